	.target	sm_90a

	.elftype	@"ET_EXEC"


//--------------------- .note.nv.tkinfo           --------------------------
	.section	.note.nv.tkinfo,"",@"SHT_NOTE"
	.sectionflags	@"SHF_NOTE_NV_TKINFO"
	.tkinfo
        /*0018*/ 	.word	0x00000002
        /*0030*/ 	.string	""
        /*0030*/ 	.string	"ptxas"
        /*0030*/ 	.string	"Cuda compilation tools, release 13.0, V13.0.88"
        /*0030*/ 	.string	"Build cuda_13.0.r13.0/compiler.36424714_0"
        /*0030*/ 	.string	"-arch sm_90a -m 64 "



//--------------------- .note.nv.cuinfo           --------------------------
	.section	.note.nv.cuinfo,"",@"SHT_NOTE"
	.sectionflags	@"SHF_NOTE_NV_CUINFO"
        /*0018*/ 	.short	0x0002
        /*001a*/ 	.short	0x005a
        /*001c*/ 	.short	0x0082
	.zero		2


//--------------------- .nv.info                  --------------------------
	.section	.nv.info,"",@"SHT_CUDA_INFO"
	.align	4


	//----- nvinfo : EIATTR_REGCOUNT
	.align		4
        /*0000*/ 	.byte	0x04, 0x2f
        /*0002*/ 	.short	(.L_15 - .L_14)
	.align		4
.L_14:
        /*0004*/ 	.word	index@(_ZN7cutlass13device_kernelINS_4gemm6kernel13GemmUniversalIN4cute5tupleIJiiiiEEENS1_10collective13CollectiveMmaINS1_34MainloopSm90TmaGmmaWarpSpecializedILi11ENS5_IJNS4_1CILi1EEESB_SB_EEENS1_35KernelTmaWarpSpecializedCooperativeEEENS5_IJNSA_ILi384EEENSA_ILi224EEENSA_ILi16EEEEEENS_10bfloat16_tENS5_IJlSB_lEEESJ_SK_NS4_8TiledMMAINS4_8MMA_AtomIJNS4_4SM904GMMA27MMA_64x32x16_F32BF16BF16_SSILNSO_5MajorE0ELSQ_0ELNSO_7ScaleInE1ELSR_1EEEEEENS4_6LayoutINS5_IJNSA_ILi2EEESB_SB_EEENS5_IJSB_NSA_ILi0EEESX_EEEEENS5_IJNS4_10UnderscoreES10_S10_EEEEENS4_13SM90_TMA_LOADENS4_14ComposedLayoutINS4_7SwizzleILi1ELi4ELi3EEENS4_18smem_ptr_flag_bitsILi16EEENSU_INS5_IJNSA_ILi8EEESH_EEENS5_IJSH_SB_EEEEEEEvNS4_8identityES13_S1D_vS1E_EENS_8epilogue10collective6detail29Sm90TmaWarpSpecializedAdapterINS1H_15DefaultEpilogueISJ_SK_SK_NS1G_6thread17LinearCombinationISJ_Li1EffLNS1L_9ScaleType4KindE0ELNS_15FloatRoundStyleE2ESJ_EENS1_15EpilogueDefaultEEEEEvvEEEEvNT_6ParamsE)
        /*0008*/ 	.word	0x000000a8


	//----- nvinfo : EIATTR_FRAME_SIZE
	.align		4
.L_15:
        /*000c*/ 	.byte	0x04, 0x11
        /*000e*/ 	.short	(.L_17 - .L_16)
	.align		4
.L_16:
        /*0010*/ 	.word	index@(_ZN7cutlass13device_kernelINS_4gemm6kernel13GemmUniversalIN4cute5tupleIJiiiiEEENS1_10collective13CollectiveMmaINS1_34MainloopSm90TmaGmmaWarpSpecializedILi11ENS5_IJNS4_1CILi1EEESB_SB_EEENS1_35KernelTmaWarpSpecializedCooperativeEEENS5_IJNSA_ILi384EEENSA_ILi224EEENSA_ILi16EEEEEENS_10bfloat16_tENS5_IJlSB_lEEESJ_SK_NS4_8TiledMMAINS4_8MMA_AtomIJNS4_4SM904GMMA27MMA_64x32x16_F32BF16BF16_SSILNSO_5MajorE0ELSQ_0ELNSO_7ScaleInE1ELSR_1EEEEEENS4_6LayoutINS5_IJNSA_ILi2EEESB_SB_EEENS5_IJSB_NSA_ILi0EEESX_EEEEENS5_IJNS4_10UnderscoreES10_S10_EEEEENS4_13SM90_TMA_LOADENS4_14ComposedLayoutINS4_7SwizzleILi1ELi4ELi3EEENS4_18smem_ptr_flag_bitsILi16EEENSU_INS5_IJNSA_ILi8EEESH_EEENS5_IJSH_SB_EEEEEEEvNS4_8identityES13_S1D_vS1E_EENS_8epilogue10collective6detail29Sm90TmaWarpSpecializedAdapterINS1H_15DefaultEpilogueISJ_SK_SK_NS1G_6thread17LinearCombinationISJ_Li1EffLNS1L_9ScaleType4KindE0ELNS_15FloatRoundStyleE2ESJ_EENS1_15EpilogueDefaultEEEEEvvEEEEvNT_6ParamsE)
        /*0014*/ 	.word	0x00000350


	//----- nvinfo : EIATTR_MIN_STACK_SIZE
	.align		4
.L_17:
        /*0018*/ 	.byte	0x04, 0x12
        /*001a*/ 	.short	(.L_19 - .L_18)
	.align		4
.L_18:
        /*001c*/ 	.word	index@(_ZN7cutlass13device_kernelINS_4gemm6kernel13GemmUniversalIN4cute5tupleIJiiiiEEENS1_10collective13CollectiveMmaINS1_34MainloopSm90TmaGmmaWarpSpecializedILi11ENS5_IJNS4_1CILi1EEESB_SB_EEENS1_35KernelTmaWarpSpecializedCooperativeEEENS5_IJNSA_ILi384EEENSA_ILi224EEENSA_ILi16EEEEEENS_10bfloat16_tENS5_IJlSB_lEEESJ_SK_NS4_8TiledMMAINS4_8MMA_AtomIJNS4_4SM904GMMA27MMA_64x32x16_F32BF16BF16_SSILNSO_5MajorE0ELSQ_0ELNSO_7ScaleInE1ELSR_1EEEEEENS4_6LayoutINS5_IJNSA_ILi2EEESB_SB_EEENS5_IJSB_NSA_ILi0EEESX_EEEEENS5_IJNS4_10UnderscoreES10_S10_EEEEENS4_13SM90_TMA_LOADENS4_14ComposedLayoutINS4_7SwizzleILi1ELi4ELi3EEENS4_18smem_ptr_flag_bitsILi16EEENSU_INS5_IJNSA_ILi8EEESH_EEENS5_IJSH_SB_EEEEEEEvNS4_8identityES13_S1D_vS1E_EENS_8epilogue10collective6detail29Sm90TmaWarpSpecializedAdapterINS1H_15DefaultEpilogueISJ_SK_SK_NS1G_6thread17LinearCombinationISJ_Li1EffLNS1L_9ScaleType4KindE0ELNS_15FloatRoundStyleE2ESJ_EENS1_15EpilogueDefaultEEEEEvvEEEEvNT_6ParamsE)
        /*0020*/ 	.word	0x00000350
.L_19:


//--------------------- .nv.compat                --------------------------
	.section	.nv.compat,"",@"SHT_CUDA_COMPAT_INFO"
	.align	4
        /*0000*/ 	.byte	0x02, 0x09, 0x01, 0x00, 0x02, 0x02, 0x04, 0x00, 0x02, 0x05, 0x05, 0x00, 0x03, 0x07, 0x01, 0x01
        /*0010*/ 	.byte	0x02, 0x03, 0x01, 0x00, 0x02, 0x06, 0x01, 0x00, 0x04, 0x0b, 0x08, 0x00, 0x00, 0x00, 0x00, 0x00
        /*0020*/ 	.byte	0x00, 0x00, 0x00, 0x00


//--------------------- .nv.info._ZN7cutlass13device_kernelINS_4gemm6kernel13GemmUniversalIN4cute5tupleIJiiiiEEENS1_10collective13CollectiveMmaINS1_34MainloopSm90TmaGmmaWarpSpecializedILi11ENS5_IJNS4_1CILi1EEESB_SB_EEENS1_35KernelTmaWarpSpecializedCooperativeEEENS5_IJNSA_ILi384EEENSA_ILi224EEENSA_ILi16EEEEEENS_10bfloat16_tENS5_IJlSB_lEEESJ_SK_NS4_8TiledMMAINS4_8MMA_AtomIJNS4_4SM904GMMA27MMA_64x32x16_F32BF16BF16_SSILNSO_5MajorE0ELSQ_0ELNSO_7ScaleInE1ELSR_1EEEEEENS4_6LayoutINS5_IJNSA_ILi2EEESB_SB_EEENS5_IJSB_NSA_ILi0EEESX_EEEEENS5_IJNS4_10UnderscoreES10_S10_EEEEENS4_13SM90_TMA_LOADENS4_14ComposedLayoutINS4_7SwizzleILi1ELi4ELi3EEENS4_18smem_ptr_flag_bitsILi16EEENSU_INS5_IJNSA_ILi8EEESH_EEENS5_IJSH_SB_EEEEEEEvNS4_8identityES13_S1D_vS1E_EENS_8epilogue10collective6detail29Sm90TmaWarpSpecializedAdapterINS1H_15DefaultEpilogueISJ_SK_SK_NS1G_6thread17LinearCombinationISJ_Li1EffLNS1L_9ScaleType4KindE0ELNS_15FloatRoundStyleE2ESJ_EENS1_15EpilogueDefaultEEEEEvvEEEEvNT_6ParamsE --------------------------
	.section	.nv.info._ZN7cutlass13device_kernelINS_4gemm6kernel13GemmUniversalIN4cute5tupleIJiiiiEEENS1_10collective13CollectiveMmaINS1_34MainloopSm90TmaGmmaWarpSpecializedILi11ENS5_IJNS4_1CILi1EEESB_SB_EEENS1_35KernelTmaWarpSpecializedCooperativeEEENS5_IJNSA_ILi384EEENSA_ILi224EEENSA_ILi16EEEEEENS_10bfloat16_tENS5_IJlSB_lEEESJ_SK_NS4_8TiledMMAINS4_8MMA_AtomIJNS4_4SM904GMMA27MMA_64x32x16_F32BF16BF16_SSILNSO_5MajorE0ELSQ_0ELNSO_7ScaleInE1ELSR_1EEEEEENS4_6LayoutINS5_IJNSA_ILi2EEESB_SB_EEENS5_IJSB_NSA_ILi0EEESX_EEEEENS5_IJNS4_10UnderscoreES10_S10_EEEEENS4_13SM90_TMA_LOADENS4_14ComposedLayoutINS4_7SwizzleILi1ELi4ELi3EEENS4_18smem_ptr_flag_bitsILi16EEENSU_INS5_IJNSA_ILi8EEESH_EEENS5_IJSH_SB_EEEEEEEvNS4_8identityES13_S1D_vS1E_EENS_8epilogue10collective6detail29Sm90TmaWarpSpecializedAdapterINS1H_15DefaultEpilogueISJ_SK_SK_NS1G_6thread17LinearCombinationISJ_Li1EffLNS1L_9ScaleType4KindE0ELNS_15FloatRoundStyleE2ESJ_EENS1_15EpilogueDefaultEEEEEvvEEEEvNT_6ParamsE,"",@"SHT_CUDA_INFO"
	.sectionflags	@""
	.align	4


	//----- nvinfo : EIATTR_CUDA_API_VERSION
	.align		4
        /*0000*/ 	.byte	0x04, 0x37
        /*0002*/ 	.short	(.L_21 - .L_20)
.L_20:
        /*0004*/ 	.word	0x00000082


	//----- nvinfo : EIATTR_KPARAM_INFO
	.align		4
.L_21:
        /*0008*/ 	.byte	0x04, 0x17
        /*000a*/ 	.short	(.L_23 - .L_22)
.L_22:
        /*000c*/ 	.word	0x00000000
        /*0010*/ 	.short	0x0000
        /*0012*/ 	.short	0x0070
        /*0014*/ 	.byte	0x00, 0xf0, 0x01, 0x10


	//----- nvinfo : EIATTR_SPARSE_MMA_MASK
	.align		4
.L_23:
        /*0018*/ 	.byte	0x03, 0x50
        /*001a*/ 	.short	0x0000


	//----- nvinfo : EIATTR_MAXREG_COUNT
	.align		4
        /*001c*/ 	.byte	0x03, 0x1b
        /*001e*/ 	.short	0x00a8


	//----- nvinfo : EIATTR_NUM_BARRIERS
	.align		4
        /*0020*/ 	.byte	0x02, 0x4c
        /*0022*/ 	.byte	0x01
	.zero		1


	//----- nvinfo : EIATTR_EXTERNS
	.align		4
        /*0024*/ 	.byte	0x04, 0x0f
        /*0026*/ 	.short	(.L_25 - .L_24)


	//   ....[0]....
	.align		4
.L_24:
        /*0028*/ 	.word	index@(__assertfail)


	//----- nvinfo : EIATTR_ANNOTATIONS
	.align		4
.L_25:
        /*002c*/ 	.byte	0x04, 0x55
        /*002e*/ 	.short	(.L_27 - .L_26)


	//   ....[0]....
.L_26:
        /*0030*/ 	.word	0x00000001
        /*0034*/ 	.byte	0xa0, 0x07, 0x00, 0x00, 0x01, 0x00, 0x00, 0x00, 0xc0, 0x07, 0x00, 0x00, 0x01, 0x00, 0x00, 0x00
        /* <DEDUP_REMOVED lines=460> */
        /*1d04*/ 	.byte	0x20, 0xb9, 0x01, 0x00


	//----- nvinfo : EIATTR_MERCURY_ISA_VERSION
	.align		4
.L_27:
        /*1d08*/ 	.byte	0x03, 0x5f
        /*1d0a*/ 	.short	0x0101


	//----- nvinfo : EIATTR_INT_WARP_WIDE_INSTR_OFFSETS
	.align		4
        /*1d0c*/ 	.byte	0x04, 0x31
        /*1d0e*/ 	.short	(.L_29 - .L_28)


	//   ....[0]....
.L_28:
        /*1d10*/ 	.word	0x00000610


	//   ....[1]....
        /*1d14*/ 	.word	0x00000620


	//   ....[2]....
        /*1d18*/ 	.word	0x000006b0


	//----- nvinfo : EIATTR_COOP_GROUP_MASK_REGIDS
	.align		4
.L_29:
        /*1d1c*/ 	.byte	0x04, 0x29
        /*1d1e*/ 	.short	(.L_31 - .L_30)


	//   ....[0]....
.L_30:
        /*1d20*/ 	.word	0xffffffff


	//   ....[1]....
        /*1d24*/ 	.word	0xffffffff


	//   ....[2]....
        /*1d28*/ 	.word	0xffffffff


	//   ....[3]....
        /*1d2c*/ 	.word	0xffffffff


	//   ....[4]....
        /*1d30*/ 	.word	0xffffffff


	//----- nvinfo : EIATTR_COOP_GROUP_INSTR_OFFSETS
	.align		4
.L_31:
        /*1d34*/ 	.byte	0x04, 0x28
        /*1d36*/ 	.short	(.L_33 - .L_32)


	//   ....[0]....
.L_32:
        /*1d38*/ 	.word	0x00000070


	//   ....[1]....
        /*1d3c*/ 	.word	0x00000080


	//   ....[2]....
        /*1d40*/ 	.word	0x000001a0


	//   ....[3]....
        /*1d44*/ 	.word	0x000004c0


	//   ....[4]....
        /*1d48*/ 	.word	0x00001280


	//----- nvinfo : EIATTR_REG_RECONFIG
	.align		4
.L_33:
        /*1d4c*/ 	.byte	0x01, 0x54
	.zero		2


	//----- nvinfo : EIATTR_SYSCALL_OFFSETS
	.align		4
        /*1d50*/ 	.byte	0x04, 0x46
        /*1d52*/ 	.short	(.L_35 - .L_34)


	//   ....[0]....
.L_34:
        /*1d54*/ 	.word	0x00001430


	//----- nvinfo : EIATTR_MBARRIER_INSTR_OFFSETS
	.align		4
.L_35:
        /*1d58*/ 	.byte	0x04, 0x39
        /*1d5a*/ 	.short	(.L_37 - .L_36)


	//   ....[0]....
.L_36:
        /*1d5c*/ 	.word	0x00000340
        /*1d60*/ 	.word	0x000000ff
        /*1d64*/ 	.word	0x00000000
        /*1d68*/ 	.short	0x0100
        /*1d6a*/ 	.byte	0x08
	.zero		1


	//   ....[1]....
        /*1d6c*/ 	.word	0x00000350
        /*1d70*/ 	.word	0x000000ff
        /*1d74*/ 	.word	0x00000058
        /*1d78*/ 	.short	0x0100
        /*1d7a*/ 	.byte	0x08
	.zero		1


	//   ....[2]....
        /*1d7c*/ 	.word	0x00000360
        /*1d80*/ 	.word	0x000000ff
        /*1d84*/ 	.word	0x00000008
        /*1d88*/ 	.short	0x0100
        /*1d8a*/ 	.byte	0x08
	.zero		1


	//   ....[3]....
        /*1d8c*/ 	.word	0x00000370
        /*1d90*/ 	.word	0x000000ff
        /*1d94*/ 	.word	0x00000060
        /*1d98*/ 	.short	0x0100
        /*1d9a*/ 	.byte	0x08
	.zero		1


	//   ....[4]....
        /*1d9c*/ 	.word	0x00000380
        /*1da0*/ 	.word	0x000000ff
        /*1da4*/ 	.word	0x00000010
        /*1da8*/ 	.short	0x0100
        /*1daa*/ 	.byte	0x08
	.zero		1


	//   ....[5]....
        /*1dac*/ 	.word	0x00000390
        /*1db0*/ 	.word	0x000000ff
        /*1db4*/ 	.word	0x00000068
        /*1db8*/ 	.short	0x0100
        /*1dba*/ 	.byte	0x08
	.zero		1


	//   ....[6]....
        /*1dbc*/ 	.word	0x000003a0
        /*1dc0*/ 	.word	0x000000ff
        /*1dc4*/ 	.word	0x00000018
        /*1dc8*/ 	.short	0x0100
        /*1dca*/ 	.byte	0x08
	.zero		1


	//   ....[7]....
        /*1dcc*/ 	.word	0x000003b0
        /*1dd0*/ 	.word	0x000000ff
        /*1dd4*/ 	.word	0x00000070
        /*1dd8*/ 	.short	0x0100
        /*1dda*/ 	.byte	0x08
	.zero		1


	//   ....[8]....
        /*1ddc*/ 	.word	0x000003c0
        /*1de0*/ 	.word	0x000000ff
        /*1de4*/ 	.word	0x00000020
        /*1de8*/ 	.short	0x0100
        /*1dea*/ 	.byte	0x08
	.zero		1


	//   ....[9]....
        /*1dec*/ 	.word	0x000003d0
        /*1df0*/ 	.word	0x000000ff
        /*1df4*/ 	.word	0x00000078
        /*1df8*/ 	.short	0x0100
        /*1dfa*/ 	.byte	0x08
	.zero		1


	//   ....[10]....
        /*1dfc*/ 	.word	0x000003e0
        /*1e00*/ 	.word	0x000000ff
        /*1e04*/ 	.word	0x00000028
        /*1e08*/ 	.short	0x0100
        /*1e0a*/ 	.byte	0x08
	.zero		1


	//   ....[11]....
        /*1e0c*/ 	.word	0x000003f0
        /*1e10*/ 	.word	0x000000ff
        /*1e14*/ 	.word	0x00000080
        /*1e18*/ 	.short	0x0100
        /*1e1a*/ 	.byte	0x08
	.zero		1


	//   ....[12]....
        /*1e1c*/ 	.word	0x00000400
        /*1e20*/ 	.word	0x000000ff
        /*1e24*/ 	.word	0x00000030
        /*1e28*/ 	.short	0x0100
        /*1e2a*/ 	.byte	0x08
	.zero		1


	//   ....[13]....
        /*1e2c*/ 	.word	0x00000410
        /*1e30*/ 	.word	0x000000ff
        /*1e34*/ 	.word	0x00000088
        /*1e38*/ 	.short	0x0100
        /*1e3a*/ 	.byte	0x08
	.zero		1


	//   ....[14]....
        /*1e3c*/ 	.word	0x00000420
        /*1e40*/ 	.word	0x000000ff
        /*1e44*/ 	.word	0x00000038
        /*1e48*/ 	.short	0x0100
        /*1e4a*/ 	.byte	0x08
	.zero		1


	//   ....[15]....
        /*1e4c*/ 	.word	0x00000430
        /*1e50*/ 	.word	0x000000ff
        /*1e54*/ 	.word	0x00000090
        /*1e58*/ 	.short	0x0100
        /*1e5a*/ 	.byte	0x08
	.zero		1


	//   ....[16]....
        /*1e5c*/ 	.word	0x00000440
        /*1e60*/ 	.word	0x000000ff
        /*1e64*/ 	.word	0x00000040
        /*1e68*/ 	.short	0x0100
        /*1e6a*/ 	.byte	0x08
	.zero		1


	//   ....[17]....
        /*1e6c*/ 	.word	0x00000450
        /*1e70*/ 	.word	0x000000ff
        /*1e74*/ 	.word	0x00000098
        /*1e78*/ 	.short	0x0100
        /*1e7a*/ 	.byte	0x08
	.zero		1


	//   ....[18]....
        /*1e7c*/ 	.word	0x00000460
        /*1e80*/ 	.word	0x000000ff
        /*1e84*/ 	.word	0x00000048
        /*1e88*/ 	.short	0x0100
        /*1e8a*/ 	.byte	0x08
	.zero		1


	//   ....[19]....
        /*1e8c*/ 	.word	0x00000470
        /*1e90*/ 	.word	0x000000ff
        /*1e94*/ 	.word	0x000000a0
        /*1e98*/ 	.short	0x0100
        /*1e9a*/ 	.byte	0x08
	.zero		1


	//   ....[20]....
        /*1e9c*/ 	.word	0x00000480
        /*1ea0*/ 	.word	0x000000ff
        /*1ea4*/ 	.word	0x00000050
        /*1ea8*/ 	.short	0x0100
        /*1eaa*/ 	.byte	0x08
	.zero		1


	//   ....[21]....
        /*1eac*/ 	.word	0x00000490
        /*1eb0*/ 	.word	0x000000ff
        /*1eb4*/ 	.word	0x000000a8
        /*1eb8*/ 	.short	0x0100
        /*1eba*/ 	.byte	0x08
	.zero		1


	//   ....[22]....
        /*1ebc*/ 	.word	0x00000730
        /*1ec0*/ 	.word	0x000000ff
        /*1ec4*/ 	.word	0x000000c0
        /*1ec8*/ 	.short	0x0100
        /*1eca*/ 	.byte	0x10
	.zero		1


	//   ....[23]....
        /*1ecc*/ 	.word	0x000007d0
        /*1ed0*/ 	.word	0x000000ff
        /*1ed4*/ 	.word	0x000000c8
        /*1ed8*/ 	.short	0x0100
        /*1eda*/ 	.byte	0x10
	.zero		1


	//   ....[24]....
        /*1edc*/ 	.word	0x000014d0
        /*1ee0*/ 	.word	0x00000003
        /*1ee4*/ 	.word	0x00000000
        /*1ee8*/ 	.short	0x010a
        /*1eea*/ 	.byte	0x3f
	.zero		1


	//   ....[25]....
        /*1eec*/ 	.word	0x00001510
        /*1ef0*/ 	.word	0x00000003
        /*1ef4*/ 	.word	0x00000000
        /*1ef8*/ 	.short	0x010a
        /*1efa*/ 	.byte	0x3f
	.zero		1


	//   ....[26]....
        /*1efc*/ 	.word	0x00002240
        /*1f00*/ 	.word	0x000000ff
        /*1f04*/ 	.word	0x00000000
        /*1f08*/ 	.short	0x010a
        /*1f0a*/ 	.byte	0x04
	.zero		1


	//   ....[27]....
        /*1f0c*/ 	.word	0x00002280
        /*1f10*/ 	.word	0x000000ff
        /*1f14*/ 	.word	0x00000000
        /*1f18*/ 	.short	0x010a
        /*1f1a*/ 	.byte	0x04
	.zero		1


	//   ....[28]....
        /*1f1c*/ 	.word	0x00003760
        /*1f20*/ 	.word	0x000000ff
        /*1f24*/ 	.word	0x00000000
        /*1f28*/ 	.short	0x0101
        /*1f2a*/ 	.byte	0x04
	.zero		1


	//   ....[29]....
        /*1f2c*/ 	.word	0x00003920
        /*1f30*/ 	.word	0x00000000
        /*1f34*/ 	.word	0x00000000
        /*1f38*/ 	.short	0x0101
        /*1f3a*/ 	.byte	0x3f
	.zero		1


	//   ....[30]....
        /*1f3c*/ 	.word	0x0001b4c0
        /*1f40*/ 	.word	0x0000000f
        /*1f44*/ 	.word	0x00000058
        /*1f48*/ 	.short	0x010a
        /*1f4a*/ 	.byte	0x3f
	.zero		1


	//   ....[31]....
        /*1f4c*/ 	.word	0x0001b820
        /*1f50*/ 	.word	0x00000002
        /*1f54*/ 	.word	0x000000c8
        /*1f58*/ 	.short	0x0101
        /*1f5a*/ 	.byte	0x3f
	.zero		1


	//   ....[32]....
        /*1f5c*/ 	.word	0x0001c030
        /*1f60*/ 	.word	0x00000004
        /*1f64*/ 	.word	0x00000000
        /*1f68*/ 	.short	0x010a
        /*1f6a*/ 	.byte	0x3f
	.zero		1


	//   ....[33]....
        /*1f6c*/ 	.word	0x0001c0c0
        /*1f70*/ 	.word	0x00000003
        /*1f74*/ 	.word	0x00000000
        /*1f78*/ 	.short	0x010a
        /*1f7a*/ 	.byte	0x3f
	.zero		1


	//   ....[34]....
        /*1f7c*/ 	.word	0x0001c150
        /*1f80*/ 	.word	0x00000003
        /*1f84*/ 	.word	0x00000000
        /*1f88*/ 	.short	0x010a
        /*1f8a*/ 	.byte	0x3f
	.zero		1


	//   ....[35]....
        /*1f8c*/ 	.word	0x0001c1e0
        /*1f90*/ 	.word	0x00000003
        /*1f94*/ 	.word	0x00000000
        /*1f98*/ 	.short	0x010a
        /*1f9a*/ 	.byte	0x3f
	.zero		1


	//   ....[36]....
        /*1f9c*/ 	.word	0x0001c270
        /*1fa0*/ 	.word	0x00000003
        /*1fa4*/ 	.word	0x00000000
        /*1fa8*/ 	.short	0x010a
        /*1faa*/ 	.byte	0x3f
	.zero		1


	//   ....[37]....
        /*1fac*/ 	.word	0x0001c300
        /*1fb0*/ 	.word	0x00000003
        /*1fb4*/ 	.word	0x00000000
        /*1fb8*/ 	.short	0x010a
        /*1fba*/ 	.byte	0x3f
	.zero		1


	//   ....[38]....
        /*1fbc*/ 	.word	0x0001c390
        /*1fc0*/ 	.word	0x00000003
        /*1fc4*/ 	.word	0x00000000
        /*1fc8*/ 	.short	0x010a
        /*1fca*/ 	.byte	0x3f
	.zero		1


	//   ....[39]....
        /*1fcc*/ 	.word	0x0001c420
        /*1fd0*/ 	.word	0x00000003
        /*1fd4*/ 	.word	0x00000000
        /*1fd8*/ 	.short	0x010a
        /*1fda*/ 	.byte	0x3f
	.zero		1


	//   ....[40]....
        /*1fdc*/ 	.word	0x0001c4b0
        /*1fe0*/ 	.word	0x00000003
        /*1fe4*/ 	.word	0x00000000
        /*1fe8*/ 	.short	0x010a
        /*1fea*/ 	.byte	0x3f
	.zero		1


	//   ....[41]....
        /*1fec*/ 	.word	0x0001c540
        /*1ff0*/ 	.word	0x00000003
        /*1ff4*/ 	.word	0x00000000
        /*1ff8*/ 	.short	0x010a
        /*1ffa*/ 	.byte	0x3f
	.zero		1


	//   ....[42]....
        /*1ffc*/ 	.word	0x0001c5d0
        /*2000*/ 	.word	0x00000003
        /*2004*/ 	.word	0x00000000
        /*2008*/ 	.short	0x010a
        /*200a*/ 	.byte	0x3f
	.zero		1


	//   ....[43]....
        /*200c*/ 	.word	0x0001c630
        /*2010*/ 	.word	0x00000003
        /*2014*/ 	.word	0x00000000
        /*2018*/ 	.short	0x010a
        /*201a*/ 	.byte	0x3f
	.zero		1


	//   ....[44]....
        /*201c*/ 	.word	0x0001c690
        /*2020*/ 	.word	0x00000006
        /*2024*/ 	.word	0x00000000
        /*2028*/ 	.short	0x010a
        /*202a*/ 	.byte	0x3f
	.zero		1


	//   ....[45]....
        /*202c*/ 	.word	0x0001c760
        /*2030*/ 	.word	0x0000000f
        /*2034*/ 	.word	0x00000058
        /*2038*/ 	.short	0x010a
        /*203a*/ 	.byte	0x3f
	.zero		1


	//   ....[46]....
        /*203c*/ 	.word	0x0001c830
        /*2040*/ 	.word	0x00000004
        /*2044*/ 	.word	0x00000000
        /*2048*/ 	.short	0x010a
        /*204a*/ 	.byte	0x3f
	.zero		1


	//   ....[47]....
        /*204c*/ 	.word	0x0001c880
        /*2050*/ 	.word	0x00000003
        /*2054*/ 	.word	0x00000000
        /*2058*/ 	.short	0x010a
        /*205a*/ 	.byte	0x3f
	.zero		1


	//   ....[48]....
        /*205c*/ 	.word	0x0001c8d0
        /*2060*/ 	.word	0x00000003
        /*2064*/ 	.word	0x00000000
        /*2068*/ 	.short	0x010a
        /*206a*/ 	.byte	0x3f
	.zero		1


	//   ....[49]....
        /*206c*/ 	.word	0x0001c920
        /*2070*/ 	.word	0x00000003
        /*2074*/ 	.word	0x00000000
        /*2078*/ 	.short	0x010a
        /*207a*/ 	.byte	0x3f
	.zero		1


	//   ....[50]....
        /*207c*/ 	.word	0x0001c970
        /*2080*/ 	.word	0x00000003
        /*2084*/ 	.word	0x00000000
        /*2088*/ 	.short	0x010a
        /*208a*/ 	.byte	0x3f
	.zero		1


	//   ....[51]....
        /*208c*/ 	.word	0x0001c9c0
        /*2090*/ 	.word	0x00000003
        /*2094*/ 	.word	0x00000000
        /*2098*/ 	.short	0x010a
        /*209a*/ 	.byte	0x3f
	.zero		1


	//   ....[52]....
        /*209c*/ 	.word	0x0001ca10
        /*20a0*/ 	.word	0x00000003
        /*20a4*/ 	.word	0x00000000
        /*20a8*/ 	.short	0x010a
        /*20aa*/ 	.byte	0x3f
	.zero		1


	//   ....[53]....
        /*20ac*/ 	.word	0x0001ca60
        /*20b0*/ 	.word	0x00000003
        /*20b4*/ 	.word	0x00000000
        /*20b8*/ 	.short	0x010a
        /*20ba*/ 	.byte	0x3f
	.zero		1


	//   ....[54]....
        /*20bc*/ 	.word	0x0001cab0
        /*20c0*/ 	.word	0x00000003
        /*20c4*/ 	.word	0x00000000
        /*20c8*/ 	.short	0x010a
        /*20ca*/ 	.byte	0x3f
	.zero		1


	//   ....[55]....
        /*20cc*/ 	.word	0x0001cb00
        /*20d0*/ 	.word	0x00000003
        /*20d4*/ 	.word	0x00000000
        /*20d8*/ 	.short	0x010a
        /*20da*/ 	.byte	0x3f
	.zero		1


	//----- nvinfo : EIATTR_NUM_MBARRIERS
	.align		4
.L_37:
        /*20dc*/ 	.byte	0x03, 0x38
        /*20de*/ 	.short	0x0018


	//----- nvinfo : EIATTR_EXIT_INSTR_OFFSETS
	.align		4
        /*20e0*/ 	.byte	0x04, 0x1c
        /*20e2*/ 	.short	(.L_39 - .L_38)


	//   ....[0]....
.L_38:
        /*20e4*/ 	.word	0x00000830


	//   ....[1]....
        /*20e8*/ 	.word	0x000011a0


	//   ....[2]....
        /*20ec*/ 	.word	0x0001aa40


	//   ....[3]....
        /*20f0*/ 	.word	0x0001b150


	//   ....[4]....
        /*20f4*/ 	.word	0x0001c620


	//----- nvinfo : EIATTR_MAX_THREADS
	.align		4
.L_39:
        /*20f8*/ 	.byte	0x04, 0x05
        /*20fa*/ 	.short	(.L_41 - .L_40)
.L_40:
        /*20fc*/ 	.word	0x00000180
        /*2100*/ 	.word	0x00000001
        /*2104*/ 	.word	0x00000001


	//----- nvinfo : EIATTR_CRS_STACK_SIZE
	.align		4
.L_41:
        /*2108*/ 	.byte	0x04, 0x1e
        /*210a*/ 	.short	(.L_43 - .L_42)
.L_42:
        /*210c*/ 	.word	0x00000000


	//----- nvinfo : EIATTR_CBANK_PARAM_SIZE
	.align		4
.L_43:
        /*2110*/ 	.byte	0x03, 0x19
        /*2112*/ 	.short	0x0470


	//----- nvinfo : EIATTR_PARAM_CBANK
	.align		4
        /*2114*/ 	.byte	0x04, 0x0a
        /*2116*/ 	.short	(.L_45 - .L_44)
	.align		4
.L_44:
        /*2118*/ 	.word	index@(.nv.constant0._ZN7cutlass13device_kernelINS_4gemm6kernel13GemmUniversalIN4cute5tupleIJiiiiEEENS1_10collective13CollectiveMmaINS1_34MainloopSm90TmaGmmaWarpSpecializedILi11ENS5_IJNS4_1CILi1EEESB_SB_EEENS1_35KernelTmaWarpSpecializedCooperativeEEENS5_IJNSA_ILi384EEENSA_ILi224EEENSA_ILi16EEEEEENS_10bfloat16_tENS5_IJlSB_lEEESJ_SK_NS4_8TiledMMAINS4_8MMA_AtomIJNS4_4SM904GMMA27MMA_64x32x16_F32BF16BF16_SSILNSO_5MajorE0ELSQ_0ELNSO_7ScaleInE1ELSR_1EEEEEENS4_6LayoutINS5_IJNSA_ILi2EEESB_SB_EEENS5_IJSB_NSA_ILi0EEESX_EEEEENS5_IJNS4_10UnderscoreES10_S10_EEEEENS4_13SM90_TMA_LOADENS4_14ComposedLayoutINS4_7SwizzleILi1ELi4ELi3EEENS4_18smem_ptr_flag_bitsILi16EEENSU_INS5_IJNSA_ILi8EEESH_EEENS5_IJSH_SB_EEEEEEEvNS4_8identityES13_S1D_vS1E_EENS_8epilogue10collective6detail29Sm90TmaWarpSpecializedAdapterINS1H_15DefaultEpilogueISJ_SK_SK_NS1G_6thread17LinearCombinationISJ_Li1EffLNS1L_9ScaleType4KindE0ELNS_15FloatRoundStyleE2ESJ_EENS1_15EpilogueDefaultEEEEEvvEEEEvNT_6ParamsE)
        /*211c*/ 	.short	0x0210
        /*211e*/ 	.short	0x0470


	//----- nvinfo : EIATTR_SW_WAR
	.align		4
.L_45:
        /*2120*/ 	.byte	0x04, 0x36
        /*2122*/ 	.short	(.L_47 - .L_46)
.L_46:
        /*2124*/ 	.word	0x00000008
.L_47:


//--------------------- .nv.callgraph             --------------------------
	.section	.nv.callgraph,"",@"SHT_CUDA_CALLGRAPH"
	.align	4
	.sectionentsize	8
	.align		4
        /*0000*/ 	.word	0x00000000
	.align		4
        /*0004*/ 	.word	0xffffffff
	.align		4
        /*0008*/ 	.word	index@(_ZN7cutlass13device_kernelINS_4gemm6kernel13GemmUniversalIN4cute5tupleIJiiiiEEENS1_10collective13CollectiveMmaINS1_34MainloopSm90TmaGmmaWarpSpecializedILi11ENS5_IJNS4_1CILi1EEESB_SB_EEENS1_35KernelTmaWarpSpecializedCooperativeEEENS5_IJNSA_ILi384EEENSA_ILi224EEENSA_ILi16EEEEEENS_10bfloat16_tENS5_IJlSB_lEEESJ_SK_NS4_8TiledMMAINS4_8MMA_AtomIJNS4_4SM904GMMA27MMA_64x32x16_F32BF16BF16_SSILNSO_5MajorE0ELSQ_0ELNSO_7ScaleInE1ELSR_1EEEEEENS4_6LayoutINS5_IJNSA_ILi2EEESB_SB_EEENS5_IJSB_NSA_ILi0EEESX_EEEEENS5_IJNS4_10UnderscoreES10_S10_EEEEENS4_13SM90_TMA_LOADENS4_14ComposedLayoutINS4_7SwizzleILi1ELi4ELi3EEENS4_18smem_ptr_flag_bitsILi16EEENSU_INS5_IJNSA_ILi8EEESH_EEENS5_IJSH_SB_EEEEEEEvNS4_8identityES13_S1D_vS1E_EENS_8epilogue10collective6detail29Sm90TmaWarpSpecializedAdapterINS1H_15DefaultEpilogueISJ_SK_SK_NS1G_6thread17LinearCombinationISJ_Li1EffLNS1L_9ScaleType4KindE0ELNS_15FloatRoundStyleE2ESJ_EENS1_15EpilogueDefaultEEEEEvvEEEEvNT_6ParamsE)
	.align		4
        /*000c*/ 	.word	index@(__assertfail)
	.align		4
        /*0010*/ 	.word	0x00000000
	.align		4
        /*0014*/ 	.word	0xfffffffe
	.align		4
        /*0018*/ 	.word	0x00000000
	.align		4
        /*001c*/ 	.word	0xfffffffd
	.align		4
        /*0020*/ 	.word	0x00000000
	.align		4
        /*0024*/ 	.word	0xfffffffc


//--------------------- .nv.constant4             --------------------------
	.section	.nv.constant4,"a",@progbits
	.align	8
	.align		8
.nv.constant4:
        /*0000*/ 	.dword	__assertfail
	.align		8
        /*0008*/ 	.dword	__unnamed_1
	.align		8
        /*0010*/ 	.dword	_ZN39_INTERNAL_e830fef8_4_k_cu_68f2124d_43874cuda3std3__45__cpo5beginE
	.align		8
        /*0018*/ 	.dword	_ZN39_INTERNAL_e830fef8_4_k_cu_68f2124d_43874cuda3std3__45__cpo3endE
	.align		8
        /*0020*/ 	.dword	_ZN39_INTERNAL_e830fef8_4_k_cu_68f2124d_43874cuda3std3__45__cpo6cbeginE
	.align		8
        /*0028*/ 	.dword	_ZN39_INTERNAL_e830fef8_4_k_cu_68f2124d_43874cuda3std3__45__cpo4cendE
	.align		8
        /*0030*/ 	.dword	_ZN39_INTERNAL_e830fef8_4_k_cu_68f2124d_43874cuda3std3__441_GLOBAL__N__e830fef8_4_k_cu_68f2124d_43876ignoreE
	.align		8
        /*0038*/ 	.dword	_ZN39_INTERNAL_e830fef8_4_k_cu_68f2124d_43874cuda3std3__419piecewise_constructE
	.align		8
        /*0040*/ 	.dword	_ZN39_INTERNAL_e830fef8_4_k_cu_68f2124d_43874cuda3std3__48in_placeE
	.align		8
        /*0048*/ 	.dword	_ZN39_INTERNAL_e830fef8_4_k_cu_68f2124d_43874cuda3std6ranges3__45__cpo4swapE
	.align		8
        /*0050*/ 	.dword	_ZN39_INTERNAL_e830fef8_4_k_cu_68f2124d_43874cuda3std6ranges3__45__cpo9iter_moveE
	.align		8
        /*0058*/ 	.dword	_ZN39_INTERNAL_e830fef8_4_k_cu_68f2124d_43874cute7productE
	.align		8
        /*0060*/ 	.dword	_ZN39_INTERNAL_e830fef8_4_k_cu_68f2124d_43874cute1_E
	.align		8
        /*0068*/ 	.dword	$str$22
	.align		8
        /*0070*/ 	.dword	$str$23


//--------------------- .text._ZN7cutlass13device_kernelINS_4gemm6kernel13GemmUniversalIN4cute5tupleIJiiiiEEENS1_10collective13CollectiveMmaINS1_34MainloopSm90TmaGmmaWarpSpecializedILi11ENS5_IJNS4_1CILi1EEESB_SB_EEENS1_35KernelTmaWarpSpecializedCooperativeEEENS5_IJNSA_ILi384EEENSA_ILi224EEENSA_ILi16EEEEEENS_10bfloat16_tENS5_IJlSB_lEEESJ_SK_NS4_8TiledMMAINS4_8MMA_AtomIJNS4_4SM904GMMA27MMA_64x32x16_F32BF16BF16_SSILNSO_5MajorE0ELSQ_0ELNSO_7ScaleInE1ELSR_1EEEEEENS4_6LayoutINS5_IJNSA_ILi2EEESB_SB_EEENS5_IJSB_NSA_ILi0EEESX_EEEEENS5_IJNS4_10UnderscoreES10_S10_EEEEENS4_13SM90_TMA_LOADENS4_14ComposedLayoutINS4_7SwizzleILi1ELi4ELi3EEENS4_18smem_ptr_flag_bitsILi16EEENSU_INS5_IJNSA_ILi8EEESH_EEENS5_IJSH_SB_EEEEEEEvNS4_8identityES13_S1D_vS1E_EENS_8epilogue10collective6detail29Sm90TmaWarpSpecializedAdapterINS1H_15DefaultEpilogueISJ_SK_SK_NS1G_6thread17LinearCombinationISJ_Li1EffLNS1L_9ScaleType4KindE0ELNS_15FloatRoundStyleE2ESJ_EENS1_15EpilogueDefaultEEEEEvvEEEEvNT_6ParamsE --------------------------
	.section	.text._ZN7cutlass13device_kernelINS_4gemm6kernel13GemmUniversalIN4cute5tupleIJiiiiEEENS1_10collective13CollectiveMmaINS1_34MainloopSm90TmaGmmaWarpSpecializedILi11ENS5_IJNS4_1CILi1EEESB_SB_EEENS1_35KernelTmaWarpSpecializedCooperativeEEENS5_IJNSA_ILi384EEENSA_ILi224EEENSA_ILi16EEEEEENS_10bfloat16_tENS5_IJlSB_lEEESJ_SK_NS4_8TiledMMAINS4_8MMA_AtomIJNS4_4SM904GMMA27MMA_64x32x16_F32BF16BF16_SSILNSO_5MajorE0ELSQ_0ELNSO_7ScaleInE1ELSR_1EEEEEENS4_6LayoutINS5_IJNSA_ILi2EEESB_SB_EEENS5_IJSB_NSA_ILi0EEESX_EEEEENS5_IJNS4_10UnderscoreES10_S10_EEEEENS4_13SM90_TMA_LOADENS4_14ComposedLayoutINS4_7SwizzleILi1ELi4ELi3EEENS4_18smem_ptr_flag_bitsILi16EEENSU_INS5_IJNSA_ILi8EEESH_EEENS5_IJSH_SB_EEEEEEEvNS4_8identityES13_S1D_vS1E_EENS_8epilogue10collective6detail29Sm90TmaWarpSpecializedAdapterINS1H_15DefaultEpilogueISJ_SK_SK_NS1G_6thread17LinearCombinationISJ_Li1EffLNS1L_9ScaleType4KindE0ELNS_15FloatRoundStyleE2ESJ_EENS1_15EpilogueDefaultEEEEEvvEEEEvNT_6ParamsE,"ax",@progbits
	.align	128
.text._ZN7cutlass13device_kernelINS_4gemm6kernel13GemmUniversalIN4cute5tupleIJiiiiEEENS1_10collective13CollectiveMmaINS1_34MainloopSm90TmaGmmaWarpSpecializedILi11ENS5_IJNS4_1CILi1EEESB_SB_EEENS1_35KernelTmaWarpSpecializedCooperativeEEENS5_IJNSA_ILi384EEENSA_ILi224EEENSA_ILi16EEEEEENS_10bfloat16_tENS5_IJlSB_lEEESJ_SK_NS4_8TiledMMAINS4_8MMA_AtomIJNS4_4SM904GMMA27MMA_64x32x16_F32BF16BF16_SSILNSO_5MajorE0ELSQ_0ELNSO_7ScaleInE1ELSR_1EEEEEENS4_6LayoutINS5_IJNSA_ILi2EEESB_SB_EEENS5_IJSB_NSA_ILi0EEESX_EEEEENS5_IJNS4_10UnderscoreES10_S10_EEEEENS4_13SM90_TMA_LOADENS4_14ComposedLayoutINS4_7SwizzleILi1ELi4ELi3EEENS4_18smem_ptr_flag_bitsILi16EEENSU_INS5_IJNSA_ILi8EEESH_EEENS5_IJSH_SB_EEEEEEEvNS4_8identityES13_S1D_vS1E_EENS_8epilogue10collective6detail29Sm90TmaWarpSpecializedAdapterINS1H_15DefaultEpilogueISJ_SK_SK_NS1G_6thread17LinearCombinationISJ_Li1EffLNS1L_9ScaleType4KindE0ELNS_15FloatRoundStyleE2ESJ_EENS1_15EpilogueDefaultEEEEEvvEEEEvNT_6ParamsE:
        .type           _ZN7cutlass13device_kernelINS_4gemm6kernel13GemmUniversalIN4cute5tupleIJiiiiEEENS1_10collective13CollectiveMmaINS1_34MainloopSm90TmaGmmaWarpSpecializedILi11ENS5_IJNS4_1CILi1EEESB_SB_EEENS1_35KernelTmaWarpSpecializedCooperativeEEENS5_IJNSA_ILi384EEENSA_ILi224EEENSA_ILi16EEEEEENS_10bfloat16_tENS5_IJlSB_lEEESJ_SK_NS4_8TiledMMAINS4_8MMA_AtomIJNS4_4SM904GMMA27MMA_64x32x16_F32BF16BF16_SSILNSO_5MajorE0ELSQ_0ELNSO_7ScaleInE1ELSR_1EEEEEENS4_6LayoutINS5_IJNSA_ILi2EEESB_SB_EEENS5_IJSB_NSA_ILi0EEESX_EEEEENS5_IJNS4_10UnderscoreES10_S10_EEEEENS4_13SM90_TMA_LOADENS4_14ComposedLayoutINS4_7SwizzleILi1ELi4ELi3EEENS4_18smem_ptr_flag_bitsILi16EEENSU_INS5_IJNSA_ILi8EEESH_EEENS5_IJSH_SB_EEEEEEEvNS4_8identityES13_S1D_vS1E_EENS_8epilogue10collective6detail29Sm90TmaWarpSpecializedAdapterINS1H_15DefaultEpilogueISJ_SK_SK_NS1G_6thread17LinearCombinationISJ_Li1EffLNS1L_9ScaleType4KindE0ELNS_15FloatRoundStyleE2ESJ_EENS1_15EpilogueDefaultEEEEEvvEEEEvNT_6ParamsE,@function
        .size           _ZN7cutlass13device_kernelINS_4gemm6kernel13GemmUniversalIN4cute5tupleIJiiiiEEENS1_10collective13CollectiveMmaINS1_34MainloopSm90TmaGmmaWarpSpecializedILi11ENS5_IJNS4_1CILi1EEESB_SB_EEENS1_35KernelTmaWarpSpecializedCooperativeEEENS5_IJNSA_ILi384EEENSA_ILi224EEENSA_ILi16EEEEEENS_10bfloat16_tENS5_IJlSB_lEEESJ_SK_NS4_8TiledMMAINS4_8MMA_AtomIJNS4_4SM904GMMA27MMA_64x32x16_F32BF16BF16_SSILNSO_5MajorE0ELSQ_0ELNSO_7ScaleInE1ELSR_1EEEEEENS4_6LayoutINS5_IJNSA_ILi2EEESB_SB_EEENS5_IJSB_NSA_ILi0EEESX_EEEEENS5_IJNS4_10UnderscoreES10_S10_EEEEENS4_13SM90_TMA_LOADENS4_14ComposedLayoutINS4_7SwizzleILi1ELi4ELi3EEENS4_18smem_ptr_flag_bitsILi16EEENSU_INS5_IJNSA_ILi8EEESH_EEENS5_IJSH_SB_EEEEEEEvNS4_8identityES13_S1D_vS1E_EENS_8epilogue10collective6detail29Sm90TmaWarpSpecializedAdapterINS1H_15DefaultEpilogueISJ_SK_SK_NS1G_6thread17LinearCombinationISJ_Li1EffLNS1L_9ScaleType4KindE0ELNS_15FloatRoundStyleE2ESJ_EENS1_15EpilogueDefaultEEEEEvvEEEEvNT_6ParamsE,(.L_x_749 - _ZN7cutlass13device_kernelINS_4gemm6kernel13GemmUniversalIN4cute5tupleIJiiiiEEENS1_10collective13CollectiveMmaINS1_34MainloopSm90TmaGmmaWarpSpecializedILi11ENS5_IJNS4_1CILi1EEESB_SB_EEENS1_35KernelTmaWarpSpecializedCooperativeEEENS5_IJNSA_ILi384EEENSA_ILi224EEENSA_ILi16EEEEEENS_10bfloat16_tENS5_IJlSB_lEEESJ_SK_NS4_8TiledMMAINS4_8MMA_AtomIJNS4_4SM904GMMA27MMA_64x32x16_F32BF16BF16_SSILNSO_5MajorE0ELSQ_0ELNSO_7ScaleInE1ELSR_1EEEEEENS4_6LayoutINS5_IJNSA_ILi2EEESB_SB_EEENS5_IJSB_NSA_ILi0EEESX_EEEEENS5_IJNS4_10UnderscoreES10_S10_EEEEENS4_13SM90_TMA_LOADENS4_14ComposedLayoutINS4_7SwizzleILi1ELi4ELi3EEENS4_18smem_ptr_flag_bitsILi16EEENSU_INS5_IJNSA_ILi8EEESH_EEENS5_IJSH_SB_EEEEEEEvNS4_8identityES13_S1D_vS1E_EENS_8epilogue10collective6detail29Sm90TmaWarpSpecializedAdapterINS1H_15DefaultEpilogueISJ_SK_SK_NS1G_6thread17LinearCombinationISJ_Li1EffLNS1L_9ScaleType4KindE0ELNS_15FloatRoundStyleE2ESJ_EENS1_15EpilogueDefaultEEEEEvvEEEEvNT_6ParamsE)
        .other          _ZN7cutlass13device_kernelINS_4gemm6kernel13GemmUniversalIN4cute5tupleIJiiiiEEENS1_10collective13CollectiveMmaINS1_34MainloopSm90TmaGmmaWarpSpecializedILi11ENS5_IJNS4_1CILi1EEESB_SB_EEENS1_35KernelTmaWarpSpecializedCooperativeEEENS5_IJNSA_ILi384EEENSA_ILi224EEENSA_ILi16EEEEEENS_10bfloat16_tENS5_IJlSB_lEEESJ_SK_NS4_8TiledMMAINS4_8MMA_AtomIJNS4_4SM904GMMA27MMA_64x32x16_F32BF16BF16_SSILNSO_5MajorE0ELSQ_0ELNSO_7ScaleInE1ELSR_1EEEEEENS4_6LayoutINS5_IJNSA_ILi2EEESB_SB_EEENS5_IJSB_NSA_ILi0EEESX_EEEEENS5_IJNS4_10UnderscoreES10_S10_EEEEENS4_13SM90_TMA_LOADENS4_14ComposedLayoutINS4_7SwizzleILi1ELi4ELi3EEENS4_18smem_ptr_flag_bitsILi16EEENSU_INS5_IJNSA_ILi8EEESH_EEENS5_IJSH_SB_EEEEEEEvNS4_8identityES13_S1D_vS1E_EENS_8epilogue10collective6detail29Sm90TmaWarpSpecializedAdapterINS1H_15DefaultEpilogueISJ_SK_SK_NS1G_6thread17LinearCombinationISJ_Li1EffLNS1L_9ScaleType4KindE0ELNS_15FloatRoundStyleE2ESJ_EENS1_15EpilogueDefaultEEEEEvvEEEEvNT_6ParamsE,@"STO_CUDA_ENTRY STV_DEFAULT"
_ZN7cutlass13device_kernelINS_4gemm6kernel13GemmUniversalIN4cute5tupleIJiiiiEEENS1_10collective13CollectiveMmaINS1_34MainloopSm90TmaGmmaWarpSpecializedILi11ENS5_IJNS4_1CILi1EEESB_SB_EEENS1_35KernelTmaWarpSpecializedCooperativeEEENS5_IJNSA_ILi384EEENSA_ILi224EEENSA_ILi16EEEEEENS_10bfloat16_tENS5_IJlSB_lEEESJ_SK_NS4_8TiledMMAINS4_8MMA_AtomIJNS4_4SM904GMMA27MMA_64x32x16_F32BF16BF16_SSILNSO_5MajorE0ELSQ_0ELNSO_7ScaleInE1ELSR_1EEEEEENS4_6LayoutINS5_IJNSA_ILi2EEESB_SB_EEENS5_IJSB_NSA_ILi0EEESX_EEEEENS5_IJNS4_10UnderscoreES10_S10_EEEEENS4_13SM90_TMA_LOADENS4_14ComposedLayoutINS4_7SwizzleILi1ELi4ELi3EEENS4_18smem_ptr_flag_bitsILi16EEENSU_INS5_IJNSA_ILi8EEESH_EEENS5_IJSH_SB_EEEEEEEvNS4_8identityES13_S1D_vS1E_EENS_8epilogue10collective6detail29Sm90TmaWarpSpecializedAdapterINS1H_15DefaultEpilogueISJ_SK_SK_NS1G_6thread17LinearCombinationISJ_Li1EffLNS1L_9ScaleType4KindE0ELNS_15FloatRoundStyleE2ESJ_EENS1_15EpilogueDefaultEEEEEvvEEEEvNT_6ParamsE:
[----:B------:R-:W0:Y:S02]  /*0000*/  LDC R1, c[0x0][0x28] ;  /* 0x00000a00ff017b82 */ /* 0x000e240000000800 */
[----:B0-----:R-:W-:Y:S01]  /*0010*/  VIADD R1, R1, 0xfffffcb0 ;  /* 0xfffffcb001017836 */ /* 0x001fe20000000000 */
[----:B------:R-:W0:Y:S01]  /*0020*/  S2R R2, SR_TID.X ;  /* 0x0000000000027919 */ /* 0x000e220000002100 */
[----:B------:R-:W-:Y:S01]  /*0030*/  ELECT P0, URZ, PT ;  /* 0x00000000003f782f */ /* 0x000fe20003800000 */
[----:B------:R-:W-:Y:S01]  /*0040*/  BSSY B0, `(.L_x_0) ;  /* 0x0000015000007945 */ /* 0x000fe20003800000 */
[--C-:B0-----:R-:W-:Y:S02]  /*0050*/  SHF.R.U32.HI R0, RZ, 0x5, R2.reuse ;  /* 0x00000005ff007819 */ /* 0x101fe40000011602 */
[----:B------:R-:W-:-:S03]  /*0060*/  SHF.R.U32.HI R2, RZ, 0x7, R2 ;  /* 0x00000007ff027819 */ /* 0x000fc60000011602 */
[----:B------:R-:W0:Y:S04]  /*0070*/  SHFL.IDX PT, R3, R0, RZ, 0x1f ;  /* 0x00001fff00037589 */ /* 0x000e2800000e0000 */
[----:B------:R-:W1:Y:S01]  /*0080*/  SHFL.IDX PT, R2, R2, RZ, 0x1f ;  /* 0x00001fff02027589 */ /* 0x000e6200000e0000 */
[----:B0-----:R-:W-:Y:S02]  /*0090*/  R2UR UR10, R3 ;  /* 0x00000000030a72ca */ /* 0x001fe400000e0000 */
[----:B-1----:R-:W-:-:S11]  /*00a0*/  R2UR UR5, R2 ;  /* 0x00000000020572ca */ /* 0x002fd600000e0000 */
[----:B------:R-:W-:Y:S02]  /*00b0*/  USHF.R.S32.HI UR4, URZ, 0x1f, UR10 ;  /* 0x0000001f3f047899 */ /* 0x000fe4000801140a */
[----:B------:R-:W-:Y:S02]  /*00c0*/  ISETP.NE.OR P0, PT, RZ, UR10, !P0 ;  /* 0x0000000aff007c0c */ /* 0x000fe4000c705670 */
[----:B------:R-:W-:-:S04]  /*00d0*/  ULEA.HI UR4, UR4, UR10, URZ, 0x2 ;  /* 0x0000000a04047291 */ /* 0x000fc8000f8f103f */
[----:B------:R-:W-:-:S04]  /*00e0*/  ULOP3.LUT UR4, UR4, 0xfffffffc, URZ, 0xc0, !UPT ;  /* 0xfffffffc04047892 */ /* 0x000fc8000f8ec03f */
[----:B------:R-:W-:-:S03]  /*00f0*/  UIADD3 UR10, UR10, -UR4, URZ ;  /* 0x800000040a0a7290 */ /* 0x000fc6000fffe03f */
[----:B------:R-:W-:Y:S09]  /*0100*/  @P0 BRA `(.L_x_1) ;  /* 0x0000000000200947 */ /* 0x000ff20003800000 */
[----:B------:R-:W-:Y:S02]  /*0110*/  ULDC.64 UR6, c[0x0][0x198] ;  /* 0x0000660000067ab9 */ /* 0x000fe40000000a00 */
[----:B------:R-:W-:Y:S02]  /*0120*/  UIADD3 UR8, UP0, UR6, 0xf0, URZ ;  /* 0x000000f006087890 */ /* 0x000fe4000ff1e03f */
[----:B------:R-:W-:Y:S02]  /*0130*/  UIADD3 UR6, UP1, UR6, 0x1f0, URZ ;  /* 0x000001f006067890 */ /* 0x000fe4000ff3e03f */
[----:B------:R-:W-:Y:S02]  /*0140*/  UIADD3.X UR9, URZ, UR7, URZ, UP0, !UPT ;  /* 0x000000073f097290 */ /* 0x000fe400087fe43f */
[----:B------:R-:W-:-:S07]  /*0150*/  UIADD3.X UR7, URZ, UR7, URZ, UP1, !UPT ;  /* 0x000000073f077290 */ /* 0x000fce0008ffe43f */
[----:B------:R0:W-:Y:S02]  /*0160*/  UTMACCTL.PF [UR8] ;  /* 0x00000000080079b9 */ /* 0x0001e40008040000 */
[----:B------:R0:W-:Y:S02]  /*0170*/  UTMACCTL.PF [UR6] ;  /* 0x00000000060079b9 */ /* 0x0001e40008040000 */
[----:B0-----:R-:W-:Y:S01]  /*0180*/  NOP ;  /* 0x0000000000007918 */ /* 0x001fe20000000000 */
.L_x_1:
[----:B------:R-:W-:Y:S05]  /*0190*/  BSYNC B0 ;  /* 0x0000000000007941 */ /* 0x000fea0003800000 */
.L_x_0:
[----:B------:R-:W0:Y:S01]  /*01a0*/  SHFL.IDX PT, R2, R0, RZ, 0x1f ;  /* 0x00001fff00027589 */ /* 0x000e2200000e0000 */
[----:B------:R-:W-:Y:S01]  /*01b0*/  UISETP.NE.AND UP0, UPT, UR10, 0x3, UPT ;  /* 0x000000030a00788c */ /* 0x000fe2000bf05270 */
[----:B------:R-:W-:Y:S01]  /*01c0*/  ISETP.NE.AND P1, PT, RZ, UR5, PT ;  /* 0x00000005ff007c0c */ /* 0x000fe2000bf25270 */
[----:B------:R-:W-:Y:S02]  /*01d0*/  UIADD3 UR18, UR5, -0x1, URZ ;  /* 0xffffffff05127890 */ /* 0x000fe4000fffe03f */
[----:B------:R-:W-:Y:S02]  /*01e0*/  UISETP.EQ.OR UP0, UPT, UR10, URZ, !UP0 ;  /* 0x0000003f0a00728c */ /* 0x000fe4000c702670 */
[----:B------:R-:W-:Y:S02]  /*01f0*/  UISETP.GE.U32.AND UP1, UPT, UR18, 0x2, UPT ;  /* 0x000000021200788c */ /* 0x000fe4000bf26070 */
[----:B------:R-:W-:-:S04]  /*0200*/  UISETP.EQ.AND UP0, UPT, UR5, URZ, UP0 ;  /* 0x0000003f0500728c */ /* 0x000fc80008702270 */
[----:B------:R-:W-:-:S04]  /*0210*/  USEL UR38, URZ, 0x1, !UP0 ;  /* 0x000000013f267887 */ /* 0x000fc8000c000000 */
[----:B------:R-:W-:Y:S01]  /*0220*/  USEL UR38, UR38, 0x2, UP1 ;  /* 0x0000000226267887 */ /* 0x000fe20008800000 */
[----:B0-----:R-:W-:-:S13]  /*0230*/  ISETP.NE.AND P0, PT, R2, RZ, PT ;  /* 0x000000ff0200720c */ /* 0x001fda0003f05270 */
[----:B------:R-:W-:Y:S05]  /*0240*/  @P0 BRA `(.L_x_2) ;  /* 0x00000000009c0947 */ /* 0x000fea0003800000 */
[----:B------:R-:W-:Y:S01]  /*0250*/  ELECT P0, URZ, PT ;  /* 0x00000000003f782f */ /* 0x000fe20003800000 */
[----:B------:R-:W-:-:S12]  /*0260*/  BSSY B0, `(.L_x_2) ;  /* 0x0000025000007945 */ /* 0x000fd80003800000 */
[----:B------:R-:W-:Y:S05]  /*0270*/  @!P0 BRA `(.L_x_3) ;  /* 0x00000000008c8947 */ /* 0x000fea0003800000 */
[----:B------:R-:W0:Y:S01]  /*0280*/  S2UR UR8, SR_CgaCtaId ;  /* 0x00000000000879c3 */ /* 0x000e220000008800 */
[----:B------:R-:W-:Y:S01]  /*0290*/  UMOV UR4, 0x400 ;  /* 0x0000040000047882 */ /* 0x000fe20000000000 */
[----:B------:R-:W-:Y:S01]  /*02a0*/  UMOV UR5, 0x1 ;  /* 0x0000000100057882 */ /* 0x000fe20000000000 */
[----:B------:R-:W-:Y:S02]  /*02b0*/  UMOV UR6, 0x100 ;  /* 0x0000010000067882 */ /* 0x000fe40000000000 */
[----:B------:R-:W-:-:S04]  /*02c0*/  UIADD3 UR6, -UR6, 0x100000, URZ ;  /* 0x0010000006067890 */ /* 0x000fc8000fffe13f */
[----:B------:R-:W-:Y:S02]  /*02d0*/  USHF.L.U32 UR7, UR6, 0xb, URZ ;  /* 0x0000000b06077899 */ /* 0x000fe4000800063f */
[----:B------:R-:W-:Y:S02]  /*02e0*/  USHF.L.U32 UR6, UR6, 0x1, URZ ;  /* 0x0000000106067899 */ /* 0x000fe4000800063f */
[----:B0-----:R-:W-:Y:S02]  /*02f0*/  ULEA UR8, UR8, UR4, 0x18 ;  /* 0x0000000408087291 */ /* 0x001fe4000f8ec03f */
[----:B------:R-:W-:-:S04]  /*0300*/  UIADD3 UR4, -UR5, 0x100000, URZ ;  /* 0x0010000005047890 */ /* 0x000fc8000fffe13f */
[----:B------:R-:W-:Y:S02]  /*0310*/  USHF.L.U32 UR5, UR4, 0xb, URZ ;  /* 0x0000000b04057899 */ /* 0x000fe4000800063f */
[----:B------:R-:W-:Y:S01]  /*0320*/  USHF.L.U32 UR4, UR4, 0x1, URZ ;  /* 0x0000000104047899 */ /* 0x000fe2000800063f */
[----:B------:R-:W0:Y:S11]  /*0330*/  FENCE.VIEW.ASYNC.S ;  /* 0x00000000000073c6 */ /* 0x000e360000000000 */
[----:B0-----:R0:W1:Y:S01]  /*0340*/  SYNCS.EXCH.64 URZ, [UR8], UR4 ;  /* 0x00000004083f75b2 */ /* 0x0010620008000100 */
[----:B------:R0:W2:Y:S01]  /*0350*/  SYNCS.EXCH.64 URZ, [UR8+0x58], UR6 ;  /* 0x00005806083f75b2 */ /* 0x0000a20008000100 */
[----:B------:R0:W3:Y:S01]  /*0360*/  SYNCS.EXCH.64 URZ, [UR8+0x8], UR4 ;  /* 0x00000804083f75b2 */ /* 0x0000e20008000100 */
[----:B------:R0:W4:Y:S01]  /*0370*/  SYNCS.EXCH.64 URZ, [UR8+0x60], UR6 ;  /* 0x00006006083f75b2 */ /* 0x0001220008000100 */
[----:B------:R0:W0:Y:S01]  /*0380*/  SYNCS.EXCH.64 URZ, [UR8+0x10], UR4 ;  /* 0x00001004083f75b2 */ /* 0x0000220008000100 */
        /* <DEDUP_REMOVED lines=17> */
[----:B------:R-:W-:Y:S01]  /*04a0*/  NOP ;  /* 0x0000000000007918 */ /* 0x000fe20000000000 */
.L_x_3:
[----:B0-----:R-:W-:Y:S05]  /*04b0*/  BSYNC B0 ;  /* 0x0000000000007941 */ /* 0x001fea0003800000 */
.L_x_2:
[----:B------:R-:W0:Y:S01]  /*04c0*/  SHFL.IDX PT, R0, R0, RZ, 0x1f ;  /* 0x00001fff00007589 */ /* 0x000e2200000e0000 */
[----:B------:R-:W-:Y:S01]  /*04d0*/  ELECT P0, URZ, PT ;  /* 0x00000000003f782f */ /* 0x000fe20003800000 */
[----:B------:R-:W5:Y:S01]  /*04e0*/  S2UR UR17, SR_CTAID.Y ;  /* 0x00000000001179c3 */ /* 0x000f620000002600 */
[----:B------:R-:W-:Y:S01]  /*04f0*/  ULDC UR5, c[0x0][0x65c] ;  /* 0x0001970000057ab9 */ /* 0x000fe20000000800 */
[----:B------:R-:W-:Y:S01]  /*0500*/  UMOV UR12, 0x20 ;  /* 0x00000020000c7882 */ /* 0x000fe20000000000 */
[----:B------:R-:W-:Y:S01]  /*0510*/  UISETP.NE.AND UP2, UPT, UR5, 0x1, UPT ;  /* 0x000000010500788c */ /* 0x000fe2000bf45270 */
[----:B------:R-:W-:Y:S01]  /*0520*/  NOP ;  /* 0x0000000000007918 */ /* 0x000fe20000000000 */
[----:B------:R-:W-:Y:S02]  /*0530*/  NOP ;  /* 0x0000000000007918 */ /* 0x000fe40000000000 */
[----:B------:R-:W-:Y:S01]  /*0540*/  UP2UR UR39, UPR, URZ, 0x4 ;  /* 0x000000043f277883 */ /* 0x000fe20008000000 */
[----:B------:R-:W1:Y:S01]  /*0550*/  S2UR UR4, SR_CTAID.X ;  /* 0x00000000000479c3 */ /* 0x000e620000002500 */
[----:B------:R-:W-:-:S02]  /*0560*/  PLOP3.LUT P2, PT, PT, PT, UP2, 0x80, 0x0 ;  /* 0x000000000000781c */ /* 0x000fc40003f4f028 */
[----:B------:R-:W-:Y:S02]  /*0570*/  PLOP3.LUT P4, PT, PT, PT, UP2, 0x80, 0x0 ;  /* 0x000000000000781c */ /* 0x000fe40003f8f028 */
[----:B------:R-:W-:Y:S01]  /*0580*/  PLOP3.LUT P3, PT, PT, PT, UP2, 0x80, 0x0 ;  /* 0x000000000000781c */ /* 0x000fe20003f6f028 */
[----:B------:R-:W-:Y:S01]  /*0590*/  @UP2 ULDC UR14, c[0x0][0x10] ;  /* 0x00000400000e2ab9 */ /* 0x000fe20000000800 */
[----:B------:R-:W-:Y:S01]  /*05a0*/  @UP2 UMOV UR9, URZ ;  /* 0x0000003f00092c82 */ /* 0x000fe20008000000 */
[----:B------:R-:W-:Y:S01]  /*05b0*/  @!UP2 ULDC UR11, c[0x0][0xc] ;  /* 0x00000300000baab9 */ /* 0x000fe20000000800 */
[----:B0-----:R-:W-:Y:S01]  /*05c0*/  ISETP.NE.OR P0, PT, R0, RZ, !P0 ;  /* 0x000000ff0000720c */ /* 0x001fe20004705670 */
[----:B-----5:R-:W-:Y:S02]  /*05d0*/  @UP2 UMOV UR7, UR17 ;  /* 0x0000001100072c82 */ /* 0x020fe40008000000 */
[----:B------:R-:W-:Y:S01]  /*05e0*/  @UP2 UMOV UR8, UR7 ;  /* 0x0000000700082c82 */ /* 0x000fe20008000000 */
[----:B------:R-:W-:Y:S01]  /*05f0*/  @!UP2 UMOV UR7, UR17 ;  /* 0x000000110007ac82 */ /* 0x000fe20008000000 */
[----:B-1----:R-:W-:-:S08]  /*0600*/  @UP2 UIMAD.WIDE.U32 UR14, UR4, UR14, UR8 ;  /* 0x0000000e040e22a5 */ /* 0x002fd0000f8e0008 */
[----:B------:R-:W-:Y:S01]  /*0610*/  VOTEU.ALL UP0, P0 ;  /* 0x00000000003f7886 */ /* 0x000fe20000000000 */
[----:B------:R-:W-:Y:S01]  /*0620*/  VOTEU.ALL UP1, P0 ;  /* 0x00000000003f7886 */ /* 0x000fe20000020000 */
[----:B------:R-:W-:-:S03]  /*0630*/  IMAD.U32 R2, RZ, RZ, UR14 ;  /* 0x0000000eff027e24 */ /* 0x000fc6000f8e00ff */
[----:B------:R-:W0:Y:S01]  /*0640*/  @!UP0 S2UR UR6, SR_CgaCtaId ;  /* 0x00000000000689c3 */ /* 0x000e220000008800 */
[----:B------:R-:W-:Y:S01]  /*0650*/  @!UP0 UMOV UR5, 0x400 ;  /* 0x0000040000058882 */ /* 0x000fe20000000000 */
[----:B------:R-:W-:-:S04]  /*0660*/  @!UP0 UIADD3 UR12, -UR12, 0x100000, URZ ;  /* 0x001000000c0c8890 */ /* 0x000fc8000fffe13f */
[----:B------:R-:W-:Y:S02]  /*0670*/  @!UP0 USHF.L.U32 UR13, UR12, 0xb, URZ ;  /* 0x0000000b0c0d8899 */ /* 0x000fe4000800063f */
[----:B------:R-:W-:Y:S01]  /*0680*/  @!UP0 USHF.L.U32 UR12, UR12, 0x1, URZ ;  /* 0x000000010c0c8899 */ /* 0x000fe2000800063f */
[----:B------:R-:W-:Y:S01]  /*0690*/  IMAD.U32 R3, RZ, RZ, UR15 ;  /* 0x0000000fff037e24 */ /* 0x000fe2000f8e00ff */
[----:B0-----:R-:W-:Y:S01]  /*06a0*/  @!UP0 ULEA UR16, UR6, UR5, 0x18 ;  /* 0x0000000506108291 */ /* 0x001fe2000f8ec03f */
[----:B------:R-:W-:Y:S01]  /*06b0*/  VOTEU.ALL UP0, P0 ;  /* 0x00000000003f7886 */ /* 0x000fe20000000000 */
[----:B------:R-:W-:Y:S01]  /*06c0*/  PLOP3.LUT P0, PT, PT, PT, UP2, 0x80, 0x0 ;  /* 0x000000000000781c */ /* 0x000fe20003f0f028 */
[----:B------:R-:W-:Y:S01]  /*06d0*/  UMOV UR5, URZ ;  /* 0x0000003f00057c82 */ /* 0x000fe20008000000 */
[----:B------:R-:W-:Y:S01]  /*06e0*/  @UP2 UMOV UR6, URZ ;  /* 0x0000003f00062c82 */ /* 0x000fe20008000000 */
[----:B------:R-:W-:Y:S02]  /*06f0*/  @!UP2 UIMAD.WIDE.U32 UR8, UR11, UR7, UR4 ;  /* 0x000000070b08a2a5 */ /* 0x000fe4000f8e0004 */
[----:B------:R-:W-:-:S04]  /*0700*/  @UP2 UIADD3 UR6, UR15, UR6, URZ ;  /* 0x000000060f062290 */ /* 0x000fc8000fffe03f */
[----:B------:R-:W-:Y:S01]  /*0710*/  IMAD.U32 R5, RZ, RZ, UR9 ;  /* 0x00000009ff057e24 */ /* 0x000fe2000f8e00ff */
[----:B------:R-:W0:Y:S02]  /*0720*/  FENCE.VIEW.ASYNC.S ;  /* 0x00000000000073c6 */ /* 0x000e240000000000 */
[----:B0-----:R0:W2:Y:S01]  /*0730*/  @!UP0 SYNCS.EXCH.64 URZ, [UR16+0xc0], UR12 ;  /* 0x0000c00c103f85b2 */ /* 0x0010a20008000100 */
[----:B------:R-:W-:Y:S02]  /*0740*/  @P2 IMAD.U32 R6, RZ, RZ, UR6 ;  /* 0x00000006ff062e24 */ /* 0x000fe4000f8e00ff */
[----:B------:R-:W-:Y:S02]  /*0750*/  @P0 IMAD.MOV.U32 R7, RZ, RZ, R2 ;  /* 0x000000ffff070224 */ /* 0x000fe400078e0002 */
[----:B------:R-:W-:Y:S02]  /*0760*/  IMAD.U32 R2, RZ, RZ, UR8 ;  /* 0x00000008ff027e24 */ /* 0x000fe4000f8e00ff */
[----:B------:R-:W-:-:S02]  /*0770*/  @!P4 IMAD.MOV.U32 R6, RZ, RZ, R5 ;  /* 0x000000ffff06c224 */ /* 0x000fc400078e0005 */
[----:B------:R-:W-:Y:S02]  /*0780*/  @!P3 IMAD.MOV.U32 R7, RZ, RZ, R2 ;  /* 0x000000ffff07b224 */ /* 0x000fe400078e0002 */
[----:B------:R-:W-:Y:S01]  /*0790*/  IMAD.U32 R3, RZ, RZ, UR9 ;  /* 0x00000009ff037e24 */ /* 0x000fe2000f8e00ff */
[----:B------:R0:W-:Y:S01]  /*07a0*/  STL [R1+0x218], R6 ;  /* 0x0002180601007387 */ /* 0x0001e20000100800 */
[----:B------:R-:W-:-:S03]  /*07b0*/  IMAD.U32 R4, RZ, RZ, UR8 ;  /* 0x00000008ff047e24 */ /* 0x000fc6000f8e00ff */
[----:B------:R0:W-:Y:S01]  /*07c0*/  STL [R1+0x21c], R7 ;  /* 0x00021c0701007387 */ /* 0x0001e20000100800 */
[----:B------:R0:W2:Y:S01]  /*07d0*/  @!UP1 SYNCS.EXCH.64 URZ, [UR16+0xc8], UR12 ;  /* 0x0000c80c103f95b2 */ /* 0x0000a20008000100 */
[----:B------:R-:W-:Y:S01]  /*07e0*/  NOP ;  /* 0x0000000000007918 */ /* 0x000fe20000000000 */
[----:B--234-:R-:W-:Y:S06]  /*07f0*/  BAR.SYNC.DEFER_BLOCKING 0x0 ;  /* 0x0000000000007b1d */ /* 0x01cfec0000010000 */
[----:B------:R-:W-:Y:S05]  /*0800*/  @!P1 BRA `(.L_x_4) ;  /* 0x000001a000909947 */ /* 0x000fea0003800000 */
[----:B------:R-:W-:-:S06]  /*0810*/  UISETP.GT.U32.AND UP0, UPT, UR18, 0x1, UPT ;  /* 0x000000011200788c */ /* 0x000fcc000bf04070 */
[----:B------:R-:W-:-:S13]  /*0820*/  PLOP3.LUT P0, PT, PT, PT, UP0, 0x80, 0x0 ;  /* 0x000000000000781c */ /* 0x000fda0003f0f008 */
[----:B0-----:R-:W-:Y:S05]  /*0830*/  @P0 EXIT ;  /* 0x000000000000094d */ /* 0x001fea0003800000 */
[----:B------:R-:W-:Y:S01]  /*0840*/  ULDC.64 UR8, c[0x0][0x650] ;  /* 0x0001940000087ab9 */ /* 0x000fe20000000a00 */
[----:B------:R-:W-:Y:S01]  /*0850*/  UMOV UR44, 0xffffffff ;  /* 0xffffffff002c7882 */ /* 0x000fe20000000000 */
[----:B------:R-:W-:Y:S01]  /*0860*/  ISETP.GE.U32.AND P0, PT, R7, UR8, PT ;  /* 0x0000000807007c0c */ /* 0x000fe2000bf06070 */
[----:B------:R-:W-:Y:S01]  /*0870*/  UMOV UR43, 0xffffffff ;  /* 0xffffffff002b7882 */ /* 0x000fe20000000000 */
[----:B------:R-:W-:Y:S01]  /*0880*/  UMOV UR40, 0xffffffff ;  /* 0xffffffff00287882 */ /* 0x000fe20000000000 */
[----:B------:R-:W-:Y:S02]  /*0890*/  PRMT R0, RZ, 0x7610, R0 ;  /* 0x00007610ff007816 */ /* 0x000fe40000000000 */
[----:B------:R-:W-:-:S13]  /*08a0*/  ISETP.GE.U32.AND.EX P0, PT, R6, UR9, PT, P0 ;  /* 0x0000000906007c0c */ /* 0x000fda000bf06100 */
[----:B------:R-:W-:Y:S05]  /*08b0*/  @P0 BRA `(.L_x_5) ;  /* 0x0000000400800947 */ /* 0x000fea0003800000 */
[----:B------:R-:W-:Y:S01]  /*08c0*/  I2FP.F32.U32 R0, UR4 ;  /* 0x0000000400007c45 */ /* 0x000fe20008201000 */
[----:B------:R-:W-:Y:S01]  /*08d0*/  ULDC.64 UR16, c[0x0][0x628] ;  /* 0x00018a0000107ab9 */ /* 0x000fe20000000a00 */
[----:B------:R-:W-:Y:S01]  /*08e0*/  ULDC UR6, c[0x0][0x150] ;  /* 0x0000540000067ab9 */ /* 0x000fe20000000800 */
[----:B------:R-:W-:Y:S01]  /*08f0*/  ISETP.NE.U32.AND P0, PT, RZ, UR16, PT ;  /* 0x00000010ff007c0c */ /* 0x000fe2000bf05070 */
[----:B------:R-:W-:Y:S01]  /*0900*/  ULDC UR15, c[0x0][0x630] ;  /* 0x00018c00000f7ab9 */ /* 0x000fe20000000800 */
[----:B------:R-:W-:Y:S01]  /*0910*/  FMUL R0, R0, UR6 ;  /* 0x0000000600007c20 */ /* 0x000fe20008400000 */
[----:B------:R-:W-:Y:S01]  /*0920*/  R2UR UR18, R7 ;  /* 0x00000000071272ca */ /* 0x000fe200000e0000 */
[----:B------:R-:W-:Y:S01]  /*0930*/  ULDC UR20, c[0x0][0x154] ;  /* 0x0000550000147ab9 */ /* 0x000fe20000000800 */
[----:B------:R-:W-:Y:S01]  /*0940*/  ISETP.NE.AND.EX P0, PT, RZ, UR17, PT, P0 ;  /* 0x00000011ff007c0c */ /* 0x000fe2000bf05300 */
[----:B------:R0:W1:Y:S01]  /*0950*/  F2I.U32.TRUNC.NTZ R2, R0 ;  /* 0x0000000000027305 */ /* 0x000062000020f000 */
[----:B------:R-:W-:-:S02]  /*0960*/  R2UR UR19, R6 ;  /* 0x00000000061372ca */ /* 0x000fc400000e0000 */
[----:B------:R-:W-:Y:S02]  /*0970*/  R2UR UR8, R7 ;  /* 0x00000000070872ca */ /* 0x000fe400000e0000 */
[----:B------:R-:W-:-:S07]  /*0980*/  R2UR UR9, R6 ;  /* 0x00000000060972ca */ /* 0x000fce00000e0000 */
[----:B0-----:R-:W-:Y:S08]  /*0990*/  @!P0 BRA `(.L_x_6) ;  /* 0x0000000000308947 */ /* 0x001ff00003800000 */
[----:B------:R-:W-:Y:S01]  /*09a0*/  R2UR UR8, R7 ;  /* 0x00000000070872ca */ /* 0x000fe200000e0000 */
[----:B------:R-:W-:Y:S01]  /*09b0*/  ULDC UR6, c[0x0][0x634] ;  /* 0x00018d0000067ab9 */ /* 0x000fe20000000800 */
[----:B------:R-:W-:-:S11]  /*09c0*/  R2UR UR14, R6 ;  /* 0x00000000060e72ca */ /* 0x000fd600000e0000 */
[----:B------:R-:W-:-:S04]  /*09d0*/  UIADD3 UR6, UP0, UR8, UR6, URZ ;  /* 0x0000000608067290 */ /* 0x000fc8000ff1e03f */
[----:B------:R-:W-:-:S04]  /*09e0*/  UIADD3.X UR14, URZ, UR14, URZ, UP0, !UPT ;  /* 0x0000000e3f0e7290 */ /* 0x000fc800087fe43f */
[----:B------:R-:W-:-:S04]  /*09f0*/  UIMAD.WIDE.U32 UR8, UR14, UR16, URZ ;  /* 0x000000100e0872a5 */ /* 0x000fc8000f8e003f */
[----:B------:R-:W-:Y:S02]  /*0a00*/  UIMAD.WIDE.U32 UR10, UP0, UR6, UR17, UR8 ;  /* 0x00000011060a72a5 */ /* 0x000fe4000f800008 */
[----:B------:R-:W-:Y:S02]  /*0a10*/  UIMAD.WIDE.U32 UR8, UR6, UR16, URZ ;  /* 0x00000010060872a5 */ /* 0x000fe4000f8e003f */
[----:B------:R-:W-:Y:S02]  /*0a20*/  UIADD3.X UR13, URZ, URZ, URZ, UP0, !UPT ;  /* 0x0000003f3f0d7290 */ /* 0x000fe400087fe43f */
[----:B------:R-:W-:Y:S01]  /*0a30*/  UIADD3 URZ, UP0, UR9, UR10, URZ ;  /* 0x0000000a093f7290 */ /* 0x000fe2000ff1e03f */
[----:B------:R-:W-:-:S03]  /*0a40*/  UMOV UR12, UR11 ;  /* 0x0000000b000c7c82 */ /* 0x000fc60008000000 */
[----:B------:R-:W-:-:S12]  /*0a50*/  UIMAD.WIDE.U32.X UR8, UR14, UR17, UR12, UP0 ;  /* 0x000000110e0872a5 */ /* 0x000fd800080e040c */
.L_x_6:
[----:B------:R-:W-:Y:S01]  /*0a60*/  USHF.R.U64 UR40, UR8, UR15, UR9 ;  /* 0x0000000f08287299 */ /* 0x000fe20008001209 */
[----:B------:R-:W-:Y:S01]  /*0a70*/  I2FP.F32.U32 R0, UR7 ;  /* 0x0000000700007c45 */ /* 0x000fe20008201000 */
[----:B------:R-:W-:Y:S01]  /*0a80*/  USHF.R.U32.HI UR5, URZ, UR15, UR9 ;  /* 0x0000000f3f057299 */ /* 0x000fe20008011609 */
[----:B-1----:R-:W-:Y:S01]  /*0a90*/  R2UR UR12, R2 ;  /* 0x00000000020c72ca */ /* 0x002fe200000e0000 */
[----:B------:R-:W-:Y:S02]  /*0aa0*/  UIADD3 UR6, UP0, URZ, -UR40, URZ ;  /* 0x800000283f067290 */ /* 0x000fe4000ff1e03f */
[----:B------:R-:W-:Y:S01]  /*0ab0*/  FMUL R0, R0, UR20 ;  /* 0x0000001400007c20 */ /* 0x000fe20008400000 */
[----:B------:R-:W-:Y:S01]  /*0ac0*/  ULDC.64 UR8, c[0x0][0x620] ;  /* 0x0001880000087ab9 */ /* 0x000fe20000000a00 */
[----:B------:R-:W-:Y:S01]  /*0ad0*/  UIADD3.X UR5, URZ, ~UR5, URZ, UP0, !UPT ;  /* 0x800000053f057290 */ /* 0x000fe200087fe43f */
[----:B------:R-:W-:Y:S01]  /*0ae0*/  UMOV UR10, UR18 ;  /* 0x00000012000a7c82 */ /* 0x000fe20008000000 */
[----:B------:R-:W-:-:S02]  /*0af0*/  UMOV UR11, UR19 ;  /* 0x00000013000b7c82 */ /* 0x000fc40008000000 */
[----:B------:R-:W-:Y:S01]  /*0b00*/  UIMAD UR5, UR5, UR8, URZ ;  /* 0x00000008050572a4 */ /* 0x000fe2000f8e023f */
[----:B------:R-:W0:Y:S01]  /*0b10*/  F2I.U32.TRUNC.NTZ R0, R0 ;  /* 0x0000000000007305 */ /* 0x000e22000020f000 */
[----:B------:R-:W-:Y:S02]  /*0b20*/  UIMAD.WIDE.U32 UR10, UR6, UR8, UR10 ;  /* 0x00000008060a72a5 */ /* 0x000fe4000f8e000a */
[----:B------:R-:W-:Y:S01]  /*0b30*/  UIMAD UR6, UR6, UR9, UR5 ;  /* 0x00000009060672a4 */ /* 0x000fe2000f8e0205 */
[----:B------:R-:W-:Y:S01]  /*0b40*/  ULDC UR21, c[0x0][0x658] ;  /* 0x0001960000157ab9 */ /* 0x000fe20000000800 */
[----:B------:R-:W-:Y:S02]  /*0b50*/  UMOV UR19, 0xffffffff ;  /* 0xffffffff00137882 */ /* 0x000fe40000000000 */
[----:B------:R-:W-:Y:S01]  /*0b60*/  UIADD3 UR6, UR11, UR6, URZ ;  /* 0x000000060b067290 */ /* 0x000fe2000fffe03f */
[----:B------:R-:W-:Y:S01]  /*0b70*/  ULDC UR15, c[0x0][0x618] ;  /* 0x00018600000f7ab9 */ /* 0x000fe20000000800 */
[----:B------:R-:W-:Y:S01]  /*0b80*/  ULDC.64 UR8, c[0x0][0x640] ;  /* 0x0001900000087ab9 */ /* 0x000fe20000000a00 */
[----:B------:R-:W-:Y:S01]  /*0b90*/  USHF.L.U32 UR11, UR19, UR21, URZ ;  /* 0x00000015130b7299 */ /* 0x000fe2000800063f */
[----:B------:R-:W-:Y:S01]  /*0ba0*/  ISETP.NE.U32.AND P0, PT, RZ, UR8, PT ;  /* 0x00000008ff007c0c */ /* 0x000fe2000bf05070 */
[----:B------:R-:W-:-:S02]  /*0bb0*/  USHF.R.U64 UR19, UR10, UR15, UR6 ;  /* 0x0000000f0a137299 */ /* 0x000fc40008001206 */
[----:B------:R-:W-:Y:S01]  /*0bc0*/  USHF.R.U32.HI UR10, URZ, UR15, UR6 ;  /* 0x0000000f3f0a7299 */ /* 0x000fe20008011606 */
[----:B0-----:R-:W-:Y:S01]  /*0bd0*/  R2UR UR14, R0 ;  /* 0x00000000000e72ca */ /* 0x001fe200000e0000 */
[----:B------:R-:W-:Y:S01]  /*0be0*/  ULDC UR17, c[0x0][0x608] ;  /* 0x0001820000117ab9 */ /* 0x000fe20000000800 */
[----:B------:R-:W-:Y:S01]  /*0bf0*/  ISETP.NE.AND.EX P0, PT, RZ, UR9, PT, P0 ;  /* 0x00000009ff007c0c */ /* 0x000fe2000bf05300 */
[----:B------:R-:W-:Y:S02]  /*0c00*/  USHF.R.U64 UR23, UR19, UR17, UR10 ;  /* 0x0000001113177299 */ /* 0x000fe4000800120a */
[----:B------:R-:W-:Y:S01]  /*0c10*/  USHF.R.U32.HI UR10, URZ, UR17, UR10 ;  /* 0x000000113f0a7299 */ /* 0x000fe2000801160a */
[----:B------:R-:W-:Y:S01]  /*0c20*/  UMOV UR16, 0x1 ;  /* 0x0000000100107882 */ /* 0x000fe20000000000 */
[----:B------:R-:W-:Y:S02]  /*0c30*/  UIADD3 UR12, -UR12, URZ, URZ ;  /* 0x0000003f0c0c7290 */ /* 0x000fe4000fffe13f */
[----:B------:R-:W-:-:S02]  /*0c40*/  USHF.R.U64 UR24, UR23, UR21, UR10 ;  /* 0x0000001517187299 */ /* 0x000fc4000800120a */
[----:B------:R-:W-:Y:S01]  /*0c50*/  USHF.L.U32 UR6, UR16, UR21, URZ ;  /* 0x0000001510067299 */ /* 0x000fe2000800063f */
[----:B------:R-:W-:Y:S01]  /*0c60*/  ULDC UR13, c[0x0][0x144] ;  /* 0x00005100000d7ab9 */ /* 0x000fe20000000800 */
[----:B------:R-:W-:Y:S01]  /*0c70*/  ULDC UR5, c[0x0][0x600] ;  /* 0x0001800000057ab9 */ /* 0x000fe20000000800 */
[----:B------:R-:W-:Y:S02]  /*0c80*/  ULOP3.LUT UR16, URZ, UR11, URZ, 0x33, !UPT ;  /* 0x0000000b3f107292 */ /* 0x000fe4000f8e333f */
[----:B------:R-:W-:Y:S02]  /*0c90*/  USHF.R.U32.HI UR11, URZ, UR21, UR10 ;  /* 0x000000153f0b7299 */ /* 0x000fe4000801160a */
[----:B------:R-:W-:Y:S02]  /*0ca0*/  UIADD3 UR18, UR5, -0x1, URZ ;  /* 0xffffffff05127890 */ /* 0x000fe4000fffe03f */
[----:B------:R-:W-:Y:S02]  /*0cb0*/  UIADD3 UR20, -UR14, URZ, URZ ;  /* 0x0000003f0e147290 */ /* 0x000fe4000fffe13f */
[----:B------:R-:W-:Y:S01]  /*0cc0*/  UIMAD UR4, UR13, UR12, UR4 ;  /* 0x0000000c0d0472a4 */ /* 0x000fe2000f8e0204 */
[----:B------:R-:W-:Y:S01]  /*0cd0*/  ULDC UR25, c[0x0][0x148] ;  /* 0x0000520000197ab9 */ /* 0x000fe20000000800 */
[----:B------:R-:W-:Y:S01]  /*0ce0*/  ULDC UR21, c[0x0][0x648] ;  /* 0x0001920000157ab9 */ /* 0x000fe20000000800 */
[----:B------:R-:W-:Y:S01]  /*0cf0*/  ULDC UR22, c[0x0][0x638] ;  /* 0x00018e0000167ab9 */ /* 0x000fe20000000800 */
[----:B------:R-:W-:Y:S01]  /*0d00*/  UMOV UR10, UR24 ;  /* 0x00000018000a7c82 */ /* 0x000fe20008000000 */
[----:B------:R-:W-:Y:S07]  /*0d10*/  @!P0 BRA `(.L_x_7) ;  /* 0x0000000000308947 */ /* 0x000fee0003800000 */
[----:B------:R-:W-:Y:S02]  /*0d20*/  ULDC UR14, c[0x0][0x64c] ;  /* 0x00019300000e7ab9 */ /* 0x000fe40000000800 */
        /* <DEDUP_REMOVED lines=8> */
[----:B------:R-:W-:-:S07]  /*0db0*/  UIMAD.WIDE.U32.X UR8, UR17, UR9, UR14, UP0 ;  /* 0x00000009110872a5 */ /* 0x000fce00080e040e */
[----:B------:R-:W-:Y:S01]  /*0dc0*/  UMOV UR10, UR8 ;  /* 0x00000008000a7c82 */ /* 0x000fe20008000000 */
[----:B------:R-:W-:-:S05]  /*0dd0*/  UMOV UR11, UR9 ;  /* 0x00000009000b7c82 */ /* 0x000fca0008000000 */
.L_x_7:
[----:B------:R-:W-:Y:S01]  /*0de0*/  UISETP.NE.AND UP0, UPT, UR39, URZ, UPT ;  /* 0x0000003f2700728c */ /* 0x000fe2000bf05270 */
[----:B------:R-:W-:Y:S01]  /*0df0*/  IMAD.MOV.U32 R0, RZ, RZ, 0x1 ;  /* 0x00000001ff007424 */ /* 0x000fe200078e00ff */
[----:B------:R-:W-:Y:S02]  /*0e00*/  USHF.R.U64 UR8, UR10, UR21, UR11 ;  /* 0x000000150a087299 */ /* 0x000fe4000800120b */
[----:B------:R-:W-:Y:S02]  /*0e10*/  ULOP3.LUT UR16, UR23, UR16, URZ, 0xc0, !UPT ;  /* 0x0000001017107292 */ /* 0x000fe4000f8ec03f */
[----:B------:R-:W-:Y:S02]  /*0e20*/  ULOP3.LUT UR18, UR19, UR18, URZ, 0xc0, !UPT ;  /* 0x0000001213127292 */ /* 0x000fe4000f8ec03f */
[----:B------:R-:W-:-:S03]  /*0e30*/  UIMAD UR16, UR6, UR8, UR16 ;  /* 0x00000008061072a4 */ /* 0x000fc6000f8e0210 */
[----:B------:R-:W-:Y:S02]  /*0e40*/  @UP0 UIMAD UR4, UR25, UR20, UR7 ;  /* 0x00000014190402a4 */ /* 0x000fe4000f8e0207 */
[----:B------:R-:W-:-:S04]  /*0e50*/  UIADD3 UR7, -UR8, URZ, URZ ;  /* 0x0000003f08077290 */ /* 0x000fc8000fffe13f */
[----:B------:R-:W-:-:S03]  /*0e60*/  UIMAD UR6, UR7, UR22, UR24 ;  /* 0x00000016070672a4 */ /* 0x000fc6000f8e0218 */
[----:B------:R-:W-:Y:S01]  /*0e70*/  ULDC UR7, c[0x0][0x610] ;  /* 0x0001840000077ab9 */ /* 0x000fe20000000800 */
[----:B------:R-:W-:Y:S02]  /*0e80*/  UIMAD UR6, UR6, UR5, UR18 ;  /* 0x00000005060672a4 */ /* 0x000fe4000f8e0212 */
[----:B------:R-:W-:-:S04]  /*0e90*/  UIMAD UR4, UR16, UR7, UR4 ;  /* 0x00000007100472a4 */ /* 0x000fc8000f8e0204 */
[----:B------:R-:W-:Y:S02]  /*0ea0*/  USEL UR43, UR6, UR4, !UP0 ;  /* 0x00000004062b7287 */ /* 0x000fe4000c000000 */
[----:B------:R-:W-:-:S12]  /*0eb0*/  USEL UR44, UR4, UR6, !UP0 ;  /* 0x00000006042c7287 */ /* 0x000fd8000c000000 */
.L_x_5:
[----:B------:R-:W-:-:S08]  /*0ec0*/  NOP ;  /* 0x0000000000007918 */ /* 0x000fd00000000000 */
[----:B------:R-:W0:Y:S02]  /*0ed0*/  USETMAXREG.TRY_ALLOC.CTAPOOL UP0, 0xf0 ;  /* 0x000000f0000079c8 */ /* 0x000e240008000600 */
[----:B0-----:R-:W-:-:S13]  /*0ee0*/  PLOP3.LUT P0, PT, PT, PT, UP0, 0x80, 0x0 ;  /* 0x000000000000781c */ /* 0x001fda0003f0f008 */
[----:B------:R-:W-:Y:S05]  /*0ef0*/  @!P0 BRA `(.L_x_5) ;  /* 0xfffffffc00f08947 */ /* 0x000fea000383ffff */
[----:B------:R-:W-:Y:S01]  /*0f00*/  ULDC.64 UR4, c[0x0][0x598] ;  /* 0x0001660000047ab9 */ /* 0x000fe20000000a00 */
[----:B------:R-:W-:Y:S01]  /*0f10*/  ULDC.64 UR46, c[0x0][0x208] ;  /* 0x00008200002e7ab9 */ /* 0x000fe20000000a00 */
[----:B------:R-:W-:-:S04]  /*0f20*/  ISETP.NE.U32.AND P0, PT, RZ, UR4, PT ;  /* 0x00000004ff007c0c */ /* 0x000fc8000bf05070 */
[----:B------:R-:W-:-:S13]  /*0f30*/  ISETP.NE.AND.EX P0, PT, RZ, UR5, PT, P0 ;  /* 0x00000005ff007c0c */ /* 0x000fda000bf05300 */
[----:B------:R-:W-:Y:S05]  /*0f40*/  @!P0 BRA `(.L_x_8) ;  /* 0x00000000001c8947 */ /* 0x000fea0003800000 */
[----:B------:R-:W0:Y:S02]  /*0f50*/  LDC.64 R2, c[0x0][0x598] ;  /* 0x00016600ff027b82 */ /* 0x000e240000000a00 */
[----:B0-----:R-:W2:Y:S02]  /*0f60*/  LDG.E.64 R2, desc[UR46][R2.64] ;  /* 0x0000002e02027981 */ /* 0x001ea4000c1e1b00 */
[----:B--2---:R-:W-:-:S04]  /*0f70*/  ISETP.NE.U32.AND P0, PT, R2, RZ, PT ;  /* 0x000000ff0200720c */ /* 0x004fc80003f05070 */
[----:B------:R-:W-:-:S13]  /*0f80*/  ISETP.NE.AND.EX P0, PT, R3, RZ, PT, P0 ;  /* 0x000000ff0300720c */ /* 0x000fda0003f05300 */
[----:B------:R-:W-:Y:S05]  /*0f90*/  @!P0 BRA `(.L_x_8) ;  /* 0x0000000000088947 */ /* 0x000fea0003800000 */
[----:B------:R0:W5:Y:S01]  /*0fa0*/  LD.E R2, desc[UR46][R2.64] ;  /* 0x0000002e02027980 */ /* 0x000162000c101900 */
[----:B------:R-:W-:Y:S05]  /*0fb0*/  BRA `(.L_x_9) ;  /* 0x0000000000247947 */ /* 0x000fea0003800000 */
.L_x_8:
[----:B------:R-:W-:Y:S02]  /*0fc0*/  ULDC.64 UR4, c[0x0][0x588] ;  /* 0x0001620000047ab9 */ /* 0x000fe40000000a00 */
[----:B------:R-:W-:-:S04]  /*0fd0*/  ISETP.NE.U32.AND P0, PT, RZ, UR4, PT ;  /* 0x00000004ff007c0c */ /* 0x000fc8000bf05070 */
[----:B------:R-:W-:-:S13]  /*0fe0*/  ISETP.NE.AND.EX P0, PT, RZ, UR5, PT, P0 ;  /* 0x00000005ff007c0c */ /* 0x000fda000bf05300 */
[----:B------:R-:W-:Y:S05]  /*0ff0*/  @!P0 BRA `(.L_x_10) ;  /* 0x00000000000c8947 */ /* 0x000fea0003800000 */
[----:B------:R-:W0:Y:S02]  /*1000*/  LDC.64 R2, c[0x0][0x588] ;  /* 0x00016200ff027b82 */ /* 0x000e240000000a00 */
[----:B0-----:R1:W5:Y:S01]  /*1010*/  LDG.E R2, desc[UR46][R2.64] ;  /* 0x0000002e02027981 */ /* 0x001362000c1e1900 */
[----:B------:R-:W-:Y:S05]  /*1020*/  BRA `(.L_x_9) ;  /* 0x0000000000087947 */ /* 0x000fea0003800000 */
.L_x_10:
[----:B------:R-:W-:Y:S02]  /*1030*/  ULDC UR4, c[0x0][0x580] ;  /* 0x0001600000047ab9 */ /* 0x000fe40000000800 */
[----:B------:R-:W-:-:S07]  /*1040*/  IMAD.U32 R2, RZ, RZ, UR4 ;  /* 0x00000004ff027e24 */ /* 0x000fce000f8e00ff */
.L_x_9:
[----:B------:R-:W-:Y:S02]  /*1050*/  ULDC.64 UR4, c[0x0][0x5a0] ;  /* 0x0001680000047ab9 */ /* 0x000fe40000000a00 */
[----:B------:R-:W-:-:S04]  /*1060*/  ISETP.NE.U32.AND P0, PT, RZ, UR4, PT ;  /* 0x00000004ff007c0c */ /* 0x000fc8000bf05070 */
[----:B------:R-:W-:-:S13]  /*1070*/  ISETP.NE.AND.EX P0, PT, RZ, UR5, PT, P0 ;  /* 0x00000005ff007c0c */ /* 0x000fda000bf05300 */
[----:B------:R-:W-:Y:S05]  /*1080*/  @!P0 BRA `(.L_x_11) ;  /* 0x00000000001c8947 */ /* 0x000fea0003800000 */
[----:B------:R-:W2:Y:S02]  /*1090*/  LDC.64 R4, c[0x0][0x5a0] ;  /* 0x00016800ff047b82 */ /* 0x000ea40000000a00 */
[----:B--2---:R-:W2:Y:S02]  /*10a0*/  LDG.E.64 R4, desc[UR46][R4.64] ;  /* 0x0000002e04047981 */ /* 0x004ea4000c1e1b00 */
[----:B--2---:R-:W-:-:S04]  /*10b0*/  ISETP.NE.U32.AND P0, PT, R4, RZ, PT ;  /* 0x000000ff0400720c */ /* 0x004fc80003f05070 */
[----:B------:R-:W-:-:S13]  /*10c0*/  ISETP.NE.AND.EX P0, PT, R5, RZ, PT, P0 ;  /* 0x000000ff0500720c */ /* 0x000fda0003f05300 */
[----:B------:R-:W-:Y:S05]  /*10d0*/  @!P0 BRA `(.L_x_11) ;  /* 0x0000000000088947 */ /* 0x000fea0003800000 */
[----:B------:R2:W5:Y:S01]  /*10e0*/  LD.E R16, desc[UR46][R4.64] ;  /* 0x0000002e04107980 */ /* 0x000562000c101900 */
[----:B------:R-:W-:Y:S05]  /*10f0*/  BRA `(.L_x_12) ;  /* 0x0000000000247947 */ /* 0x000fea0003800000 */
.L_x_11:
[----:B------:R-:W-:Y:S02]  /*1100*/  ULDC.64 UR4, c[0x0][0x590] ;  /* 0x0001640000047ab9 */ /* 0x000fe40000000a00 */
[----:B------:R-:W-:-:S04]  /*1110*/  ISETP.NE.U32.AND P0, PT, RZ, UR4, PT ;  /* 0x00000004ff007c0c */ /* 0x000fc8000bf05070 */
[----:B------:R-:W-:-:S13]  /*1120*/  ISETP.NE.AND.EX P0, PT, RZ, UR5, PT, P0 ;  /* 0x00000005ff007c0c */ /* 0x000fda000bf05300 */
[----:B------:R-:W-:Y:S05]  /*1130*/  @!P0 BRA `(.L_x_13) ;  /* 0x00000000000c8947 */ /* 0x000fea0003800000 */
[----:B------:R-:W2:Y:S02]  /*1140*/  LDC.64 R16, c[0x0][0x590] ;  /* 0x00016400ff107b82 */ /* 0x000ea40000000a00 */
[----:B--2---:R3:W5:Y:S01]  /*1150*/  LDG.E R16, desc[UR46][R16.64] ;  /* 0x0000002e10107981 */ /* 0x004762000c1e1900 */
[----:B------:R-:W-:Y:S05]  /*1160*/  BRA `(.L_x_12) ;  /* 0x0000000000087947 */ /* 0x000fea0003800000 */
.L_x_13:
[----:B------:R-:W-:Y:S02]  /*1170*/  ULDC UR4, c[0x0][0x584] ;  /* 0x0001610000047ab9 */ /* 0x000fe40000000800 */
[----:B------:R-:W-:-:S07]  /*1180*/  IMAD.U32 R16, RZ, RZ, UR4 ;  /* 0x00000004ff107e24 */ /* 0x000fce000f8e00ff */
.L_x_12:
[----:B------:R-:W-:-:S13]  /*1190*/  LOP3.LUT P0, RZ, R0, 0xff, RZ, 0xc0, !PT ;  /* 0x000000ff00ff7812 */ /* 0x000fda000780c0ff */
[----:B------:R-:W-:Y:S05]  /*11a0*/  @!P0 EXIT ;  /* 0x000000000000894d */ /* 0x000fea0003800000 */
[----:B------:R-:W-:Y:S01]  /*11b0*/  ULDC UR4, c[0x0][0x28c] ;  /* 0x0000a30000047ab9 */ /* 0x000fe20000000800 */
[----:B------:R-:W-:Y:S01]  /*11c0*/  UMOV UR36, URZ ;  /* 0x0000003f00247c82 */ /* 0x000fe20008000000 */
[----:B------:R-:W-:Y:S01]  /*11d0*/  UIADD3 UR4, UR4, 0xf, URZ ;  /* 0x0000000f04047890 */ /* 0x000fe2000fffe03f */
[----:B------:R-:W-:-:S03]  /*11e0*/  UMOV UR37, URZ ;  /* 0x0000003f00257c82 */ /* 0x000fc60008000000 */
[----:B------:R-:W-:-:S04]  /*11f0*/  USHF.R.S32.HI UR5, URZ, 0x1f, UR4 ;  /* 0x0000001f3f057899 */ /* 0x000fc80008011404 */
[----:B------:R-:W-:-:S04]  /*1200*/  ULEA.HI UR5, UR5, UR4, URZ, 0x4 ;  /* 0x0000000405057291 */ /* 0x000fc8000f8f203f */
[----:B------:R-:W-:-:S12]  /*1210*/  USHF.R.S32.HI UR41, URZ, 0x4, UR5 ;  /* 0x000000043f297899 */ /* 0x000fd80008011405 */
.L_x_699:
[----:B----4-:R-:W4:Y:S01]  /*1220*/  S2R R0, SR_TID.X ;  /* 0x0000000000007919 */ /* 0x010f220000002100 */
[----:B------:R-:W0:Y:S01]  /*1230*/  S2UR UR6, SR_CgaCtaId ;  /* 0x00000000000679c3 */ /* 0x000e220000008800 */
[----:B------:R-:W-:Y:S02]  /*1240*/  UMOV UR42, 0x400 ;  /* 0x00000400002a7882 */ /* 0x000fe40000000000 */
[----:B0-----:R-:W-:Y:S01]  /*1250*/  ULEA UR42, UR6, UR42, 0x18 ;  /* 0x0000002a062a7291 */ /* 0x001fe2000f8ec03f */
[----:B----4-:R-:W-:-:S04]  /*1260*/  LOP3.LUT R0, R0, 0x80, RZ, 0xc0, !PT ;  /* 0x0000008000007812 */ /* 0x010fc800078ec0ff */
[----:B------:R-:W-:-:S06]  /*1270*/  SHF.R.U32.HI R0, RZ, 0x7, R0 ;  /* 0x00000007ff007819 */ /* 0x000fcc0000011600 */
[----:B------:R-:W0:Y:S02]  /*1280*/  SHFL.IDX PT, R0, R0, RZ, 0x1f ;  /* 0x00001fff00007589 */ /* 0x000e2400000e0000 */
[----:B0-----:R-:W-:-:S13]  /*1290*/  R2UR UR4, R0 ;  /* 0x00000000000472ca */ /* 0x001fda00000e0000 */
[----:B------:R-:W-:-:S04]  /*12a0*/  ULEA.HI UR5, UR4, UR4, URZ, 0x1 ;  /* 0x0000000404057291 */ /* 0x000fc8000f8f083f */
[----:B------:R-:W-:-:S04]  /*12b0*/  ULOP3.LUT UR5, UR5, 0x1ffffe, URZ, 0xc0, !UPT ;  /* 0x001ffffe05057892 */ /* 0x000fc8000f8ec03f */
[----:B------:R-:W-:-:S03]  /*12c0*/  UIADD3 UR5, UR4, -UR5, URZ ;  /* 0x8000000504057290 */ /* 0x000fc6000fffe03f */
[----:B------:R-:W-:Y:S01]  /*12d0*/  ULDC UR4, c[0x0][0x28c] ;  /* 0x0000a30000047ab9 */ /* 0x000fe20000000800 */
[----:B------:R-:W-:Y:S01]  /*12e0*/  ULEA UR5, UR5, UR42, 0xb ;  /* 0x0000002a05057291 */ /* 0x000fe2000f8e583f */
[----:B------:R-:W-:-:S03]  /*12f0*/  ISETP.LT.AND P0, PT, RZ, UR4, PT ;  /* 0x00000004ff007c0c */ /* 0x000fc6000bf01270 */
[----:B------:R-:W-:-:S04]  /*1300*/  UIADD3 UR5, UR5, 0x180, URZ ;  /* 0x0000018005057890 */ /* 0x000fc8000fffe03f */
[----:B------:R-:W-:-:S04]  /*1310*/  USHF.R.U32.HI UR5, URZ, 0x4, UR5 ;  /* 0x000000043f057899 */ /* 0x000fc80008011605 */
[----:B------:R-:W-:Y:S02]  /*1320*/  ULOP3.LUT UR45, UR5, 0x3fff, URZ, 0xc0, !UPT ;  /* 0x00003fff052d7892 */ /* 0x000fe4000f8ec03f */
[----:B---3--:R-:W-:Y:S10]  /*1330*/  @P0 BRA `(.L_x_14) ;  /* 0x0000000000400947 */ /* 0x008ff40003800000 */
[----:B------:R-:W-:Y:S01]  /*1340*/  MOV R0, 0x0 ;  /* 0x0000000000007802 */ /* 0x000fe20000000f00 */
[----:B------:R-:W-:Y:S01]  /*1350*/  ULDC.64 UR4, c[0x4][0x68] ;  /* 0x01001a0000047ab9 */ /* 0x000fe20000000a00 */
[----:B------:R-:W-:Y:S01]  /*1360*/  ULDC.64 UR6, c[0x4][0x8] ;  /* 0x0100020000067ab9 */ /* 0x000fe20000000a00 */
[----:B--2---:R-:W-:Y:S01]  /*1370*/  IMAD.U32 R4, RZ, RZ, UR4 ;  /* 0x00000004ff047e24 */ /* 0x004fe2000f8e00ff */
[----:B------:R0:W2:Y:S01]  /*1380*/  LDC.64 R14, c[0x4][R0] ;  /* 0x01000000000e7b82 */ /* 0x0000a20000000a00 */
[----:B------:R-:W-:Y:S01]  /*1390*/  IMAD.U32 R5, RZ, RZ, UR5 ;  /* 0x00000005ff057e24 */ /* 0x000fe2000f8e00ff */
[----:B------:R-:W-:Y:S01]  /*13a0*/  ULDC.64 UR4, c[0x4][0x70] ;  /* 0x01001c0000047ab9 */ /* 0x000fe20000000a00 */
[----:B------:R-:W-:Y:S02]  /*13b0*/  IMAD.U32 R10, RZ, RZ, UR6 ;  /* 0x00000006ff0a7e24 */ /* 0x000fe4000f8e00ff */
[----:B------:R-:W-:Y:S02]  /*13c0*/  IMAD.U32 R6, RZ, RZ, UR4 ;  /* 0x00000004ff067e24 */ /* 0x000fe4000f8e00ff */
[----:B------:R-:W-:-:S02]  /*13d0*/  IMAD.U32 R7, RZ, RZ, UR5 ;  /* 0x00000005ff077e24 */ /* 0x000fc4000f8e00ff */
[----:B------:R-:W-:Y:S02]  /*13e0*/  IMAD.U32 R11, RZ, RZ, UR7 ;  /* 0x00000007ff0b7e24 */ /* 0x000fe4000f8e00ff */
[----:B------:R-:W-:Y:S02]  /*13f0*/  IMAD.MOV.U32 R8, RZ, RZ, 0x1e1 ;  /* 0x000001e1ff087424 */ /* 0x000fe400078e00ff */
[----:B------:R-:W-:Y:S02]  /*1400*/  IMAD.MOV.U32 R12, RZ, RZ, 0x1 ;  /* 0x00000001ff0c7424 */ /* 0x000fe400078e00ff */
[----:B0-----:R-:W-:-:S07]  /*1410*/  IMAD.MOV.U32 R13, RZ, RZ, RZ ;  /* 0x000000ffff0d7224 */ /* 0x001fce00078e00ff */
[----:B------:R-:W-:-:S07]  /*1420*/  LEPC R20, `(.L_x_14) ;  /* 0x000000001014794e */ /* 0x000fce0000000000 */
[----:B-123-5:R-:W-:Y:S05]  /*1430*/  CALL.ABS.NOINC R14 ;  /* 0x000000000e007343 */ /* 0x02efea0003c00000 */
.L_x_14:
[----:B------:R-:W-:-:S06]  /*1440*/  ULOP3.LUT UR4, UR38, 0x1, URZ, 0xfc, !UPT ;  /* 0x0000000126047892 */ /* 0x000fcc000f8efc3f */
[----:B------:R-:W-:-:S05]  /*1450*/  IMAD.U32 R0, RZ, RZ, UR4 ;  /* 0x00000004ff007e24 */ /* 0x000fca000f8e00ff */
[----:B------:R-:W-:-:S13]  /*1460*/  ISETP.NE.AND P0, PT, R0, 0x3, PT ;  /* 0x000000030000780c */ /* 0x000fda0003f05270 */
[----:B------:R-:W-:Y:S05]  /*1470*/  @!P0 BRA `(.L_x_15) ;  /* 0x0000000000048947 */ /* 0x000fea0003800000 */
[----:B------:R-:W-:Y:S01]  /*1480*/  BPT.TRAP 0x1 ;  /* 0x000000040000795c */ /* 0x000fe20000300000 */
.L_x_15:
[----:B-1----:R-:W-:Y:S02]  /*1490*/  IMAD.U32 R3, RZ, RZ, UR37 ;  /* 0x00000025ff037e24 */ /* 0x002fe4000f8e00ff */
[----:B------:R-:W-:-:S03]  /*14a0*/  IMAD.U32 R0, RZ, RZ, UR36 ;  /* 0x00000024ff007e24 */ /* 0x000fc6000f8e00ff */
[----:B------:R-:W-:Y:S02]  /*14b0*/  LEA R3, R3, UR42, 0x3 ;  /* 0x0000002a03037c11 */ /* 0x000fe4000f8e18ff */
[----:B------:R-:W-:-:S04]  /*14c0*/  SHF.L.U32 R0, R0, 0x1f, RZ ;  /* 0x0000001f00007819 */ /* 0x000fc800000006ff */
[----:B------:R0:W1:Y:S01]  /*14d0*/  SYNCS.PHASECHK.TRANS64.TRYWAIT P1, [R3+URZ], R0 ;  /* 0x00000000030075a7 */ /* 0x000062000802017f */
[----:B------:R-:W-:Y:S05]  /*14e0*/  @!P0 BRA `(.L_x_16) ;  /* 0x0000000000048947 */ /* 0x000fea0003800000 */
[----:B------:R-:W-:Y:S01]  /*14f0*/  BPT.TRAP 0x1 ;  /* 0x000000040000795c */ /* 0x000fe20000300000 */
.L_x_16:
[----:B-1----:R-:W-:Y:S05]  /*1500*/  @P1 BRA `(.L_x_17) ;  /* 0x0000000000081947 */ /* 0x002fea0003800000 */
[----:B------:R-:W1:Y:S02]  /*1510*/  SYNCS.PHASECHK.TRANS64.TRYWAIT P1, [R3+URZ], R0 ;  /* 0x00000000030075a7 */ /* 0x000e64000802017f */
[----:B-1----:R-:W-:Y:S05]  /*1520*/  @!P1 BRA `(.L_x_18) ;  /* 0x000001b000409947 */ /* 0x002fea0003800000 */
.L_x_17:
[----:B------:R-:W-:-:S04]  /*1530*/  UISETP.LT.AND UP0, UPT, UR41, 0x1, UPT ;  /* 0x000000012900788c */ /* 0x000fc8000bf01270 */
[----:B------:R-:W-:-:S06]  /*1540*/  USEL UR4, UR41, 0x1, UP0 ;  /* 0x0000000129047887 */ /* 0x000fcc0008000000 */
[----:B--2---:R-:W-:Y:S01]  /*1550*/  IMAD.U32 R5, RZ, RZ, UR4 ;  /* 0x00000004ff057e24 */ /* 0x004fe2000f8e00ff */
[----:B------:R-:W-:Y:S05]  /*1560*/  WARPSYNC.ALL ;  /* 0x0000000000007948 */ /* 0x000fea0003800000 */
[----:B------:R-:W-:-:S04]  /*1570*/  IADD3 R5, -R5, UR41, RZ ;  /* 0x0000002905057c10 */ /* 0x000fc8000fffe1ff */
[----:B------:R-:W-:Y:S01]  /*1580*/  ISETP.GE.AND P1, PT, R5, 0x1, PT ;  /* 0x000000010500780c */ /* 0x000fe20003f26270 */
[----:B------:R-:W-:Y:S01]  /*1590*/  UIADD3 UR4, UR42, 0x21180, URZ ;  /* 0x000211802a047890 */ /* 0x000fe2000fffe03f */
[----:B------:R-:W-:Y:S01]  /*15a0*/  WARPGROUP.ARRIVE ;  /* 0x00000000000079c5 */ /* 0x000fe20000000000 */
[----:B------:R-:W-:Y:S02]  /*15b0*/  ULOP3.LUT UR32, UR45, 0x10000, URZ, 0xfc, !UPT ;  /* 0x000100002d207892 */ /* 0x000fe4000f8efc3f */
[----:B------:R-:W-:Y:S02]  /*15c0*/  USHF.R.U32.HI UR4, URZ, 0x4, UR4 ;  /* 0x000000043f047899 */ /* 0x000fe40008011604 */
[----:B------:R-:W-:Y:S02]  /*15d0*/  UIMAD UR24, UR37, 0x300, UR32 ;  /* 0x00000300251878a4 */ /* 0x000fe4000f8e0220 */
[----:B------:R-:W-:Y:S01]  /*15e0*/  ULOP3.LUT UR4, UR4, 0x3fff, URZ, 0xc0, !UPT ;  /* 0x00003fff04047892 */ /* 0x000fe2000f8ec03f */
[----:B------:R-:W-:Y:S01]  /*15f0*/  UMOV UR25, 0xc0000010 ;  /* 0xc000001000197882 */ /* 0x000fe20000000000 */
[----:B------:R-:W-:-:S02]  /*1600*/  UMOV UR27, 0xc0000010 ;  /* 0xc0000010001b7882 */ /* 0x000fc40000000000 */
[----:B------:R-:W-:Y:S01]  /*1610*/  ULOP3.LUT UR33, UR4, 0x10000, URZ, 0xfc, !UPT ;  /* 0x0001000004217892 */ /* 0x000fe2000f8efc3f */
[----:B------:R-:W-:Y:S01]  /*1620*/  UMOV UR20, UR24 ;  /* 0x0000001800147c82 */ /* 0x000fe20008000000 */
[----:B------:R-:W-:Y:S02]  /*1630*/  UMOV UR21, UR25 ;  /* 0x0000001900157c82 */ /* 0x000fe40008000000 */
[----:B------:R-:W-:Y:S01]  /*1640*/  UIMAD UR26, UR37, 0x1c0, UR33 ;  /* 0x000001c0251a78a4 */ /* 0x000fe2000f8e0221 */
[----:B------:R-:W-:Y:S01]  /*1650*/  UMOV UR23, 0xc0000010 ;  /* 0xc000001000177882 */ /* 0x000fe20000000000 */
[----:B------:R-:W-:Y:S02]  /*1660*/  UMOV UR16, UR24 ;  /* 0x0000001800107c82 */ /* 0x000fe40008000000 */
[----:B------:R-:W-:Y:S02]  /*1670*/  UIADD3 UR22, UR26, 0x40, URZ ;  /* 0x000000401a167890 */ /* 0x000fe4000fffe03f */
[----:B------:R-:W-:Y:S01]  /*1680*/  UIADD3 UR18, UR26, 0x80, URZ ;  /* 0x000000801a127890 */ /* 0x000fe2000fffe03f */
[----:B------:R-:W-:-:S02]  /*1690*/  UMOV UR17, UR25 ;  /* 0x0000001900117c82 */ /* 0x000fc40008000000 */
[----:B------:R-:W-:Y:S01]  /*16a0*/  HGMMA.64x32x16.F32.BF16 R24, gdesc[UR24], RZ, !UPT, gsb0 ;  /* 0x00600000181879f0 */ /* 0x000fe2000c0018ff */
[----:B------:R-:W-:Y:S01]  /*16b0*/  UMOV UR19, 0xc0000010 ;  /* 0xc000001000137882 */ /* 0x000fe20000000000 */
[----:B------:R-:W-:Y:S01]  /*16c0*/  UIADD3 UR14, UR26, 0xc0, URZ ;  /* 0x000000c01a0e7890 */ /* 0x000fe2000fffe03f */
[----:B------:R-:W-:Y:S01]  /*16d0*/  UMOV UR12, UR24 ;  /* 0x00000018000c7c82 */ /* 0x000fe20008000000 */
[----:B------:R-:W-:Y:S01]  /*16e0*/  UMOV UR13, UR25 ;  /* 0x00000019000d7c82 */ /* 0x000fe20008000000 */
        /* <DEDUP_REMOVED lines=13> */
[----:B------:R-:W-:-:S02]  /*17c0*/  WARPGROUP.DEPBAR.LE gsb0, 0x0 ;  /* 0x00008000000079c5 */ /* 0x000fc40000010000 */
[----:B------:R-:W-:Y:S04]  /*17d0*/  STL.64 [R1+0x1c0], R24 ;  /* 0x0001c01801007387 */ /* 0x000fe80000100a00 */
[----:B------:R-:W-:Y:S04]  /*17e0*/  STL.64 [R1+0x1c8], R26 ;  /* 0x0001c81a01007387 */ /* 0x000fe80000100a00 */
[----:B------:R-:W-:Y:S04]  /*17f0*/  STL.64 [R1+0x1d0], R28 ;  /* 0x0001d01c01007387 */ /* 0x000fe80000100a00 */
[----:B------:R-:W-:Y:S04]  /*1800*/  STL.64 [R1+0x1d8], R30 ;  /* 0x0001d81e01007387 */ /* 0x000fe80000100a00 */
[----:B------:R-:W-:Y:S04]  /*1810*/  STL.64 [R1+0x1e0], R32 ;  /* 0x0001e02001007387 */ /* 0x000fe80000100a00 */
[----:B------:R-:W-:Y:S04]  /*1820*/  STL.64 [R1+0x1e8], R34 ;  /* 0x0001e82201007387 */ /* 0x000fe80000100a00 */
[----:B------:R-:W-:Y:S04]  /*1830*/  STL.64 [R1+0x1f0], R36 ;  /* 0x0001f02401007387 */ /* 0x000fe80000100a00 */
[----:B------:R2:W-:Y:S02]  /*1840*/  STL.64 [R1+0x1f8], R38 ;  /* 0x0001f82601007387 */ /* 0x0005e40000100a00 */
[----:B--2---:R-:W-:-:S06]  /*1850*/  WARPGROUP.ARRIVE ;  /* 0x00000000000079c5 */ /* 0x004fcc0000000000 */
[----:B------:R-:W-:Y:S03]  /*1860*/  HGMMA.64x32x16.F32.BF16 R24, gdesc[UR20], RZ, !UPT, gsb0 ;  /* 0x00600000141879f0 */ /* 0x000fe6000c0018ff */
[----:B------:R-:W-:Y:S02]  /*1870*/  WARPGROUP.DEPBAR.LE gsb0, 0x0 ;  /* 0x00008000000079c5 */ /* 0x000fe40000010000 */
        /* <DEDUP_REMOVED lines=11> */
[----:B------:R-:W-:Y:S01]  /*1930*/  WARPGROUP.ARRIVE ;  /* 0x00000000000079c5 */ /* 0x000fe20000000000 */
[----:B------:R-:W-:Y:S04]  /*1940*/  STL.64 [R1+0x40], R24 ;  /* 0x0000401801007387 */ /* 0x000fe80000100a00 */
[----:B------:R-:W-:Y:S01]  /*1950*/  STL.64 [R1+0x48], R26 ;  /* 0x0000481a01007387 */ /* 0x000fe20000100a00 */
[----:B------:R-:W-:Y:S03]  /*1960*/  HGMMA.64x32x16.F32.BF16 R200, gdesc[UR12], RZ, !UPT, gsb0 ;  /* 0x006000000cc879f0 */ /* 0x000fe6000c0018ff */
[----:B------:R-:W-:Y:S04]  /*1970*/  STL.64 [R1+0x50], R28 ;  /* 0x0000501c01007387 */ /* 0x000fe80000100a00 */
[----:B------:R-:W-:Y:S04]  /*1980*/  STL.64 [R1+0x58], R30 ;  /* 0x0000581e01007387 */ /* 0x000fe80000100a00 */
[----:B------:R-:W-:Y:S04]  /*1990*/  STL.64 [R1+0x60], R32 ;  /* 0x0000602001007387 */ /* 0x000fe80000100a00 */
[----:B------:R-:W-:Y:S04]  /*19a0*/  STL.64 [R1+0x68], R34 ;  /* 0x0000682201007387 */ /* 0x000fe80000100a00 */
[----:B------:R-:W-:Y:S04]  /*19b0*/  STL.64 [R1+0x70], R36 ;  /* 0x0000702401007387 */ /* 0x000fe80000100a00 */
[----:B------:R2:W-:Y:S01]  /*19c0*/  STL.64 [R1+0x78], R38 ;  /* 0x0000782601007387 */ /* 0x0005e20000100a00 */
[----:B------:R-:W-:-:S02]  /*19d0*/  WARPGROUP.DEPBAR.LE gsb0, 0x0 ;  /* 0x00008000000079c5 */ /* 0x000fc40000010000 */
[----:B------:R-:W-:-:S06]  /*19e0*/  WARPGROUP.ARRIVE ;  /* 0x00000000000079c5 */ /* 0x000fcc0000000000 */
[----:B------:R-:W-:Y:S01]  /*19f0*/  HGMMA.64x32x16.F32.BF16 R152, gdesc[UR8], RZ, !UPT, gsb0 ;  /* 0x00600000089879f0 */ /* 0x000fe2000c0018ff */
[----:B------:R-:W-:Y:S02]  /*1a00*/  UIADD3 UR8, UR24, 0x100, URZ ;  /* 0x0000010018087890 */ /* 0x000fe4000fffe03f */
[----:B------:R-:W-:Y:S02]  /*1a10*/  WARPGROUP.DEPBAR.LE gsb0, 0x0 ;  /* 0x00008000000079c5 */ /* 0x000fe40000010000 */
[----:B------:R-:W-:-:S06]  /*1a20*/  WARPGROUP.ARRIVE ;  /* 0x00000000000079c5 */ /* 0x000fcc0000000000 */
[----:B------:R-:W-:Y:S03]  /*1a30*/  HGMMA.64x32x16.F32.BF16 R104, gdesc[UR4], RZ, !UPT, gsb0 ;  /* 0x00600000046879f0 */ /* 0x000fe6000c0018ff */
[----:B------:R-:W-:Y:S02]  /*1a40*/  WARPGROUP.DEPBAR.LE gsb0, 0x0 ;  /* 0x00008000000079c5 */ /* 0x000fe40000010000 */
[----:B------:R-:W-:-:S06]  /*1a50*/  WARPGROUP.ARRIVE ;  /* 0x00000000000079c5 */ /* 0x000fcc0000000000 */
[----:B------:R-:W-:Y:S01]  /*1a60*/  HGMMA.64x32x16.F32.BF16 R56, gdesc[UR28], RZ, !UPT, gsb0 ;  /* 0x006000001c3879f0 */ /* 0x000fe2000c0018ff */
[----:B------:R-:W-:Y:S01]  /*1a70*/  UMOV UR28, UR8 ;  /* 0x00000008001c7c82 */ /* 0x000fe20008000000 */
[----:B------:R-:W-:Y:S01]  /*1a80*/  UMOV UR29, 0xc0000010 ;  /* 0xc0000010001d7882 */ /* 0x000fe20000000000 */
[----:B------:R-:W-:Y:S01]  /*1a90*/  UMOV UR4, UR28 ;  /* 0x0000001c00047c82 */ /* 0x000fe20008000000 */
        /* <DEDUP_REMOVED lines=10> */
[----:B------:R-:W-:-:S02]  /*1b40*/  WARPGROUP.DEPBAR.LE gsb0, 0x0 ;  /* 0x00008000000079c5 */ /* 0x000fc40000010000 */
[----:B------:R-:W-:-:S06]  /*1b50*/  WARPGROUP.ARRIVE ;  /* 0x00000000000079c5 */ /* 0x000fcc0000000000 */
[----:B------:R-:W-:Y:S03]  /*1b60*/  HGMMA.64x32x16.F32.BF16 R40, gdesc[UR28], RZ, !UPT, gsb0 ;  /* 0x006000001c2879f0 */ /* 0x000fe6000c0018ff */
[----:B------:R-:W-:Y:S02]  /*1b70*/  WARPGROUP.DEPBAR.LE gsb0, 0x0 ;  /* 0x00008000000079c5 */ /* 0x000fe40000010000 */
[----:B------:R-:W-:-:S06]  /*1b80*/  WARPGROUP.ARRIVE ;  /* 0x00000000000079c5 */ /* 0x000fcc0000000000 */
[----:B------:R-:W-:Y:S01]  /*1b90*/  HGMMA.64x32x16.F32.BF16 R88, gdesc[UR4], RZ, !UPT, gsb0 ;  /* 0x00600000045879f0 */ /* 0x000fe2000c0018ff */
[----:B------:R-:W-:-:S03]  /*1ba0*/  UIADD3 UR4, UR24, 0x200, URZ ;  /* 0x0000020018047890 */ /* 0x000fc6000fffe03f */
[----:B------:R-:W-:Y:S01]  /*1bb0*/  UMOV UR24, UR28 ;  /* 0x0000001c00187c82 */ /* 0x000fe20008000000 */
[----:B------:R-:W-:Y:S02]  /*1bc0*/  WARPGROUP.DEPBAR.LE gsb0, 0x0 ;  /* 0x00008000000079c5 */ /* 0x000fe40000010000 */
[----:B------:R-:W-:-:S06]  /*1bd0*/  WARPGROUP.ARRIVE ;  /* 0x00000000000079c5 */ /* 0x000fcc0000000000 */
[----:B------:R-:W-:Y:S03]  /*1be0*/  HGMMA.64x32x16.F32.BF16 R136, gdesc[UR8], RZ, !UPT, gsb0 ;  /* 0x00600000088879f0 */ /* 0x000fe6000c0018ff */
[----:B------:R-:W-:Y:S02]  /*1bf0*/  WARPGROUP.DEPBAR.LE gsb0, 0x0 ;  /* 0x00008000000079c5 */ /* 0x000fe40000010000 */
[----:B------:R-:W-:-:S06]  /*1c00*/  WARPGROUP.ARRIVE ;  /* 0x00000000000079c5 */ /* 0x000fcc0000000000 */
[----:B------:R-:W-:Y:S03]  /*1c10*/  HGMMA.64x32x16.F32.BF16 R184, gdesc[UR12], RZ, !UPT, gsb0 ;  /* 0x006000000cb879f0 */ /* 0x000fe6000c0018ff */
[----:B------:R-:W-:Y:S02]  /*1c20*/  WARPGROUP.DEPBAR.LE gsb0, 0x0 ;  /* 0x00008000000079c5 */ /* 0x000fe40000010000 */
[----:B--2---:R-:W-:-:S06]  /*1c30*/  WARPGROUP.ARRIVE ;  /* 0x00000000000079c5 */ /* 0x004fcc0000000000 */
[----:B------:R-:W-:Y:S03]  /*1c40*/  HGMMA.64x32x16.F32.BF16 R24, gdesc[UR16], RZ, !UPT, gsb0 ;  /* 0x00600000101879f0 */ /* 0x000fe6000c0018ff */
[----:B------:R-:W-:Y:S02]  /*1c50*/  WARPGROUP.DEPBAR.LE gsb0, 0x0 ;  /* 0x00008000000079c5 */ /* 0x000fe40000010000 */
[----:B------:R-:W-:Y:S04]  /*1c60*/  STL.64 [R1], R24 ;  /* 0x0000001801007387 */ /* 0x000fe80000100a00 */
        /* <DEDUP_REMOVED lines=69> */
[----:B------:R-:W-:Y:S03]  /*20c0*/  HGMMA.64x32x16.F32.BF16 R168, gdesc[UR12], RZ, !UPT, gsb0 ;  /* 0x006000000ca879f0 */ /* 0x000fe6000c0018ff */
        /* <DEDUP_REMOVED lines=10> */
[----:B------:R-:W-:Y:S05]  /*2170*/  @!P1 BRA `(.L_x_19) ;  /* 0x0000001400b09947 */ /* 0x000fea0003800000 */
[----:B------:R-:W-:Y:S01]  /*2180*/  UIADD3 UR35, UR37, 0x1, URZ ;  /* 0x0000000125237890 */ /* 0x000fe2000fffe03f */
[----:B01----:R-:W-:Y:S01]  /*2190*/  IMAD.MOV.U32 R0, RZ, RZ, R5 ;  /* 0x000000ffff007224 */ /* 0x003fe200078e0005 */
[----:B------:R-:W-:Y:S02]  /*21a0*/  UMOV UR34, UR37 ;  /* 0x0000002500227c82 */ /* 0x000fe40008000000 */
[----:B------:R-:W-:-:S04]  /*21b0*/  UISETP.NE.AND UP0, UPT, UR35, 0xb, UPT ;  /* 0x0000000b2300788c */ /* 0x000fc8000bf05270 */
[----:B------:R-:W-:Y:S02]  /*21c0*/  USEL UR4, URZ, 0x1, UP0 ;  /* 0x000000013f047887 */ /* 0x000fe40008000000 */
[----:B------:R-:W-:Y:S02]  /*21d0*/  USEL UR35, UR35, URZ, UP0 ;  /* 0x0000003f23237287 */ /* 0x000fe40008000000 */
[----:B------:R-:W-:-:S06]  /*21e0*/  ULOP3.LUT UR4, UR36, UR4, URZ, 0x3c, !UPT ;  /* 0x0000000424047292 */ /* 0x000fcc000f8e3c3f */
[----:B------:R-:W-:-:S07]  /*21f0*/  IMAD.U32 R3, RZ, RZ, UR4 ;  /* 0x00000004ff037e24 */ /* 0x000fce000f8e00ff */
.L_x_26:
[----:B------:R-:W-:Y:S05]  /*2200*/  @!P0 BRA `(.L_x_20) ;  /* 0x0000000000048947 */ /* 0x000fea0003800000 */
[----:B------:R-:W-:Y:S01]  /*2210*/  BPT.TRAP 0x1 ;  /* 0x000000040000795c */ /* 0x000fe20000300000 */
.L_x_20:
[----:B------:R-:W-:Y:S01]  /*2220*/  ULEA UR4, UR35, UR42, 0x3 ;  /* 0x0000002a23047291 */ /* 0x000fe2000f8e183f */
[----:B------:R-:W-:-:S08]  /*2230*/  SHF.L.U32 R4, R3, 0x1f, RZ ;  /* 0x0000001f03047819 */ /* 0x000fd000000006ff */
[----:B------:R0:W1:Y:S01]  /*2240*/  SYNCS.PHASECHK.TRANS64.TRYWAIT P1, [UR4], R4 ;  /* 0x00000004ff0075a7 */ /* 0x0000620008020144 */
[----:B------:R-:W-:Y:S05]  /*2250*/  @!P0 BRA `(.L_x_21) ;  /* 0x0000000000048947 */ /* 0x000fea0003800000 */
[----:B------:R-:W-:Y:S01]  /*2260*/  BPT.TRAP 0x1 ;  /* 0x000000040000795c */ /* 0x000fe20000300000 */
.L_x_21:
[----:B-1----:R-:W-:Y:S05]  /*2270*/  @P1 BRA `(.L_x_22) ;  /* 0x0000000000081947 */ /* 0x002fea0003800000 */
[----:B------:R-:W1:Y:S02]  /*2280*/  SYNCS.PHASECHK.TRANS64.TRYWAIT P1, [UR4], R4 ;  /* 0x00000004ff0075a7 */ /* 0x000e640008020144 */
[----:B-1----:R-:W-:Y:S05]  /*2290*/  @!P1 BRA `(.L_x_23) ;  /* 0x000001a000f89947 */ /* 0x002fea0003800000 */
.L_x_22:
[----:B------:R-:W-:Y:S04]  /*22a0*/  STL.64 [R1+0x348], R230 ;  /* 0x000348e601007387 */ /* 0x000fe80000100a00 */
[----:B------:R-:W-:Y:S04]  /*22b0*/  STL.64 [R1+0x340], R228 ;  /* 0x000340e401007387 */ /* 0x000fe80000100a00 */
[----:B------:R-:W-:Y:S04]  /*22c0*/  STL.64 [R1+0x338], R226 ;  /* 0x000338e201007387 */ /* 0x000fe80000100a00 */
[----:B------:R-:W-:Y:S04]  /*22d0*/  STL.64 [R1+0x330], R224 ;  /* 0x000330e001007387 */ /* 0x000fe80000100a00 */
[----:B------:R-:W-:Y:S04]  /*22e0*/  STL.64 [R1+0x328], R222 ;  /* 0x000328de01007387 */ /* 0x000fe80000100a00 */
[----:B------:R2:W-:Y:S04]  /*22f0*/  STL.64 [R1+0x320], R220 ;  /* 0x000320dc01007387 */ /* 0x0005e80000100a00 */
[----:B--2---:R-:W2:Y:S04]  /*2300*/  LDL.LU.64 R220, [R1+0x40] ;  /* 0x0000400001dc7983 */ /* 0x004ea80000300a00 */
[----:B------:R-:W2:Y:S04]  /*2310*/  LDL.LU.64 R222, [R1+0x48] ;  /* 0x0000480001de7983 */ /* 0x000ea80000300a00 */
[----:B------:R-:W2:Y:S04]  /*2320*/  LDL.LU.64 R224, [R1+0x50] ;  /* 0x0000500001e07983 */ /* 0x000ea80000300a00 */
[----:B------:R-:W2:Y:S04]  /*2330*/  LDL.LU.64 R226, [R1+0x58] ;  /* 0x0000580001e27983 */ /* 0x000ea80000300a00 */
[----:B------:R-:W2:Y:S04]  /*2340*/  LDL.LU.64 R228, [R1+0x60] ;  /* 0x0000600001e47983 */ /* 0x000ea80000300a00 */
[----:B------:R-:W2:Y:S04]  /*2350*/  LDL.LU.64 R230, [R1+0x68] ;  /* 0x0000680001e67983 */ /* 0x000ea80000300a00 */
[----:B------:R-:W2:Y:S04]  /*2360*/  LDL.LU.64 R232, [R1+0x70] ;  /* 0x0000700001e87983 */ /* 0x000ea80000300a00 */
[----:B------:R-:W2:Y:S04]  /*2370*/  LDL.LU.64 R234, [R1+0x78] ;  /* 0x0000780001ea7983 */ /* 0x000ea80000300a00 */
[----:B------:R-:W-:Y:S04]  /*2380*/  STL.64 [R1+0x318], R182 ;  /* 0x000318b601007387 */ /* 0x000fe80000100a00 */
[----:B------:R-:W-:Y:S04]  /*2390*/  STL.64 [R1+0x310], R180 ;  /* 0x000310b401007387 */ /* 0x000fe80000100a00 */
[----:B------:R-:W-:Y:S04]  /*23a0*/  STL.64 [R1+0x308], R178 ;  /* 0x000308b201007387 */ /* 0x000fe80000100a00 */
[----:B------:R-:W-:Y:S04]  /*23b0*/  STL.64 [R1+0x300], R176 ;  /* 0x000300b001007387 */ /* 0x000fe80000100a00 */
[----:B------:R-:W-:Y:S04]  /*23c0*/  STL.64 [R1+0x2f8], R174 ;  /* 0x0002f8ae01007387 */ /* 0x000fe80000100a00 */
[----:B------:R-:W-:Y:S04]  /*23d0*/  STL.64 [R1+0x2f0], R172 ;  /* 0x0002f0ac01007387 */ /* 0x000fe80000100a00 */
[----:B------:R-:W-:Y:S04]  /*23e0*/  STL.64 [R1+0x2e8], R170 ;  /* 0x0002e8aa01007387 */ /* 0x000fe80000100a00 */
[----:B------:R4:W-:Y:S04]  /*23f0*/  STL.64 [R1+0x2e0], R168 ;  /* 0x0002e0a801007387 */ /* 0x0009e80000100a00 */
[----:B----4-:R-:W4:Y:S04]  /*2400*/  LDL.LU.64 R168, [R1+0x100] ;  /* 0x0001000001a87983 */ /* 0x010f280000300a00 */
[----:B------:R-:W4:Y:S04]  /*2410*/  LDL.LU.64 R170, [R1+0x108] ;  /* 0x0001080001aa7983 */ /* 0x000f280000300a00 */
[----:B------:R-:W4:Y:S04]  /*2420*/  LDL.LU.64 R172, [R1+0x110] ;  /* 0x0001100001ac7983 */ /* 0x000f280000300a00 */
[----:B------:R-:W4:Y:S04]  /*2430*/  LDL.LU.64 R174, [R1+0x118] ;  /* 0x0001180001ae7983 */ /* 0x000f280000300a00 */
[----:B------:R-:W4:Y:S04]  /*2440*/  LDL.LU.64 R176, [R1+0x120] ;  /* 0x0001200001b07983 */ /* 0x000f280000300a00 */
[----:B------:R-:W4:Y:S04]  /*2450*/  LDL.LU.64 R178, [R1+0x128] ;  /* 0x0001280001b27983 */ /* 0x000f280000300a00 */
[----:B------:R-:W4:Y:S04]  /*2460*/  LDL.LU.64 R180, [R1+0x130] ;  /* 0x0001300001b47983 */ /* 0x000f280000300a00 */
[----:B------:R-:W4:Y:S04]  /*2470*/  LDL.LU.64 R182, [R1+0x138] ;  /* 0x0001380001b67983 */ /* 0x000f280000300a00 */
        /* <DEDUP_REMOVED lines=8> */
[----:B0-----:R-:W3:Y:S04]  /*2500*/  LDL.LU.64 R120, [R1+0x1c0] ;  /* 0x0001c00001787983 */ /* 0x001ee80000300a00 */
[----:B------:R-:W3:Y:S04]  /*2510*/  LDL.LU.64 R122, [R1+0x1c8] ;  /* 0x0001c800017a7983 */ /* 0x000ee80000300a00 */
[----:B------:R-:W3:Y:S04]  /*2520*/  LDL.LU.64 R124, [R1+0x1d0] ;  /* 0x0001d000017c7983 */ /* 0x000ee80000300a00 */
[----:B------:R-:W3:Y:S04]  /*2530*/  LDL.LU.64 R126, [R1+0x1d8] ;  /* 0x0001d800017e7983 */ /* 0x000ee80000300a00 */
[----:B------:R-:W3:Y:S04]  /*2540*/  LDL.LU.64 R128, [R1+0x1e0] ;  /* 0x0001e00001807983 */ /* 0x000ee80000300a00 */
[----:B------:R-:W3:Y:S04]  /*2550*/  LDL.LU.64 R130, [R1+0x1e8] ;  /* 0x0001e80001827983 */ /* 0x000ee80000300a00 */
[----:B------:R-:W3:Y:S04]  /*2560*/  LDL.LU.64 R132, [R1+0x1f0] ;  /* 0x0001f00001847983 */ /* 0x000ee80000300a00 */
[----:B------:R-:W3:Y:S01]  /*2570*/  LDL.LU.64 R134, [R1+0x1f8] ;  /* 0x0001f80001867983 */ /* 0x000ee20000300a00 */
[----:B------:R-:W-:-:S02]  /*2580*/  UIMAD UR24, UR35, 0x300, UR32 ;  /* 0x00000300231878a4 */ /* 0x000fc4000f8e0220 */
[----:B------:R-:W-:Y:S01]  /*2590*/  UIMAD UR26, UR35, 0x1c0, UR33 ;  /* 0x000001c0231a78a4 */ /* 0x000fe2000f8e0221 */
[----:B------:R-:W-:Y:S01]  /*25a0*/  STL.64 [R1+0x298], R86 ;  /* 0x0002985601007387 */ /* 0x000fe20000100a00 */
[----:B------:R-:W-:Y:S01]  /*25b0*/  UMOV UR25, 0xc0000010 ;  /* 0xc000001000197882 */ /* 0x000fe20000000000 */
[----:B------:R-:W-:Y:S01]  /*25c0*/  UMOV UR27, 0xc0000010 ;  /* 0xc0000010001b7882 */ /* 0x000fe20000000000 */
[----:B------:R-:W-:Y:S01]  /*25d0*/  UIADD3 UR22, UR26, 0x40, URZ ;  /* 0x000000401a167890 */ /* 0x000fe2000fffe03f */
[----:B------:R-:W-:Y:S01]  /*25e0*/  STL.64 [R1+0x290], R84 ;  /* 0x0002905401007387 */ /* 0x000fe20000100a00 */
[----:B------:R-:W-:Y:S01]  /*25f0*/  UMOV UR20, UR24 ;  /* 0x0000001800147c82 */ /* 0x000fe20008000000 */
[----:B------:R-:W-:Y:S01]  /*2600*/  UMOV UR21, UR25 ;  /* 0x0000001900157c82 */ /* 0x000fe20008000000 */
        /* <DEDUP_REMOVED lines=16> */
[----:B---3--:R-:W-:Y:S01]  /*2710*/  WARPGROUP.ARRIVE ;  /* 0x00000000000079c5 */ /* 0x008fe20000000000 */
[----:B------:R-:W-:Y:S01]  /*2720*/  UIADD3 UR6, UR26, 0x140, URZ ;  /* 0x000001401a067890 */ /* 0x000fe2000fffe03f */
[----:B------:R-:W-:Y:S04]  /*2730*/  STL.64 [R1+0x270], R76 ;  /* 0x0002704c01007387 */ /* 0x000fe80000100a00 */
[----:B------:R-:W-:Y:S01]  /*2740*/  HGMMA.64x32x16.F32.BF16 R120, gdesc[UR24], R120, gsb0 ;  /* 0x00600000187879f0 */ /* 0x000fe20008001878 */
[----:B------:R-:W-:Y:S01]  /*2750*/  UMOV UR4, UR24 ;  /* 0x0000001800047c82 */ /* 0x000fe20008000000 */
[----:B------:R-:W-:Y:S01]  /*2760*/  UMOV UR5, UR25 ;  /* 0x0000001900057c82 */ /* 0x000fe20008000000 */
[----:B------:R-:W-:Y:S01]  /*2770*/  UMOV UR7, 0xc0000010 ;  /* 0xc000001000077882 */ /* 0x000fe20000000000 */
[----:B------:R-:W-:Y:S01]  /*2780*/  STL.64 [R1+0x268], R74 ;  /* 0x0002684a01007387 */ /* 0x000fe20000100a00 */
[----:B------:R-:W-:-:S03]  /*2790*/  UIADD3 UR30, UR26, 0x180, URZ ;  /* 0x000001801a1e7890 */ /* 0x000fc6000fffe03f */
[----:B------:R-:W-:Y:S04]  /*27a0*/  STL.64 [R1+0x260], R72 ;  /* 0x0002604801007387 */ /* 0x000fe80000100a00 */
[----:B------:R-:W-:Y:S04]  /*27b0*/  STL.64 [R1+0x258], R38 ;  /* 0x0002582601007387 */ /* 0x000fe80000100a00 */
[----:B------:R-:W-:Y:S04]  /*27c0*/  STL.64 [R1+0x250], R36 ;  /* 0x0002502401007387 */ /* 0x000fe80000100a00 */
[----:B------:R-:W-:Y:S04]  /*27d0*/  STL.64 [R1+0x248], R34 ;  /* 0x0002482201007387 */ /* 0x000fe80000100a00 */
[----:B------:R-:W-:Y:S04]  /*27e0*/  STL.64 [R1+0x240], R32 ;  /* 0x0002402001007387 */ /* 0x000fe80000100a00 */
[----:B------:R-:W-:Y:S01]  /*27f0*/  STL.64 [R1+0x238], R30 ;  /* 0x0002381e01007387 */ /* 0x000fe20000100a00 */
[----:B------:R-:W-:-:S03]  /*2800*/  UMOV UR28, UR24 ;  /* 0x00000018001c7c82 */ /* 0x000fc60008000000 */
[----:B------:R-:W-:Y:S01]  /*2810*/  STL.64 [R1+0x230], R28 ;  /* 0x0002301c01007387 */ /* 0x000fe20000100a00 */
[----:B------:R-:W-:Y:S01]  /*2820*/  UMOV UR29, UR25 ;  /* 0x00000019001d7c82 */ /* 0x000fe20008000000 */
[----:B------:R-:W-:Y:S02]  /*2830*/  UMOV UR31, 0xc0000010 ;  /* 0xc0000010001f7882 */ /* 0x000fe40000000000 */
[----:B------:R-:W-:Y:S04]  /*2840*/  STL.64 [R1+0x228], R26 ;  /* 0x0002281a01007387 */ /* 0x000fe80000100a00 */
[----:B------:R-:W-:Y:S01]  /*2850*/  STL.64 [R1+0x220], R24 ;  /* 0x0002201801007387 */ /* 0x000fe20000100a00 */
[----:B------:R-:W-:Y:S02]  /*2860*/  WARPGROUP.DEPBAR.LE gsb0, 0x0 ;  /* 0x00008000000079c5 */ /* 0x000fe40000010000 */
[----:B----4-:R-:W-:Y:S01]  /*2870*/  WARPGROUP.ARRIVE ;  /* 0x00000000000079c5 */ /* 0x010fe20000000000 */
[----:B------:R-:W-:Y:S04]  /*2880*/  STL.64 [R1+0x1c0], R120 ;  /* 0x0001c07801007387 */ /* 0x000fe80000100a00 */
[----:B------:R-:W-:Y:S01]  /*2890*/  STL.64 [R1+0x1c8], R122 ;  /* 0x0001c87a01007387 */ /* 0x000fe20000100a00 */
[----:B------:R-:W-:Y:S03]  /*28a0*/  HGMMA.64x32x16.F32.BF16 R168, gdesc[UR20], R168, gsb0 ;  /* 0x0060000014a879f0 */ /* 0x000fe600080018a8 */
[----:B------:R-:W-:Y:S04]  /*28b0*/  STL.64 [R1+0x1d0], R124 ;  /* 0x0001d07c01007387 */ /* 0x000fe80000100a00 */
[----:B------:R-:W-:Y:S04]  /*28c0*/  STL.64 [R1+0x1d8], R126 ;  /* 0x0001d87e01007387 */ /* 0x000fe80000100a00 */
[----:B------:R-:W-:Y:S04]  /*28d0*/  STL.64 [R1+0x1e0], R128 ;  /* 0x0001e08001007387 */ /* 0x000fe80000100a00 */
[----:B------:R-:W-:Y:S04]  /*28e0*/  STL.64 [R1+0x1e8], R130 ;  /* 0x0001e88201007387 */ /* 0x000fe80000100a00 */
[----:B------:R-:W-:Y:S04]  /*28f0*/  STL.64 [R1+0x1f0], R132 ;  /* 0x0001f08401007387 */ /* 0x000fe80000100a00 */
[----:B------:R-:W-:Y:S01]  /*2900*/  STL.64 [R1+0x1f8], R134 ;  /* 0x0001f88601007387 */ /* 0x000fe20000100a00 */
[----:B------:R-:W-:-:S02]  /*2910*/  WARPGROUP.DEPBAR.LE gsb0, 0x0 ;  /* 0x00008000000079c5 */ /* 0x000fc40000010000 */
[----:B--2---:R-:W-:Y:S01]  /*2920*/  WARPGROUP.ARRIVE ;  /* 0x00000000000079c5 */ /* 0x004fe20000000000 */
        /* <DEDUP_REMOVED lines=10> */
[----:B------:R-:W-:Y:S01]  /*29d0*/  WARPGROUP.ARRIVE ;  /* 0x00000000000079c5 */ /* 0x000fe20000000000 */
[----:B------:R0:W-:Y:S04]  /*29e0*/  STL.64 [R1+0x40], R220 ;  /* 0x000040dc01007387 */ /* 0x0001e80000100a00 */
[----:B------:R2:W-:Y:S01]  /*29f0*/  STL.64 [R1+0x48], R222 ;  /* 0x000048de01007387 */ /* 0x0005e20000100a00 */
[----:B------:R-:W-:Y:S03]  /*2a00*/  HGMMA.64x32x16.F32.BF16 R200, gdesc[UR12], R200, gsb0 ;  /* 0x006000000cc879f0 */ /* 0x000fe600080018c8 */
[----:B------:R3:W-:Y:S04]  /*2a10*/  STL.64 [R1+0x50], R224 ;  /* 0x000050e001007387 */ /* 0x0007e80000100a00 */
[----:B------:R4:W-:Y:S04]  /*2a20*/  STL.64 [R1+0x58], R226 ;  /* 0x000058e201007387 */ /* 0x0009e80000100a00 */
[----:B------:R1:W-:Y:S04]  /*2a30*/  STL.64 [R1+0x60], R228 ;  /* 0x000060e401007387 */ /* 0x0003e80000100a00 */
[----:B------:R1:W-:Y:S04]  /*2a40*/  STL.64 [R1+0x68], R230 ;  /* 0x000068e601007387 */ /* 0x0003e80000100a00 */
[----:B------:R1:W-:Y:S04]  /*2a50*/  STL.64 [R1+0x70], R232 ;  /* 0x000070e801007387 */ /* 0x0003e80000100a00 */
[----:B------:R1:W-:Y:S04]  /*2a60*/  STL.64 [R1+0x78], R234 ;  /* 0x000078ea01007387 */ /* 0x0003e80000100a00 */
[----:B0-----:R-:W4:Y:S04]  /*2a70*/  LDL.LU.64 R220, [R1] ;  /* 0x0000000001dc7983 */ /* 0x001f280000300a00 */
[----:B--2---:R-:W2:Y:S04]  /*2a80*/  LDL.LU.64 R222, [R1+0x8] ;  /* 0x0000080001de7983 */ /* 0x004ea80000300a00 */
[----:B---3--:R-:W2:Y:S04]  /*2a90*/  LDL.LU.64 R224, [R1+0x10] ;  /* 0x0000100001e07983 */ /* 0x008ea80000300a00 */
[----:B----4-:R-:W2:Y:S04]  /*2aa0*/  LDL.LU.64 R226, [R1+0x18] ;  /* 0x0000180001e27983 */ /* 0x010ea80000300a00 */
[----:B-1----:R-:W2:Y:S04]  /*2ab0*/  LDL.LU.64 R228, [R1+0x20] ;  /* 0x0000200001e47983 */ /* 0x002ea80000300a00 */
[----:B------:R-:W2:Y:S04]  /*2ac0*/  LDL.LU.64 R230, [R1+0x28] ;  /* 0x0000280001e67983 */ /* 0x000ea80000300a00 */
[----:B------:R-:W2:Y:S04]  /*2ad0*/  LDL.LU.64 R232, [R1+0x30] ;  /* 0x0000300001e87983 */ /* 0x000ea80000300a00 */
[----:B------:R-:W2:Y:S04]  /*2ae0*/  LDL.LU.64 R234, [R1+0x38] ;  /* 0x0000380001ea7983 */ /* 0x000ea80000300a00 */
[----:B------:R-:W3:Y:S01]  /*2af0*/  LDL.LU.64 R168, [R1+0xc0] ;  /* 0x0000c00001a87983 */ /* 0x000ee20000300a00 */
[----:B------:R-:W-:-:S02]  /*2b00*/  WARPGROUP.DEPBAR.LE gsb0, 0x0 ;  /* 0x00008000000079c5 */ /* 0x000fc40000010000 */
[----:B------:R-:W-:Y:S01]  /*2b10*/  WARPGROUP.ARRIVE ;  /* 0x00000000000079c5 */ /* 0x000fe20000000000 */
[----:B------:R-:W3:Y:S04]  /*2b20*/  LDL.LU.64 R170, [R1+0xc8] ;  /* 0x0000c80001aa7983 */ /* 0x000ee80000300a00 */
[----:B------:R-:W3:Y:S01]  /*2b30*/  LDL.LU.64 R172, [R1+0xd0] ;  /* 0x0000d00001ac7983 */ /* 0x000ee20000300a00 */
[----:B------:R-:W-:Y:S03]  /*2b40*/  HGMMA.64x32x16.F32.BF16 R152, gdesc[UR8], R152, gsb0 ;  /* 0x00600000089879f0 */ /* 0x000fe60008001898 */
[----:B------:R-:W3:Y:S01]  /*2b50*/  LDL.LU.64 R174, [R1+0xd8] ;  /* 0x0000d80001ae7983 */ /* 0x000ee20000300a00 */
[----:B------:R-:W-:-:S03]  /*2b60*/  UIADD3 UR8, UR24, 0x100, URZ ;  /* 0x0000010018087890 */ /* 0x000fc6000fffe03f */
[----:B------:R-:W3:Y:S04]  /*2b70*/  LDL.LU.64 R176, [R1+0xe0] ;  /* 0x0000e00001b07983 */ /* 0x000ee80000300a00 */
[----:B------:R-:W3:Y:S04]  /*2b80*/  LDL.LU.64 R178, [R1+0xe8] ;  /* 0x0000e80001b27983 */ /* 0x000ee80000300a00 */
[----:B------:R-:W3:Y:S04]  /*2b90*/  LDL.LU.64 R180, [R1+0xf0] ;  /* 0x0000f00001b47983 */ /* 0x000ee80000300a00 */
[----:B------:R-:W3:Y:S04]  /*2ba0*/  LDL.LU.64 R182, [R1+0xf8] ;  /* 0x0000f80001b67983 */ /* 0x000ee80000300a00 */
[----:B------:R-:W4:Y:S04]  /*2bb0*/  LDL.LU.64 R120, [R1+0x180] ;  /* 0x0001800001787983 */ /* 0x000f280000300a00 */
        /* <DEDUP_REMOVED lines=8> */
[----:B------:R-:W4:Y:S01]  /*2c40*/  LDL.LU.64 R74, [R1+0x148] ;  /* 0x00014800014a7983 */ /* 0x000f220000300a00 */
[----:B------:R-:W-:-:S02]  /*2c50*/  WARPGROUP.DEPBAR.LE gsb0, 0x0 ;  /* 0x00008000000079c5 */ /* 0x000fc40000010000 */
[----:B------:R-:W-:Y:S01]  /*2c60*/  WARPGROUP.ARRIVE ;  /* 0x00000000000079c5 */ /* 0x000fe20000000000 */
[----:B------:R-:W4:Y:S04]  /*2c70*/  LDL.LU.64 R76, [R1+0x150] ;  /* 0x00015000014c7983 */ /* 0x000f280000300a00 */
[----:B------:R-:W4:Y:S01]  /*2c80*/  LDL.LU.64 R78, [R1+0x158] ;  /* 0x00015800014e7983 */ /* 0x000f220000300a00 */
[----:B------:R-:W-:Y:S03]  /*2c90*/  HGMMA.64x32x16.F32.BF16 R104, gdesc[UR4], R104, gsb0 ;  /* 0x00600000046879f0 */ /* 0x000fe60008001868 */
        /* <DEDUP_REMOVED lines=13> */
[----:B------:R-:W-:-:S06]  /*2d70*/  WARPGROUP.ARRIVE ;  /* 0x00000000000079c5 */ /* 0x000fcc0000000000 */
[----:B------:R-:W-:Y:S01]  /*2d80*/  HGMMA.64x32x16.F32.BF16 R56, gdesc[UR28], R56, gsb0 ;  /* 0x006000001c3879f0 */ /* 0x000fe20008001838 */
        /* <DEDUP_REMOVED lines=12> */
[----:B------:R-:W-:Y:S03]  /*2e50*/  HGMMA.64x32x16.F32.BF16 R40, gdesc[UR28], R40, gsb0 ;  /* 0x006000001c2879f0 */ /* 0x000fe60008001828 */
[----:B------:R-:W-:Y:S02]  /*2e60*/  WARPGROUP.DEPBAR.LE gsb0, 0x0 ;  /* 0x00008000000079c5 */ /* 0x000fe40000010000 */
        /* <DEDUP_REMOVED lines=9> */
[----:B--2---:R-:W-:-:S06]  /*2f00*/  WARPGROUP.ARRIVE ;  /* 0x00000000000079c5 */ /* 0x004fcc0000000000 */
[----:B------:R-:W-:Y:S01]  /*2f10*/  HGMMA.64x32x16.F32.BF16 R220, gdesc[UR16], R220, gsb0 ;  /* 0x0060000010dc79f0 */ /* 0x000fe200080018dc */
[----:B------:R-:W-:Y:S01]  /*2f20*/  UMOV UR20, UR28 ;  /* 0x0000001c00147c82 */ /* 0x000fe20008000000 */
[----:B------:R-:W-:Y:S01]  /*2f30*/  UMOV UR21, UR29 ;  /* 0x0000001d00157c82 */ /* 0x000fe20008000000 */
[----:B------:R-:W-:Y:S02]  /*2f40*/  WARPGROUP.DEPBAR.LE gsb0, 0x0 ;  /* 0x00008000000079c5 */ /* 0x000fe40000010000 */
[----:B---3--:R-:W-:Y:S01]  /*2f50*/  WARPGROUP.ARRIVE ;  /* 0x00000000000079c5 */ /* 0x008fe20000000000 */
[----:B------:R-:W-:Y:S04]  /*2f60*/  STL.64 [R1], R220 ;  /* 0x000000dc01007387 */ /* 0x000fe80000100a00 */
[----:B------:R-:W-:Y:S01]  /*2f70*/  STL.64 [R1+0x8], R222 ;  /* 0x000008de01007387 */ /* 0x000fe20000100a00 */
[----:B------:R-:W-:Y:S03]  /*2f80*/  HGMMA.64x32x16.F32.BF16 R168, gdesc[UR20], R168, gsb0 ;  /* 0x0060000014a879f0 */ /* 0x000fe600080018a8 */
[----:B------:R-:W-:Y:S04]  /*2f90*/  STL.64 [R1+0x10], R224 ;  /* 0x000010e001007387 */ /* 0x000fe80000100a00 */
[----:B------:R-:W-:Y:S04]  /*2fa0*/  STL.64 [R1+0x18], R226 ;  /* 0x000018e201007387 */ /* 0x000fe80000100a00 */
[----:B------:R-:W-:Y:S04]  /*2fb0*/  STL.64 [R1+0x20], R228 ;  /* 0x000020e401007387 */ /* 0x000fe80000100a00 */
[----:B------:R0:W-:Y:S04]  /*2fc0*/  STL.64 [R1+0x28], R230 ;  /* 0x000028e601007387 */ /* 0x0001e80000100a00 */
[----:B------:R-:W-:Y:S04]  /*2fd0*/  STL.64 [R1+0x30], R232 ;  /* 0x000030e801007387 */ /* 0x000fe80000100a00 */
[----:B------:R-:W-:Y:S04]  /*2fe0*/  STL.64 [R1+0x38], R234 ;  /* 0x000038ea01007387 */ /* 0x000fe80000100a00 */
[----:B0-----:R-:W2:Y:S04]  /*2ff0*/  LDL.LU.64 R230, [R1+0x348] ;  /* 0x0003480001e67983 */ /* 0x001ea80000300a00 */
[----:B------:R-:W2:Y:S04]  /*3000*/  LDL.LU.64 R228, [R1+0x340] ;  /* 0x0003400001e47983 */ /* 0x000ea80000300a00 */
[----:B------:R-:W2:Y:S04]  /*3010*/  LDL.LU.64 R226, [R1+0x338] ;  /* 0x0003380001e27983 */ /* 0x000ea80000300a00 */
[----:B------:R-:W2:Y:S04]  /*3020*/  LDL.LU.64 R224, [R1+0x330] ;  /* 0x0003300001e07983 */ /* 0x000ea80000300a00 */
[----:B------:R-:W2:Y:S04]  /*3030*/  LDL.LU.64 R222, [R1+0x328] ;  /* 0x0003280001de7983 */ /* 0x000ea80000300a00 */
[----:B------:R-:W2:Y:S01]  /*3040*/  LDL.LU.64 R220, [R1+0x320] ;  /* 0x0003200001dc7983 */ /* 0x000ea20000300a00 */
[----:B------:R-:W-:Y:S01]  /*3050*/  UIADD3 UR4, UR24, 0x200, URZ ;  /* 0x0000020018047890 */ /* 0x000fe2000fffe03f */
[----:B------:R-:W-:-:S02]  /*3060*/  UMOV UR25, UR29 ;  /* 0x0000001d00197c82 */ /* 0x000fc40008000000 */
[----:B------:R-:W-:Y:S01]  /*3070*/  UMOV UR24, UR28 ;  /* 0x0000001c00187c82 */ /* 0x000fe20008000000 */
[----:B------:R-:W-:Y:S02]  /*3080*/  WARPGROUP.DEPBAR.LE gsb0, 0x0 ;  /* 0x00008000000079c5 */ /* 0x000fe40000010000 */
[----:B------:R-:W-:Y:S01]  /*3090*/  STL.64 [R1+0xc0], R168 ;  /* 0x0000c0a801007387 */ /* 0x000fe20000100a00 */
[----:B----4-:R-:W-:-:S03]  /*30a0*/  WARPGROUP.ARRIVE ;  /* 0x00000000000079c5 */ /* 0x010fc60000000000 */
[----:B------:R-:W-:Y:S03]  /*30b0*/  STL.64 [R1+0xc8], R170 ;  /* 0x0000c8aa01007387 */ /* 0x000fe60000100a00 */
[----:B------:R-:W-:Y:S01]  /*30c0*/  HGMMA.64x32x16.F32.BF16 R120, gdesc[UR24], R120, gsb0 ;  /* 0x00600000187879f0 */ /* 0x000fe20008001878 */
        /* <DEDUP_REMOVED lines=14> */
[----:B------:R-:W-:-:S02]  /*31b0*/  WARPGROUP.DEPBAR.LE gsb0, 0x0 ;  /* 0x00008000000079c5 */ /* 0x000fc40000010000 */
[----:B------:R-:W-:Y:S01]  /*31c0*/  WARPGROUP.ARRIVE ;  /* 0x00000000000079c5 */ /* 0x000fe20000000000 */
[----:B------:R-:W-:Y:S04]  /*31d0*/  STL.64 [R1+0x180], R120 ;  /* 0x0001807801007387 */ /* 0x000fe80000100a00 */
[----:B------:R-:W-:Y:S01]  /*31e0*/  STL.64 [R1+0x188], R122 ;  /* 0x0001887a01007387 */ /* 0x000fe20000100a00 */
[----:B------:R-:W-:-:S03]  /*31f0*/  UMOV UR24, UR4 ;  /* 0x0000000400187c82 */ /* 0x000fc60008000000 */
[----:B------:R-:W-:Y:S01]  /*3200*/  STL.64 [R1+0x190], R124 ;  /* 0x0001907c01007387 */ /* 0x000fe20000100a00 */
[----:B------:R-:W-:Y:S02]  /*3210*/  UMOV UR25, 0xc0000010 ;  /* 0xc000001000197882 */ /* 0x000fe40000000000 */
[----:B------:R-:W-:Y:S01]  /*3220*/  HGMMA.64x32x16.F32.BF16 R72, gdesc[UR24], R72, gsb0 ;  /* 0x00600000184879f0 */ /* 0x000fe20008001848 */
[----:B------:R-:W-:Y:S04]  /*3230*/  STL.64 [R1+0x198], R126 ;  /* 0x0001987e01007387 */ /* 0x000fe80000100a00 */
[----:B------:R-:W-:Y:S04]  /*3240*/  STL.64 [R1+0x1a0], R128 ;  /* 0x0001a08001007387 */ /* 0x000fe80000100a00 */
[----:B------:R-:W-:Y:S04]  /*3250*/  STL.64 [R1+0x1a8], R130 ;  /* 0x0001a88201007387 */ /* 0x000fe80000100a00 */
[----:B------:R-:W-:Y:S04]  /*3260*/  STL.64 [R1+0x1b0], R132 ;  /* 0x0001b08401007387 */ /* 0x000fe80000100a00 */
[----:B------:R0:W-:Y:S04]  /*3270*/  STL.64 [R1+0x1b8], R134 ;  /* 0x0001b88601007387 */ /* 0x0001e80000100a00 */
[----:B0-----:R-:W4:Y:S04]  /*3280*/  LDL.LU.64 R134, [R1+0x2d8] ;  /* 0x0002d80001867983 */ /* 0x001f280000300a00 */
[----:B------:R-:W4:Y:S04]  /*3290*/  LDL.LU.64 R132, [R1+0x2d0] ;  /* 0x0002d00001847983 */ /* 0x000f280000300a00 */
[----:B------:R-:W4:Y:S04]  /*32a0*/  LDL.LU.64 R130, [R1+0x2c8] ;  /* 0x0002c80001827983 */ /* 0x000f280000300a00 */
[----:B------:R-:W4:Y:S04]  /*32b0*/  LDL.LU.64 R128, [R1+0x2c0] ;  /* 0x0002c00001807983 */ /* 0x000f280000300a00 */
[----:B------:R-:W4:Y:S04]  /*32c0*/  LDL.LU.64 R126, [R1+0x2b8] ;  /* 0x0002b800017e7983 */ /* 0x000f280000300a00 */
[----:B------:R-:W4:Y:S04]  /*32d0*/  LDL.LU.64 R124, [R1+0x2b0] ;  /* 0x0002b000017c7983 */ /* 0x000f280000300a00 */
[----:B------:R-:W4:Y:S04]  /*32e0*/  LDL.LU.64 R122, [R1+0x2a8] ;  /* 0x0002a800017a7983 */ /* 0x000f280000300a00 */
[----:B------:R-:W4:Y:S01]  /*32f0*/  LDL.LU.64 R120, [R1+0x2a0] ;  /* 0x0002a00001787983 */ /* 0x000f220000300a00 */
[----:B------:R-:W-:-:S03]  /*3300*/  WARPGROUP.DEPBAR.LE gsb0, 0x0 ;  /* 0x00008000000079c5 */ /* 0x000fc60000010000 */
[----:B------:R-:W-:Y:S01]  /*3310*/  STL.64 [R1+0x140], R72 ;  /* 0x0001404801007387 */ /* 0x000fe20000100a00 */
[----:B------:R-:W-:-:S03]  /*3320*/  WARPGROUP.ARRIVE ;  /* 0x00000000000079c5 */ /* 0x000fc60000000000 */
[----:B------:R-:W-:Y:S01]  /*3330*/  STL.64 [R1+0x148], R74 ;  /* 0x0001484a01007387 */ /* 0x000fe20000100a00 */
[----:B------:R-:W-:-:S03]  /*3340*/  UMOV UR20, UR24 ;  /* 0x0000001800147c82 */ /* 0x000fc60008000000 */
[----:B------:R-:W-:Y:S01]  /*3350*/  STL.64 [R1+0x150], R76 ;  /* 0x0001504c01007387 */ /* 0x000fe20000100a00 */
[----:B------:R-:W-:Y:S02]  /*3360*/  UMOV UR21, UR25 ;  /* 0x0000001900157c82 */ /* 0x000fe40008000000 */
        /* <DEDUP_REMOVED lines=31> */
[----:B--2---:R-:W-:Y:S01]  /*3560*/  WARPGROUP.ARRIVE ;  /* 0x00000000000079c5 */ /* 0x004fe20000000000 */
[----:B------:R-:W-:Y:S01]  /*3570*/  UMOV UR16, UR24 ;  /* 0x0000001800107c82 */ /* 0x000fe20008000000 */
[----:B------:R-:W-:Y:S01]  /*3580*/  UMOV UR17, UR25 ;  /* 0x0000001900117c82 */ /* 0x000fe20008000000 */
[----:B------:R-:W-:Y:S01]  /*3590*/  UMOV UR12, UR24 ;  /* 0x00000018000c7c82 */ /* 0x000fe20008000000 */
[----:B------:R-:W-:Y:S01]  /*35a0*/  UMOV UR13, UR25 ;  /* 0x00000019000d7c82 */ /* 0x000fe20008000000 */
[----:B------:R-:W-:Y:S01]  /*35b0*/  UMOV UR8, UR24 ;  /* 0x0000001800087c82 */ /* 0x000fe20008000000 */
[----:B------:R-:W-:Y:S01]  /*35c0*/  HGMMA.64x32x16.F32.BF16 R216, gdesc[UR16], R216, gsb0 ;  /* 0x0060000010d879f0 */ /* 0x000fe200080018d8 */
[----:B------:R-:W-:Y:S01]  /*35d0*/  UMOV UR9, UR25 ;  /* 0x0000001900097c82 */ /* 0x000fe20008000000 */
[----:B------:R-:W-:Y:S01]  /*35e0*/  UMOV UR4, UR24 ;  /* 0x0000001800047c82 */ /* 0x000fe20008000000 */
[----:B------:R-:W-:Y:S01]  /*35f0*/  UMOV UR5, UR25 ;  /* 0x0000001900057c82 */ /* 0x000fe20008000000 */
[----:B------:R-:W-:Y:S01]  /*3600*/  UMOV UR26, UR30 ;  /* 0x0000001e001a7c82 */ /* 0x000fe20008000000 */
[----:B------:R-:W-:Y:S01]  /*3610*/  UMOV UR27, UR31 ;  /* 0x0000001f001b7c82 */ /* 0x000fe20008000000 */
[----:B------:R-:W-:-:S02]  /*3620*/  WARPGROUP.DEPBAR.LE gsb0, 0x0 ;  /* 0x00008000000079c5 */ /* 0x000fc40000010000 */
[----:B---3--:R-:W-:-:S06]  /*3630*/  WARPGROUP.ARRIVE ;  /* 0x00000000000079c5 */ /* 0x008fcc0000000000 */
[----:B------:R-:W-:Y:S03]  /*3640*/  HGMMA.64x32x16.F32.BF16 R168, gdesc[UR12], R168, gsb0 ;  /* 0x006000000ca879f0 */ /* 0x000fe600080018a8 */
[----:B------:R-:W-:Y:S02]  /*3650*/  WARPGROUP.DEPBAR.LE gsb0, 0x0 ;  /* 0x00008000000079c5 */ /* 0x000fe40000010000 */
[----:B----4-:R-:W-:-:S06]  /*3660*/  WARPGROUP.ARRIVE ;  /* 0x00000000000079c5 */ /* 0x010fcc0000000000 */
        /* <DEDUP_REMOVED lines=8> */
[----:B------:R-:W-:Y:S05]  /*36f0*/  @!P0 BRA `(.L_x_24) ;  /* 0x0000000000048947 */ /* 0x000fea0003800000 */
[----:B------:R-:W-:Y:S01]  /*3700*/  BPT.TRAP 0x1 ;  /* 0x000000040000795c */ /* 0x000fe20000300000 */
.L_x_24:
[----:B------:R-:W-:Y:S02]  /*3710*/  UISETP.GT.U32.AND UP0, UPT, UR38, 0x1, UPT ;  /* 0x000000012600788c */ /* 0x000fe4000bf04070 */
[----:B------:R-:W-:-:S04]  /*3720*/  ULEA UR4, UR34, UR42, 0x3 ;  /* 0x0000002a22047291 */ /* 0x000fc8000f8e183f */
[----:B------:R-:W-:Y:S01]  /*3730*/  UIADD3 UR4, UR4, 0x58, URZ ;  /* 0x0000005804047890 */ /* 0x000fe2000fffe03f */
[----:B------:R-:W-:-:S03]  /*3740*/  PLOP3.LUT P1, PT, PT, PT, UP0, 0x80, 0x0 ;  /* 0x000000000000781c */ /* 0x000fc60003f2f008 */
[----:B------:R-:W-:-:S09]  /*3750*/  UPRMT UR4, URZ, 0x654, UR4 ;  /* 0x000006543f047896 */ /* 0x000fd20008000004 */
[----:B------:R-:W-:Y:S01]  /*3760*/  SYNCS.ARRIVE.TRANS64.RED.A1T0 RZ, [UR4], RZ ;  /* 0x000000ffffff79a7 */ /* 0x000fe20008100404 */
[----:B------:R-:W-:Y:S05]  /*3770*/  @P1 BRA `(.L_x_25) ;  /* 0x0000000000041947 */ /* 0x000fea0003800000 */
[----:B------:R-:W-:Y:S01]  /*3780*/  BPT.TRAP 0x1 ;  /* 0x000000040000795c */ /* 0x000fe20000300000 */
.L_x_25:
[----:B------:R-:W-:Y:S01]  /*3790*/  UIADD3 UR35, UR35, 0x1, URZ ;  /* 0x0000000123237890 */ /* 0x000fe2000fffe03f */
[C---:B------:R-:W-:Y:S01]  /*37a0*/  ISETP.GT.AND P1, PT, R0.reuse, 0x1, PT ;  /* 0x000000010000780c */ /* 0x040fe20003f24270 */
[----:B------:R-:W-:Y:S01]  /*37b0*/  UIADD3 UR34, UR34, 0x1, URZ ;  /* 0x0000000122227890 */ /* 0x000fe2000fffe03f */
[----:B------:R-:W-:Y:S01]  /*37c0*/  VIADD R0, R0, 0xffffffff ;  /* 0xffffffff00007836 */ /* 0x000fe20000000000 */
[----:B------:R-:W-:Y:S02]  /*37d0*/  UISETP.NE.AND UP0, UPT, UR35, 0xb, UPT ;  /* 0x0000000b2300788c */ /* 0x000fe4000bf05270 */
[----:B------:R-:W-:Y:S02]  /*37e0*/  UISETP.NE.AND UP1, UPT, UR34, 0xb, UPT ;  /* 0x0000000b2200788c */ /* 0x000fe4000bf25270 */
[----:B------:R-:W-:Y:S02]  /*37f0*/  USEL UR4, URZ, 0x1, UP0 ;  /* 0x000000013f047887 */ /* 0x000fe40008000000 */
[----:B------:R-:W-:-:S02]  /*3800*/  USEL UR35, UR35, URZ, UP0 ;  /* 0x0000003f23237287 */ /* 0x000fc40008000000 */
[----:B------:R-:W-:Y:S02]  /*3810*/  USEL UR34, UR34, URZ, UP1 ;  /* 0x0000003f22227287 */ /* 0x000fe40008800000 */
[----:B------:R-:W-:Y:S01]  /*3820*/  LOP3.LUT R3, R3, UR4, RZ, 0x3c, !PT ;  /* 0x0000000403037c12 */ /* 0x000fe2000f8e3cff */
[----:B------:R-:W-:Y:S09]  /*3830*/  @P1 BRA `(.L_x_26) ;  /* 0xffffffe800701947 */ /* 0x000ff2000383ffff */
.L_x_19:
[----:B01----:R-:W0:Y:S02]  /*3840*/  LDC R0, c[0x0][0x28c] ;  /* 0x0000a300ff007b82 */ /* 0x003e240000000800 */
[----:B0-----:R-:W-:-:S13]  /*3850*/  ISETP.GE.AND P1, PT, R0, 0x1, PT ;  /* 0x000000010000780c */ /* 0x001fda0003f26270 */
[----:B------:R-:W-:Y:S05]  /*3860*/  @!P1 BRA `(.L_x_27) ;  /* 0x0000000000389947 */ /* 0x000fea0003800000 */
[----:B------:R-:W-:Y:S05]  /*3870*/  @!P0 BRA `(.L_x_28) ;  /* 0x0000000000048947 */ /* 0x000fea0003800000 */
[----:B------:R-:W-:Y:S01]  /*3880*/  BPT.TRAP 0x1 ;  /* 0x000000040000795c */ /* 0x000fe20000300000 */
.L_x_28:
[----:B------:R-:W-:Y:S01]  /*3890*/  VIADD R0, R5, UR37 ;  /* 0x0000002505007c36 */ /* 0x000fe20008000000 */
[----:B------:R-:W-:-:S03]  /*38a0*/  UISETP.GT.U32.AND UP0, UPT, UR38, 0x1, UPT ;  /* 0x000000012600788c */ /* 0x000fc6000bf04070 */
[----:B------:R-:W-:-:S03]  /*38b0*/  IMAD.WIDE.U32 R4, R0, -0x45d1745d, RZ ;  /* 0xba2e8ba300047825 */ /* 0x000fc600078e00ff */
[----:B------:R-:W-:Y:S02]  /*38c0*/  PLOP3.LUT P0, PT, PT, PT, UP0, 0x80, 0x0 ;  /* 0x000000000000781c */ /* 0x000fe40003f0f008 */
[----:B------:R-:W-:-:S05]  /*38d0*/  SHF.R.U32.HI R4, RZ, 0x3, R5 ;  /* 0x00000003ff047819 */ /* 0x000fca0000011605 */
[----:B------:R-:W-:-:S05]  /*38e0*/  IMAD R0, R4, -0xb, R0 ;  /* 0xfffffff504007824 */ /* 0x000fca00078e0200 */
[----:B------:R-:W-:-:S05]  /*38f0*/  LEA R0, R0, UR42, 0x3 ;  /* 0x0000002a00007c11 */ /* 0x000fca000f8e18ff */
[----:B------:R-:W-:-:S05]  /*3900*/  VIADD R0, R0, 0x58 ;  /* 0x0000005800007836 */ /* 0x000fca0000000000 */
[----:B------:R-:W-:-:S04]  /*3910*/  PRMT R0, RZ, 0x654, R0 ;  /* 0x00000654ff007816 */ /* 0x000fc80000000000 */
[----:B------:R0:W-:Y:S01]  /*3920*/  SYNCS.ARRIVE.TRANS64.RED.A1T0 RZ, [R0+URZ], RZ ;  /* 0x000000ff00ff79a7 */ /* 0x0001e2000810043f */
[----:B------:R-:W-:Y:S05]  /*3930*/  @P0 BRA `(.L_x_27) ;  /* 0x0000000000040947 */ /* 0x000fea0003800000 */
[----:B------:R-:W-:Y:S01]  /*3940*/  BPT.TRAP 0x1 ;  /* 0x000000040000795c */ /* 0x000fe20000300000 */
.L_x_27:
[----:B------:R-:W1:Y:S01]  /*3950*/  S2R R5, SR_TID.X ;  /* 0x0000000000057919 */ /* 0x000e620000002100 */
[----:B------:R-:W-:Y:S02]  /*3960*/  UIMAD UR43, UR43, 0xe0, URZ ;  /* 0x000000e02b2b78a4 */ /* 0x000fe4000f8e023f */
[----:B------:R-:W-:Y:S01]  /*3970*/  USHF.R.S32.HI UR10, URZ, 0x1f, UR40 ;  /* 0x0000001f3f0a7899 */ /* 0x000fe20008011428 */
[----:B0-----:R-:W0:Y:S01]  /*3980*/  S2R R0, SR_TID.X ;  /* 0x0000000000007919 */ /* 0x001e220000002100 */
[----:B------:R-:W-:Y:S01]  /*3990*/  ULDC.64 UR8, c[0x0][0x5d0] ;  /* 0x0001740000087ab9 */ /* 0x000fe20000000a00 */
[----:B------:R-:W-:Y:S01]  /*39a0*/  UIMAD.WIDE UR6, UR44, 0x180, URZ ;  /* 0x000001802c0678a5 */ /* 0x000fe2000f8e023f */
[----:B------:R-:W-:Y:S01]  /*39b0*/  IMAD.U32 R18, RZ, RZ, UR43 ;  /* 0x0000002bff127e24 */ /* 0x000fe2000f8e00ff */
[----:B------:R-:W-:Y:S02]  /*39c0*/  UIMAD UR4, UR10, UR8, URZ ;  /* 0x000000080a0472a4 */ /* 0x000fe4000f8e023f */
[----:B------:R-:W-:Y:S01]  /*39d0*/  IMAD.U32 R8, RZ, RZ, UR8 ;  /* 0x00000008ff087e24 */ /* 0x000fe2000f8e00ff */
[----:B------:R-:W-:-:S02]  /*39e0*/  UIMAD UR44, UR44, 0x180, URZ ;  /* 0x000001802c2c78a4 */ /* 0x000fc4000f8e023f */
[----:B------:R-:W-:Y:S01]  /*39f0*/  UIMAD UR4, UR40, UR9, UR4 ;  /* 0x00000009280472a4 */ /* 0x000fe2000f8e0204 */
[----:B------:R-:W-:Y:S01]  /*3a00*/  ULDC UR8, c[0x0][0x284] ;  /* 0x0000a10000087ab9 */ /* 0x000fe20000000800 */
[----:B------:R-:W-:Y:S02]  /*3a10*/  UIADD3 UR37, UR41, UR37, URZ ;  /* 0x0000002529257290 */ /* 0x000fe4000fffe03f */
[----:B------:R-:W-:Y:S02]  /*3a20*/  UISETP.GE.U32.AND UP2, UPT, UR41, 0xb, UPT ;  /* 0x0000000b2900788c */ /* 0x000fe4000bf46070 */
[----:B------:R-:W-:-:S04]  /*3a30*/  UISETP.GT.U32.AND UP1, UPT, UR37, 0xa, UPT ;  /* 0x0000000a2500788c */ /* 0x000fc8000bf24070 */
[----:B------:R-:W-:Y:S01]  /*3a40*/  UISETP.LT.U32.AND UP1, UPT, UR41, 0xb, UP1 ;  /* 0x0000000b2900788c */ /* 0x000fe20008f21070 */
[C---:B-1----:R-:W-:Y:S01]  /*3a50*/  IMAD.SHL.U32 R19, R5.reuse, 0x2, RZ ;  /* 0x0000000205137824 */ /* 0x042fe200078e00ff */
[----:B------:R-:W-:Y:S02]  /*3a60*/  LOP3.LUT R4, R5, 0x60, RZ, 0xc0, !PT ;  /* 0x0000006005047812 */ /* 0x000fe400078ec0ff */
[----:B0-----:R-:W-:Y:S02]  /*3a70*/  SHF.R.U32.HI R3, RZ, 0x7, R0 ;  /* 0x00000007ff037819 */ /* 0x001fe40000011600 */
[----:B------:R-:W-:Y:S02]  /*3a80*/  LOP3.LUT R18, R18, 0x6, R19, 0xf8, !PT ;  /* 0x0000000612127812 */ /* 0x000fe400078ef813 */
[----:B------:R-:W-:Y:S02]  /*3a90*/  LOP3.LUT R3, R3, 0x1, RZ, 0xc0, !PT ;  /* 0x0000000103037812 */ /* 0x000fe400078ec0ff */
[----:B------:R-:W-:-:S02]  /*3aa0*/  SHF.R.U32.HI R0, RZ, 0x2, R5 ;  /* 0x00000002ff007819 */ /* 0x000fc40000011605 */
[----:B------:R-:W-:Y:S01]  /*3ab0*/  SHF.R.S32.HI R19, RZ, 0x1f, R18 ;  /* 0x0000001fff137819 */ /* 0x000fe20000011412 */
[----:B------:R-:W-:Y:S01]  /*3ac0*/  IMAD.SHL.U32 R14, R3, 0x40, RZ ;  /* 0x00000040030e7824 */ /* 0x000fe200078e00ff */
[----:B------:R-:W-:Y:S02]  /*3ad0*/  LOP3.LUT R0, R0, 0x7, RZ, 0xc0, !PT ;  /* 0x0000000700007812 */ /* 0x000fe400078ec0ff */
[----:B------:R-:W-:Y:S01]  /*3ae0*/  SHF.R.U32.HI R4, RZ, 0x1, R4 ;  /* 0x00000001ff047819 */ /* 0x000fe20000011604 */
[----:B------:R-:W-:Y:S01]  /*3af0*/  IMAD.WIDE.U32 R8, R8, UR40, R18 ;  /* 0x0000002808087c25 */ /* 0x000fe2000f8e0012 */
[--C-:B------:R-:W-:Y:S02]  /*3b00*/  LOP3.LUT R14, R14, 0x40, R0.reuse, 0xe2, !PT ;  /* 0x000000400e0e7812 */ /* 0x100fe400078ee200 */
[----:B------:R-:W-:Y:S01]  /*3b10*/  IADD3 R0, RZ, -R4, -R0 ;  /* 0x80000004ff007210 */ /* 0x000fe20007ffe800 */
[----:B------:R-:W-:Y:S01]  /*3b20*/  VIADD R9, R9, UR4 ;  /* 0x0000000409097c36 */ /* 0x000fe20008000000 */
[----:B------:R-:W-:Y:S01]  /*3b30*/  ULDC UR4, c[0x0][0x288] ;  /* 0x0000a20000047ab9 */ /* 0x000fe20000000800 */
[----:B------:R-:W-:Y:S01]  /*3b40*/  LOP3.LUT R14, R14, UR6, R4, 0xfe, !PT ;  /* 0x000000060e0e7c12 */ /* 0x000fe2000f8efe04 */
[----:B------:R-:W-:Y:S01]  /*3b50*/  UISETP.GE.AND UP0, UPT, UR43, UR4, UPT ;  /* 0x000000042b00728c */ /* 0x000fe2000bf06270 */
[----:B------:R-:W-:-:S02]  /*3b60*/  IMAD R0, R3, -0x40, R0 ;  /* 0xffffffc003007824 */ /* 0x000fc400078e0200 */
[----:B------:R-:W-:Y:S01]  /*3b70*/  IMAD.U32 R3, RZ, RZ, UR8 ;  /* 0x00000008ff037e24 */ /* 0x000fe2000f8e00ff */
[----:B------:R-:W-:Y:S01]  /*3b80*/  UISETP.GE.OR UP0, UPT, UR44, UR8, UP0 ;  /* 0x000000082c00728c */ /* 0x000fe20008706670 */
[----:B------:R-:W-:Y:S01]  /*3b90*/  IMAD.MOV.U32 R4, RZ, RZ, -0x2 ;  /* 0xfffffffeff047424 */ /* 0x000fe200078e00ff */
[----:B------:R-:W-:Y:S02]  /*3ba0*/  USEL UR8, URZ, 0x1, !UP1 ;  /* 0x000000013f087887 */ /* 0x000fe4000c800000 */
[----:B------:R-:W-:Y:S01]  /*3bb0*/  IADD3 R3, R3, -UR44, R0 ;  /* 0x8000002c03037c10 */ /* 0x000fe2000fffe000 */
[----:B------:R-:W-:Y:S01]  /*3bc0*/  UMOV UR44, 0xffffffff ;  /* 0xffffffff002c7882 */ /* 0x000fe20000000000 */
[----:B------:R-:W-:Y:S01]  /*3bd0*/  LOP3.LUT R0, R5, 0x3, RZ, 0xc0, !PT ;  /* 0x0000000305007812 */ /* 0x000fe200078ec0ff */
[----:B------:R-:W-:Y:S01]  /*3be0*/  ULOP3.LUT UR36, UR36, UR8, URZ, 0x3c, !UPT ;  /* 0x0000000824247292 */ /* 0x000fe2000f8e3c3f */
[----:B------:R-:W-:-:S03]  /*3bf0*/  PLOP3.LUT P0, PT, PT, PT, UP0, 0x80, 0x0 ;  /* 0x000000000000781c */ /* 0x000fc60003f0f008 */
[----:B------:R-:W-:Y:S01]  /*3c00*/  IMAD R0, R0, R4, UR4 ;  /* 0x0000000400007e24 */ /* 0x000fe2000f8e0204 */
[----:B------:R-:W-:-:S03]  /*3c10*/  UIMAD.WIDE.U32 UR4, UR37, -0x45d1745d, URZ ;  /* 0xba2e8ba3250478a5 */ /* 0x000fc6000f8e003f */
[----:B------:R-:W-:Y:S01]  /*3c20*/  VIADD R0, R0, -UR43 ;  /* 0x8000002b00007c36 */ /* 0x000fe20008000000 */
[----:B------:R-:W-:-:S04]  /*3c30*/  USHF.R.U32.HI UR4, URZ, 0x3, UR5 ;  /* 0x000000033f047899 */ /* 0x000fc80008011605 */
[----:B------:R-:W-:Y:S02]  /*3c40*/  UIMAD UR37, UR4, -0xb, UR37 ;  /* 0xfffffff5042578a4 */ /* 0x000fe4000f8e0225 */
[----:B------:R-:W-:Y:S01]  /*3c50*/  @UP2 ULOP3.LUT UR36, UR36, 0x1, UR4, 0x78, !UPT ;  /* 0x0000000124242892 */ /* 0x000fe2000f8e7804 */
[----:B------:R-:W-:Y:S11]  /*3c60*/  @P0 BRA `(.L_x_29) ;  /* 0x0000016400980947 */ /* 0x000ff60003800000 */
[----:B-----5:R-:W-:Y:S01]  /*3c70*/  FSETP.NEU.AND P1, PT, R16, RZ, PT ;  /* 0x000000ff1000720b */ /* 0x020fe20003f2d000 */
[----:B------:R-:W-:Y:S01]  /*3c80*/  ULDC.64 UR8, c[0x0][0x5c8] ;  /* 0x0001720000087ab9 */ /* 0x000fe20000000a00 */
[----:B------:R-:W-:Y:S01]  /*3c90*/  ISETP.GT.AND P0, PT, R3, RZ, PT ;  /* 0x000000ff0300720c */ /* 0x000fe20003f04270 */
[----:B------:R-:W-:Y:S01]  /*3ca0*/  UIMAD UR4, UR7, UR8, URZ ;  /* 0x00000008070472a4 */ /* 0x000fe2000f8e023f */
[----:B------:R-:W-:Y:S01]  /*3cb0*/  IMAD.U32 R21, RZ, RZ, UR9 ;  /* 0x00000009ff157e24 */ /* 0x000fe2000f8e00ff */
[----:B------:R-:W-:Y:S01]  /*3cc0*/  BSSY B0, `(.L_x_29) ;  /* 0x0001660000007945 */ /* 0x000fe20003800000 */
[----:B------:R-:W-:Y:S01]  /*3cd0*/  IMAD.WIDE.U32 R8, R14, UR8, R8 ;  /* 0x000000080e087c25 */ /* 0x000fe2000f8e0008 */
[----:B------:R-:W-:-:S03]  /*3ce0*/  ISETP.GT.AND P2, PT, R0, RZ, P0 ;  /* 0x000000ff0000720c */ /* 0x000fc60000744270 */
[----:B------:R-:W-:-:S04]  /*3cf0*/  IMAD R21, R14, R21, UR4 ;  /* 0x000000040e157e24 */ /* 0x000fc8000f8e0215 */
[----:B------:R-:W-:Y:S01]  /*3d00*/  IMAD.IADD R21, R9, 0x1, R21 ;  /* 0x0000000109157824 */ /* 0x000fe200078e0215 */
[----:B------:R-:W-:Y:S06]  /*3d10*/  @!P1 BRA `(.L_x_30) ;  /* 0x000000fc00f49947 */ /* 0x000fec0003800000 */
[----:B------:R-:W0:Y:S01]  /*3d20*/  LDC.64 R6, c[0x0][0x5b8] ;  /* 0x00016e00ff067b82 */ /* 0x000e220000000a00 */
[----:B------:R-:W2:Y:S01]  /*3d30*/  LDL.LU R23, [R1+0x1c0] ;  /* 0x0001c00001177983 */ /* 0x000ea20000300800 */
[----:B------:R-:W-:-:S06]  /*3d40*/  ULDC.64 UR4, c[0x0][0x5c0] ;  /* 0x0001700000047ab9 */ /* 0x000fcc0000000a00 */
[----:B------:R-:W1:Y:S01]  /*3d50*/  LDC.64 R12, c[0x0][0x5a8] ;  /* 0x00016a00ff0c7b82 */ /* 0x000e620000000a00 */
[----:B0-----:R-:W-:Y:S01]  /*3d60*/  IMAD.MOV.U32 R4, RZ, RZ, R7 ;  /* 0x000000ffff047224 */ /* 0x001fe200078e0007 */
[----:B------:R0:W-:Y:S01]  /*3d70*/  STL [R1+0x208], R6 ;  /* 0x0002080601007387 */ /* 0x0001e20000100800 */
[----:B------:R-:W-:-:S04]  /*3d80*/  IMAD.MOV.U32 R22, RZ, RZ, R6 ;  /* 0x000000ffff167224 */ /* 0x000fc800078e0006 */
[C---:B---3--:R-:W-:Y:S02]  /*3d90*/  IMAD R17, R22.reuse, UR10, RZ ;  /* 0x0000000a16117c24 */ /* 0x048fe4000f8e02ff */
[----:B------:R-:W-:Y:S01]  /*3da0*/  IMAD.WIDE.U32 R234, R22, UR40, R18 ;  /* 0x0000002816ea7c25 */ /* 0x000fe2000f8e0012 */
[----:B0-----:R-:W0:Y:S03]  /*3db0*/  LDC.64 R6, c[0x0][0x5b0] ;  /* 0x00016c00ff067b82 */ /* 0x001e260000000a00 */
[----:B------:R-:W-:Y:S01]  /*3dc0*/  IMAD R17, R4, UR40, R17 ;  /* 0x0000002804117c24 */ /* 0x000fe2000f8e0211 */
[----:B------:R-:W-:Y:S01]  /*3dd0*/  STL.64 [R1+0x210], R234 ;  /* 0x000210ea01007387 */ /* 0x000fe20000100a00 */
[----:B------:R-:W-:Y:S02]  /*3de0*/  IMAD.MOV.U32 R232, RZ, RZ, R234 ;  /* 0x000000ffffe87224 */ /* 0x000fe400078e00ea */
[----:B------:R-:W-:-:S05]  /*3df0*/  IMAD.IADD R233, R235, 0x1, R17 ;  /* 0x00000001ebe97824 */ /* 0x000fca00078e0211 */
[----:B------:R-:W-:Y:S01]  /*3e00*/  STL.64 [R1+0x200], R232 ;  /* 0x000200e801007387 */ /* 0x000fe20000100a00 */
[----:B0-----:R-:W-:Y:S02]  /*3e10*/  IMAD R20, R6, UR7, RZ ;  /* 0x0000000706147c24 */ /* 0x001fe4000f8e02ff */
[----:B------:R-:W-:-:S04]  /*3e20*/  IMAD.WIDE.U32 R4, R14, R6, R232 ;  /* 0x000000060e047225 */ /* 0x000fc800078e00e8 */
[----:B------:R-:W-:Y:S01]  /*3e30*/  IMAD R20, R14, R7, R20 ;  /* 0x000000070e147224 */ /* 0x000fe200078e0214 */
[----:B-1----:R-:W-:-:S03]  /*3e40*/  LEA R10, P1, R4, R12, 0x1 ;  /* 0x0000000c040a7211 */ /* 0x002fc600078208ff */
[----:B------:R-:W-:-:S05]  /*3e50*/  IMAD.IADD R5, R5, 0x1, R20 ;  /* 0x0000000105057824 */ /* 0x000fca00078e0214 */
[----:B------:R-:W-:-:S05]  /*3e60*/  LEA.HI.X R11, R4, R13, R5, 0x1, P1 ;  /* 0x0000000d040b7211 */ /* 0x000fca00008f0c05 */
[----:B------:R-:W3:Y:S01]  /*3e70*/  @P2 LDG.E.LTC128B.U16 R15, desc[UR46][R10.64] ;  /* 0x0000002e0a0f2981 */ /* 0x000ee2000c1e1520 */
[----:B------:R-:W-:Y:S01]  /*3e80*/  BSSY B1, `(.L_x_31) ;  /* 0x0000011000017945 */ /* 0x000fe20003800000 */
[----:B---3--:R-:W-:-:S04]  /*3e90*/  IMAD.U32 R4, R15, 0x10000, RZ ;  /* 0x000100000f047824 */ /* 0x008fc800078e00ff */
[----:B------:R-:W-:-:S04]  /*3ea0*/  FMUL R4, R4, R16 ;  /* 0x0000001004047220 */ /* 0x000fc80000400000 */
[----:B--2---:R-:W-:Y:S01]  /*3eb0*/  FFMA R9, R23, R2, R4 ;  /* 0x0000000217097223 */ /* 0x004fe20000000004 */
[----:B------:R-:W-:-:S04]  /*3ec0*/  LEA R4, P1, R8, UR4, 0x1 ;  /* 0x0000000408047c11 */ /* 0x000fc8000f8208ff */
[----:B------:R-:W-:Y:S02]  /*3ed0*/  LEA.HI.X R5, R8, UR5, R21, 0x1, P1 ;  /* 0x0000000508057c11 */ /* 0x000fe400088f0c15 */
[----:B------:R-:W-:-:S05]  /*3ee0*/  F2FP.BF16.F32.PACK_AB R8, RZ, R9 ;  /* 0x00000009ff08723e */ /* 0x000fca00000010ff */
[----:B------:R0:W-:Y:S02]  /*3ef0*/  @P2 STG.E.U16 desc[UR46][R4.64], R8 ;  /* 0x0000000804002986 */ /* 0x0001e4000c10152e */
[----:B0-----:R-:W-:-:S04]  /*3f00*/  IMAD.WIDE.U32 R8, R14, R6, R18 ;  /* 0x000000060e087225 */ /* 0x001fc800078e0012 */
[----:B------:R-:W-:Y:S02]  /*3f10*/  IMAD.IADD R9, R20, 0x1, R9 ;  /* 0x0000000114097824 */ /* 0x000fe400078e0209 */
[----:B------:R-:W-:-:S04]  /*3f20*/  IMAD.WIDE.U32 R8, R22, UR40, R8 ;  /* 0x0000002816087c25 */ /* 0x000fc8000f8e0008 */
[----:B------:R-:W-:Y:S01]  /*3f30*/  IMAD.IADD R9, R17, 0x1, R9 ;  /* 0x0000000111097824 */ /* 0x000fe200078e0209 */
[----:B------:R-:W-:-:S04]  /*3f40*/  LEA R236, P1, R8, R12, 0x1 ;  /* 0x0000000c08ec7211 */ /* 0x000fc800078208ff */
[----:B------:R-:W-:Y:S02]  /*3f50*/  LEA.HI.X R237, R8, R13, R9, 0x1, P1 ;  /* 0x0000000d08ed7211 */ /* 0x000fe400008f0c09 */
[----:B------:R-:W-:-:S13]  /*3f60*/  ISETP.GT.AND P1, PT, R0, 0x1, P0 ;  /* 0x000000010000780c */ /* 0x000fda0000724270 */
[----:B------:R-:W-:Y:S05]  /*3f70*/  @!P1 BRA `(.L_x_32) ;  /* 0x0000000000049947 */ /* 0x000fea0003800000 */
[----:B------:R0:W5:Y:S02]  /*3f80*/  LDG.E.LTC128B.U16 R15, desc[UR46][R236.64+0x2] ;  /* 0x0000022eec0f7981 */ /* 0x000164000c1e1520 */
.L_x_32:
[----:B------:R-:W-:Y:S05]  /*3f90*/  BSYNC B1 ;  /* 0x0000000000017941 */ /* 0x000fea0003800000 */
.L_x_31:
[----:B------:R-:W2:Y:S01]  /*3fa0*/  LDL.LU R9, [R1+0x1c4] ;  /* 0x0001c40001097983 */ /* 0x000ea20000300800 */
[----:B-----5:R-:W-:Y:S01]  /*3fb0*/  IMAD.U32 R8, R15, 0x10000, RZ ;  /* 0x000100000f087824 */ /* 0x020fe200078e00ff */
[C---:B------:R-:W-:Y:S01]  /*3fc0*/  SHF.L.U64.HI R11, R6.reuse, 0x3, R7 ;  /* 0x00000003060b7819 */ /* 0x040fe20000010207 */
[----:B------:R-:W-:Y:S01]  /*3fd0*/  IMAD.SHL.U32 R10, R6, 0x8, RZ ;  /* 0x00000008060a7824 */ /* 0x000fe200078e00ff */
[----:B------:R-:W-:Y:S01]  /*3fe0*/  ISETP.GT.AND P5, PT, R3, 0x8, PT ;  /* 0x000000080300780c */ /* 0x000fe20003fa4270 */
[----:B------:R-:W-:Y:S01]  /*3ff0*/  FMUL R8, R8, R16 ;  /* 0x0000001008087220 */ /* 0x000fe20000400000 */
[----:B------:R-:W3:Y:S04]  /*4000*/  LDL.LU R21, [R1+0x1c8] ;  /* 0x0001c80001157983 */ /* 0x000ee80000300800 */
[----:B------:R-:W-:Y:S01]  /*4010*/  STL.64 [R1+0x1c0], R10 ;  /* 0x0001c00a01007387 */ /* 0x000fe20000100a00 */
[----:B--2---:R-:W-:-:S05]  /*4020*/  FFMA R8, R9, R2, R8 ;  /* 0x0000000209087223 */ /* 0x004fca0000000008 */
[----:B------:R-:W-:-:S05]  /*4030*/  F2FP.BF16.F32.PACK_AB R8, RZ, R8 ;  /* 0x00000008ff08723e */ /* 0x000fca00000010ff */
[----:B------:R1:W-:Y:S01]  /*4040*/  @P1 STG.E.U16 desc[UR46][R4.64+0x2], R8 ;  /* 0x0000020804001986 */ /* 0x0003e2000c10152e */
[----:B------:R-:W-:Y:S01]  /*4050*/  ISETP.GT.AND P1, PT, R0, RZ, P5 ;  /* 0x000000ff0000720c */ /* 0x000fe20002f24270 */
[----:B-1----:R-:W-:-:S04]  /*4060*/  IMAD.WIDE.U32 R8, R14, R6, R10 ;  /* 0x000000060e087225 */ /* 0x002fc800078e000a */
[----:B------:R-:W-:Y:S01]  /*4070*/  IMAD.IADD R20, R20, 0x1, R9 ;  /* 0x0000000114147824 */ /* 0x000fe200078e0209 */
[----:B------:R-:W-:-:S05]  /*4080*/  IADD3 R9, P2, R234, R8, RZ ;  /* 0x00000008ea097210 */ /* 0x000fca0007f5e0ff */
[----:B------:R-:W-:Y:S01]  /*4090*/  IMAD.X R11, R20, 0x1, R233, P2 ;  /* 0x00000001140b7824 */ /* 0x000fe200010e06e9 */
[----:B------:R-:W-:-:S04]  /*40a0*/  LEA R10, P2, R9, R12, 0x1 ;  /* 0x0000000c090a7211 */ /* 0x000fc800078408ff */
[----:B------:R-:W-:-:S05]  /*40b0*/  LEA.HI.X R11, R9, R13, R11, 0x1, P2 ;  /* 0x0000000d090b7211 */ /* 0x000fca00010f0c0b */
[----:B------:R1:W2:Y:S01]  /*40c0*/  @P1 LDG.E.LTC128B.U16 R15, desc[UR46][R10.64] ;  /* 0x0000002e0a0f1981 */ /* 0x0002a2000c1e1520 */
[----:B------:R-:W-:Y:S01]  /*40d0*/  IADD3 R8, P2, R18, R8, RZ ;  /* 0x0000000812087210 */ /* 0x000fe20007f5e0ff */
[----:B------:R-:W-:Y:S01]  /*40e0*/  BSSY B1, `(.L_x_33) ;  /* 0x0000016000017945 */ /* 0x000fe20003800000 */
[----:B------:R-:W-:-:S03]  /*40f0*/  ISETP.GT.AND P3, PT, R0, 0x1, P5 ;  /* 0x000000010000780c */ /* 0x000fc60002f64270 */
[----:B------:R-:W-:Y:S02]  /*4100*/  IMAD.X R9, R19, 0x1, R20, P2 ;  /* 0x0000000113097824 */ /* 0x000fe400010e0614 */
[----:B------:R-:W-:-:S04]  /*4110*/  IMAD.WIDE.U32 R8, R22, UR40, R8 ;  /* 0x0000002816087c25 */ /* 0x000fc8000f8e0008 */
[----:B------:R-:W-:Y:S01]  /*4120*/  IMAD.IADD R9, R17, 0x1, R9 ;  /* 0x0000000111097824 */ /* 0x000fe200078e0209 */
[C---:B------:R-:W-:Y:S01]  /*4130*/  LEA R234, P2, R8.reuse, R12, 0x1 ;  /* 0x0000000c08ea7211 */ /* 0x040fe200078408ff */
[----:B-1----:R-:W-:Y:S02]  /*4140*/  IMAD.U32 R11, RZ, RZ, UR8 ;  /* 0x00000008ff0b7e24 */ /* 0x002fe4000f8e00ff */
[----:B------:R-:W-:Y:S01]  /*4150*/  IMAD.U32 R10, RZ, RZ, UR9 ;  /* 0x00000009ff0a7e24 */ /* 0x000fe2000f8e00ff */
[----:B------:R-:W-:Y:S01]  /*4160*/  LEA.HI.X R235, R8, R13, R9, 0x1, P2 ;  /* 0x0000000d08eb7211 */ /* 0x000fe200010f0c09 */
[----:B------:R-:W-:-:S03]  /*4170*/  IMAD.U32 R9, RZ, RZ, UR8 ;  /* 0x00000008ff097e24 */ /* 0x000fc6000f8e00ff */
[----:B------:R-:W-:-:S05]  /*4180*/  SHF.L.U64.HI R20, R11, 0x4, R10 ;  /* 0x000000040b147819 */ /* 0x000fca000001020a */
[----:B------:R1:W-:Y:S01]  /*4190*/  STL [R1+0x1c8], R20 ;  /* 0x0001c81401007387 */ /* 0x0003e20000100800 */
[----:B--2---:R-:W-:-:S04]  /*41a0*/  IMAD.U32 R8, R15, 0x10000, RZ ;  /* 0x000100000f087824 */ /* 0x004fc800078e00ff */
[----:B------:R-:W-:-:S04]  /*41b0*/  FMUL R8, R8, R16 ;  /* 0x0000001008087220 */ /* 0x000fc80000400000 */
[----:B---3--:R-:W-:Y:S01]  /*41c0*/  FFMA R8, R21, R2, R8 ;  /* 0x0000000215087223 */ /* 0x008fe20000000008 */
[----:B------:R-:W-:-:S04]  /*41d0*/  IMAD.SHL.U32 R21, R9, 0x10, RZ ;  /* 0x0000001009157824 */ /* 0x000fc800078e00ff */
[----:B------:R-:W-:Y:S02]  /*41e0*/  F2FP.BF16.F32.PACK_AB R8, RZ, R8 ;  /* 0x00000008ff08723e */ /* 0x000fe400000010ff */
[----:B------:R-:W-:-:S05]  /*41f0*/  IADD3 R10, P2, R21, R4, RZ ;  /* 0x00000004150a7210 */ /* 0x000fca0007f5e0ff */
[----:B------:R-:W-:-:S05]  /*4200*/  IMAD.X R11, R20, 0x1, R5, P2 ;  /* 0x00000001140b7824 */ /* 0x000fca00010e0605 */
[----:B------:R1:W-:Y:S01]  /*4210*/  @P1 STG.E.U16 desc[UR46][R10.64], R8 ;  /* 0x000000080a001986 */ /* 0x0003e2000c10152e */
[----:B------:R-:W-:Y:S05]  /*4220*/  @!P3 BRA `(.L_x_34) ;  /* 0x000000000004b947 */ /* 0x000fea0003800000 */
[----:B------:R2:W5:Y:S02]  /*4230*/  LDG.E.LTC128B.U16 R15, desc[UR46][R234.64+0x2] ;  /* 0x0000022eea0f7981 */ /* 0x000564000c1e1520 */
.L_x_34:
[----:B------:R-:W-:Y:S05]  /*4240*/  BSYNC B1 ;  /* 0x0000000000017941 */ /* 0x000fea0003800000 */
.L_x_33:
[----:B------:R-:W3:Y:S01]  /*4250*/  LDL.LU R9, [R1+0x1cc] ;  /* 0x0001cc0001097983 */ /* 0x000ee20000300800 */
[----:B-1---5:R-:W-:Y:S01]  /*4260*/  IMAD.U32 R8, R15, 0x10000, RZ ;  /* 0x000100000f087824 */ /* 0x022fe200078e00ff */
[----:B------:R-:W-:Y:S01]  /*4270*/  ISETP.GT.AND P1, PT, R0, 0x8, P0 ;  /* 0x000000080000780c */ /* 0x000fe20000724270 */
[----:B------:R-:W-:Y:S02]  /*4280*/  BSSY B1, `(.L_x_35) ;  /* 0x000000b000017945 */ /* 0x000fe40003800000 */
[----:B------:R-:W-:-:S04]  /*4290*/  FMUL R8, R8, R16 ;  /* 0x0000001008087220 */ /* 0x000fc80000400000 */
[----:B---3--:R-:W-:Y:S01]  /*42a0*/  FFMA R8, R9, R2, R8 ;  /* 0x0000000209087223 */ /* 0x008fe20000000008 */
[----:B------:R-:W-:-:S04]  /*42b0*/  @P3 IMAD.MOV.U32 R9, RZ, RZ, R11 ;  /* 0x000000ffff093224 */ /* 0x000fc800078e000b */
[----:B------:R-:W-:-:S04]  /*42c0*/  F2FP.BF16.F32.PACK_AB R8, RZ, R8 ;  /* 0x00000008ff08723e */ /* 0x000fc800000010ff */
[----:B------:R-:W-:Y:S01]  /*42d0*/  PRMT R20, R8, 0x7610, R20 ;  /* 0x0000761008147816 */ /* 0x000fe20000000014 */
[----:B------:R-:W-:-:S05]  /*42e0*/  @P3 IMAD.MOV.U32 R8, RZ, RZ, R10 ;  /* 0x000000ffff083224 */ /* 0x000fca00078e000a */
[----:B------:R1:W-:Y:S02]  /*42f0*/  @P3 STG.E.U16 desc[UR46][R8.64+0x2], R20 ;  /* 0x0000021408003986 */ /* 0x0003e4000c10152e */
[----:B-1----:R-:W-:Y:S01]  /*4300*/  PRMT R8, R15, 0x7610, R8 ;  /* 0x000076100f087816 */ /* 0x002fe20000000008 */
[----:B------:R-:W-:Y:S06]  /*4310*/  @!P1 BRA `(.L_x_36) ;  /* 0x0000000000049947 */ /* 0x000fec0003800000 */
[----:B------:R1:W5:Y:S02]  /*4320*/  LDG.E.LTC128B.U16 R8, desc[UR46][R236.64+0x10] ;  /* 0x0000102eec087981 */ /* 0x000364000c1e1520 */
.L_x_36:
[----:B------:R-:W-:Y:S05]  /*4330*/  BSYNC B1 ;  /* 0x0000000000017941 */ /* 0x000fea0003800000 */
.L_x_35:
[----:B------:R-:W3:Y:S01]  /*4340*/  LDL.LU R15, [R1+0x1d0] ;  /* 0x0001d000010f7983 */ /* 0x000ee20000300800 */
[----:B-----5:R-:W-:Y:S01]  /*4350*/  IMAD.U32 R9, R8, 0x10000, RZ ;  /* 0x0001000008097824 */ /* 0x020fe200078e00ff */
[----:B------:R-:W-:Y:S01]  /*4360*/  ISETP.GT.AND P2, PT, R0, 0x9, P0 ;  /* 0x000000090000780c */ /* 0x000fe20000744270 */
[----:B------:R-:W-:Y:S02]  /*4370*/  BSSY B1, `(.L_x_37) ;  /* 0x0000007000017945 */ /* 0x000fe40003800000 */
[----:B------:R-:W-:-:S04]  /*4380*/  FMUL R9, R9, R16 ;  /* 0x0000001009097220 */ /* 0x000fc80000400000 */
[----:B---3--:R-:W-:-:S05]  /*4390*/  FFMA R9, R15, R2, R9 ;  /* 0x000000020f097223 */ /* 0x008fca0000000009 */
[----:B------:R-:W-:-:S05]  /*43a0*/  F2FP.BF16.F32.PACK_AB R9, RZ, R9 ;  /* 0x00000009ff09723e */ /* 0x000fca00000010ff */
[----:B------:R3:W-:Y:S01]  /*43b0*/  @P1 STG.E.U16 desc[UR46][R4.64+0x10], R9 ;  /* 0x0000100904001986 */ /* 0x0007e2000c10152e */
[----:B------:R-:W-:Y:S05]  /*43c0*/  @!P2 BRA `(.L_x_38) ;  /* 0x000000000004a947 */ /* 0x000fea0003800000 */
[----:B------:R4:W5:Y:S02]  /*43d0*/  LDG.E.LTC128B.U16 R8, desc[UR46][R236.64+0x12] ;  /* 0x0000122eec087981 */ /* 0x000964000c1e1520 */
.L_x_38:
[----:B------:R-:W-:Y:S05]  /*43e0*/  BSYNC B1 ;  /* 0x0000000000017941 */ /* 0x000fea0003800000 */
.L_x_37:
[----:B------:R-:W2:Y:S01]  /*43f0*/  LDL.LU R15, [R1+0x1d4] ;  /* 0x0001d400010f7983 */ /* 0x000ea20000300800 */
[----:B---3-5:R-:W-:Y:S01]  /*4400*/  IMAD.U32 R9, R8, 0x10000, RZ ;  /* 0x0001000008097824 */ /* 0x028fe200078e00ff */
[----:B------:R-:W-:Y:S01]  /*4410*/  ISETP.GT.AND P1, PT, R0, 0x8, P5 ;  /* 0x000000080000780c */ /* 0x000fe20002f24270 */
[----:B------:R-:W-:Y:S02]  /*4420*/  BSSY B1, `(.L_x_39) ;  /* 0x0000007000017945 */ /* 0x000fe40003800000 */
[----:B------:R-:W-:-:S04]  /*4430*/  FMUL R9, R9, R16 ;  /* 0x0000001009097220 */ /* 0x000fc80000400000 */
[----:B--2---:R-:W-:-:S05]  /*4440*/  FFMA R9, R15, R2, R9 ;  /* 0x000000020f097223 */ /* 0x004fca0000000009 */
[----:B------:R-:W-:-:S05]  /*4450*/  F2FP.BF16.F32.PACK_AB R9, RZ, R9 ;  /* 0x00000009ff09723e */ /* 0x000fca00000010ff */
[----:B------:R2:W-:Y:S01]  /*4460*/  @P2 STG.E.U16 desc[UR46][R4.64+0x12], R9 ;  /* 0x0000120904002986 */ /* 0x0005e2000c10152e */
[----:B------:R-:W-:Y:S05]  /*4470*/  @!P1 BRA `(.L_x_40) ;  /* 0x0000000000049947 */ /* 0x000fea0003800000 */
[----:B------:R3:W5:Y:S02]  /*4480*/  LDG.E.LTC128B.U16 R8, desc[UR46][R234.64+0x10] ;  /* 0x0000102eea087981 */ /* 0x000764000c1e1520 */
.L_x_40:
[----:B------:R-:W-:Y:S05]  /*4490*/  BSYNC B1 ;  /* 0x0000000000017941 */ /* 0x000fea0003800000 */
.L_x_39:
[----:B------:R-:W4:Y:S01]  /*44a0*/  LDL.LU R15, [R1+0x1d8] ;  /* 0x0001d800010f7983 */ /* 0x000f220000300800 */
[----:B--2--5:R-:W-:Y:S01]  /*44b0*/  IMAD.U32 R9, R8, 0x10000, RZ ;  /* 0x0001000008097824 */ /* 0x024fe200078e00ff */
[----:B------:R-:W-:Y:S01]  /*44c0*/  ISETP.GT.AND P2, PT, R0, 0x9, P5 ;  /* 0x000000090000780c */ /* 0x000fe20002f44270 */
[----:B------:R-:W-:Y:S02]  /*44d0*/  BSSY B1, `(.L_x_41) ;  /* 0x0000007000017945 */ /* 0x000fe40003800000 */
[----:B------:R-:W-:-:S04]  /*44e0*/  FMUL R9, R9, R16 ;  /* 0x0000001009097220 */ /* 0x000fc80000400000 */
[----:B----4-:R-:W-:-:S05]  /*44f0*/  FFMA R9, R15, R2, R9 ;  /* 0x000000020f097223 */ /* 0x010fca0000000009 */
[----:B------:R-:W-:-:S05]  /*4500*/  F2FP.BF16.F32.PACK_AB R9, RZ, R9 ;  /* 0x00000009ff09723e */ /* 0x000fca00000010ff */
[----:B------:R2:W-:Y:S01]  /*4510*/  @P1 STG.E.U16 desc[UR46][R10.64+0x10], R9 ;  /* 0x000010090a001986 */ /* 0x0005e2000c10152e */
[----:B------:R-:W-:Y:S05]  /*4520*/  @!P2 BRA `(.L_x_42) ;  /* 0x000000000004a947 */ /* 0x000fea0003800000 */
[----:B------:R4:W5:Y:S02]  /*4530*/  LDG.E.LTC128B.U16 R8, desc[UR46][R234.64+0x12] ;  /* 0x0000122eea087981 */ /* 0x000964000c1e1520 */
.L_x_42:
[----:B------:R-:W-:Y:S05]  /*4540*/  BSYNC B1 ;  /* 0x0000000000017941 */ /* 0x000fea0003800000 */
.L_x_41:
[----:B------:R-:W3:Y:S01]  /*4550*/  LDL.LU R15, [R1+0x1dc] ;  /* 0x0001dc00010f7983 */ /* 0x000ee20000300800 */
[----:B--2--5:R-:W-:Y:S01]  /*4560*/  IMAD.U32 R9, R8, 0x10000, RZ ;  /* 0x0001000008097824 */ /* 0x024fe200078e00ff */
        /* <DEDUP_REMOVED lines=8> */
.L_x_44:
[----:B------:R-:W-:Y:S05]  /*45f0*/  BSYNC B1 ;  /* 0x0000000000017941 */ /* 0x000fea0003800000 */
.L_x_43:
        /* <DEDUP_REMOVED lines=10> */
.L_x_46:
[----:B------:R-:W-:Y:S05]  /*46a0*/  BSYNC B1 ;  /* 0x0000000000017941 */ /* 0x000fea0003800000 */
.L_x_45:
        /* <DEDUP_REMOVED lines=10> */
.L_x_48:
[----:B------:R-:W-:Y:S05]  /*4750*/  BSYNC B1 ;  /* 0x0000000000017941 */ /* 0x000fea0003800000 */
.L_x_47:
        /* <DEDUP_REMOVED lines=10> */
.L_x_50:
[----:B------:R-:W-:Y:S05]  /*4800*/  BSYNC B1 ;  /* 0x0000000000017941 */ /* 0x000fea0003800000 */
.L_x_49:
        /* <DEDUP_REMOVED lines=10> */
.L_x_52:
[----:B------:R-:W-:Y:S05]  /*48b0*/  BSYNC B1 ;  /* 0x0000000000017941 */ /* 0x000fea0003800000 */
.L_x_51:
        /* <DEDUP_REMOVED lines=10> */
.L_x_54:
[----:B------:R-:W-:Y:S05]  /*4960*/  BSYNC B1 ;  /* 0x0000000000017941 */ /* 0x000fea0003800000 */
.L_x_53:
        /* <DEDUP_REMOVED lines=10> */
.L_x_56:
[----:B------:R-:W-:Y:S05]  /*4a10*/  BSYNC B1 ;  /* 0x0000000000017941 */ /* 0x000fea0003800000 */
.L_x_55:
[----:B------:R-:W4:Y:S01]  /*4a20*/  LDL.LU R20, [R1+0x1f8] ;  /* 0x0001f80001147983 */ /* 0x000f220000300800 */
[----:B--2--5:R-:W-:Y:S01]  /*4a30*/  IMAD.U32 R9, R8, 0x10000, RZ ;  /* 0x0001000008097824 */ /* 0x024fe200078e00ff */
[----:B------:R-:W-:Y:S01]  /*4a40*/  ISETP.GT.AND P2, PT, R0, 0x19, P5 ;  /* 0x000000190000780c */ /* 0x000fe20002f44270 */
[----:B------:R-:W-:Y:S01]  /*4a50*/  BSSY B1, `(.L_x_57) ;  /* 0x0000008000017945 */ /* 0x000fe20003800000 */
[----:B------:R-:W-:Y:S01]  /*4a60*/  PRMT R15, R8, 0x7610, R15 ;  /* 0x00007610080f7816 */ /* 0x000fe2000000000f */
[----:B------:R-:W-:-:S04]  /*4a70*/  FMUL R9, R9, R16 ;  /* 0x0000001009097220 */ /* 0x000fc80000400000 */
[----:B----4-:R-:W-:-:S05]  /*4a80*/  FFMA R9, R20, R2, R9 ;  /* 0x0000000214097223 */ /* 0x010fca0000000009 */
[----:B------:R-:W-:-:S05]  /*4a90*/  F2FP.BF16.F32.PACK_AB R9, RZ, R9 ;  /* 0x00000009ff09723e */ /* 0x000fca00000010ff */
[----:B------:R2:W-:Y:S01]  /*4aa0*/  @P1 STG.E.U16 desc[UR46][R10.64+0x30], R9 ;  /* 0x000030090a001986 */ /* 0x0005e2000c10152e */
[----:B------:R-:W-:Y:S05]  /*4ab0*/  @!P2 BRA `(.L_x_58) ;  /* 0x000000000004a947 */ /* 0x000fea0003800000 */
[----:B------:R4:W5:Y:S02]  /*4ac0*/  LDG.E.LTC128B.U16 R15, desc[UR46][R234.64+0x32] ;  /* 0x0000322eea0f7981 */ /* 0x000964000c1e1520 */
.L_x_58:
[----:B------:R-:W-:Y:S05]  /*4ad0*/  BSYNC B1 ;  /* 0x0000000000017941 */ /* 0x000fea0003800000 */
.L_x_57:
[----:B--2---:R-:W2:Y:S01]  /*4ae0*/  LDL.LU R9, [R1+0x1fc] ;  /* 0x0001fc0001097983 */ /* 0x004ea20000300800 */
[----:B-----5:R-:W-:-:S04]  /*4af0*/  IMAD.U32 R8, R15, 0x10000, RZ ;  /* 0x000100000f087824 */ /* 0x020fc800078e00ff */
[----:B------:R-:W-:-:S04]  /*4b00*/  FMUL R8, R8, R16 ;  /* 0x0000001008087220 */ /* 0x000fc80000400000 */
[----:B--2---:R-:W-:Y:S01]  /*4b10*/  FFMA R8, R9, R2, R8 ;  /* 0x0000000209087223 */ /* 0x004fe20000000008 */
[----:B------:R-:W-:-:S04]  /*4b20*/  @P2 IMAD.MOV.U32 R9, RZ, RZ, R11 ;  /* 0x000000ffff092224 */ /* 0x000fc800078e000b */
[----:B------:R-:W-:-:S04]  /*4b30*/  F2FP.BF16.F32.PACK_AB R8, RZ, R8 ;  /* 0x00000008ff08723e */ /* 0x000fc800000010ff */
[----:B------:R-:W-:Y:S01]  /*4b40*/  PRMT R20, R8, 0x7610, R20 ;  /* 0x0000761008147816 */ /* 0x000fe20000000014 */
[----:B------:R-:W-:-:S05]  /*4b50*/  @P2 IMAD.MOV.U32 R8, RZ, RZ, R10 ;  /* 0x000000ffff082224 */ /* 0x000fca00078e000a */
[----:B------:R2:W-:Y:S04]  /*4b60*/  @P2 STG.E.U16 desc[UR46][R8.64+0x32], R20 ;  /* 0x0000321408002986 */ /* 0x0005e8000c10152e */
[----:B--2---:R-:W2:Y:S01]  /*4b70*/  LDL.64 R20, [R1+0x200] ;  /* 0x0002000001147983 */ /* 0x004ea20000100a00 */
[----:B------:R-:W-:Y:S02]  /*4b80*/  IADD3 R232, P1, R14, 0x80, RZ ;  /* 0x000000800ee87810 */ /* 0x000fe40007f3e0ff */
[----:B------:R-:W-:-:S03]  /*4b90*/  ISETP.GT.AND P4, PT, R3, 0x80, PT ;  /* 0x000000800300780c */ /* 0x000fc60003f84270 */
[----:B------:R-:W-:Y:S01]  /*4ba0*/  IMAD.X R8, RZ, RZ, UR7, P1 ;  /* 0x00000007ff087e24 */ /* 0x000fe200088e06ff */
[----:B------:R-:W-:-:S03]  /*4bb0*/  ISETP.GT.AND P2, PT, R0, RZ, P4 ;  /* 0x000000ff0000720c */ /* 0x000fc60002744270 */
[----:B------:R-:W-:-:S04]  /*4bc0*/  IMAD R8, R8, R6, RZ ;  /* 0x0000000608087224 */ /* 0x000fc800078e02ff */
[C---:B------:R-:W-:Y:S02]  /*4bd0*/  IMAD R233, R232.reuse, R7, R8 ;  /* 0x00000007e8e97224 */ /* 0x040fe400078e0208 */
[----:B--2---:R-:W-:-:S04]  /*4be0*/  IMAD.WIDE.U32 R8, R232, R6, R20 ;  /* 0x00000006e8087225 */ /* 0x004fc800078e0014 */
[----:B------:R-:W-:Y:S01]  /*4bf0*/  IMAD.IADD R9, R9, 0x1, R233 ;  /* 0x0000000109097824 */ /* 0x000fe200078e02e9 */
[----:B------:R-:W-:-:S04]  /*4c00*/  LEA R20, P1, R8, R12, 0x1 ;  /* 0x0000000c08147211 */ /* 0x000fc800078208ff */
[----:B------:R-:W-:-:S05]  /*4c10*/  LEA.HI.X R21, R8, R13, R9, 0x1, P1 ;  /* 0x0000000d08157211 */ /* 0x000fca00008f0c09 */
[----:B------:R2:W3:Y:S04]  /*4c20*/  @P2 LDG.E.LTC128B.U16 R15, desc[UR46][R20.64] ;  /* 0x0000002e140f2981 */ /* 0x0004e8000c1e1520 */
[----:B------:R-:W4:Y:S01]  /*4c30*/  LDL.LU R21, [R1+0x180] ;  /* 0x0001800001157983 */ /* 0x000f220000300800 */
[----:B------:R-:W-:Y:S01]  /*4c40*/  IMAD.WIDE.U32 R8, R232, R6, R18 ;  /* 0x00000006e8087225 */ /* 0x000fe200078e0012 */
[----:B------:R-:W-:Y:S03]  /*4c50*/  BSSY B1, `(.L_x_59) ;  /* 0x0000017000017945 */ /* 0x000fe60003800000 */
[----:B------:R-:W-:Y:S02]  /*4c60*/  IMAD.IADD R9, R233, 0x1, R9 ;  /* 0x00000001e9097824 */ /* 0x000fe400078e0209 */
[----:B--2---:R-:W-:-:S02]  /*4c70*/  IMAD.U32 R20, RZ, RZ, UR9 ;  /* 0x00000009ff147e24 */ /* 0x004fc4000f8e00ff */
[----:B------:R-:W-:-:S04]  /*4c80*/  IMAD.WIDE.U32 R8, R22, UR40, R8 ;  /* 0x0000002816087c25 */ /* 0x000fc8000f8e0008 */
[----:B------:R-:W-:Y:S01]  /*4c90*/  IMAD.IADD R9, R17, 0x1, R9 ;  /* 0x0000000111097824 */ /* 0x000fe200078e0209 */
[----:B------:R-:W-:-:S04]  /*4ca0*/  LEA R22, P1, R8, R12, 0x1 ;  /* 0x0000000c08167211 */ /* 0x000fc800078208ff */
[----:B------:R-:W-:Y:S02]  /*4cb0*/  LEA.HI.X R23, R8, R13, R9, 0x1, P1 ;  /* 0x0000000d08177211 */ /* 0x000fe400008f0c09 */
[----:B------:R-:W-:Y:S01]  /*4cc0*/  ISETP.GT.AND P1, PT, R0, 0x1, P4 ;  /* 0x000000010000780c */ /* 0x000fe20002724270 */
[----:B---3--:R-:W-:-:S04]  /*4cd0*/  IMAD.U32 R8, R15, 0x10000, RZ ;  /* 0x000100000f087824 */ /* 0x008fc800078e00ff */
[----:B------:R-:W-:-:S04]  /*4ce0*/  FMUL R8, R8, R16 ;  /* 0x0000001008087220 */ /* 0x000fc80000400000 */
[----:B----4-:R-:W-:Y:S01]  /*4cf0*/  FFMA R9, R21, R2, R8 ;  /* 0x0000000215097223 */ /* 0x010fe20000000008 */
[----:B------:R-:W-:Y:S02]  /*4d00*/  IMAD.U32 R8, RZ, RZ, UR8 ;  /* 0x00000008ff087e24 */ /* 0x000fe4000f8e00ff */
[----:B------:R-:W-:Y:S02]  /*4d10*/  IMAD.U32 R21, RZ, RZ, UR8 ;  /* 0x00000008ff157e24 */ /* 0x000fe4000f8e00ff */
[----:B------:R-:W-:Y:S01]  /*4d20*/  IMAD.SHL.U32 R8, R8, 0x100, RZ ;  /* 0x0000010008087824 */ /* 0x000fe200078e00ff */
[----:B------:R-:W-:Y:S02]  /*4d30*/  F2FP.BF16.F32.PACK_AB R9, RZ, R9 ;  /* 0x00000009ff09723e */ /* 0x000fe400000010ff */
[----:B------:R-:W-:Y:S02]  /*4d40*/  SHF.L.U64.HI R21, R21, 0x8, R20 ;  /* 0x0000000815157819 */ /* 0x000fe40000010214 */
[----:B------:R-:W-:-:S02]  /*4d50*/  IADD3 R8, P3, R8, R4, RZ ;  /* 0x0000000408087210 */ /* 0x000fc40007f7e0ff */
[----:B------:R-:W-:Y:S01]  /*4d60*/  PRMT R20, R9, 0x7610, R20 ;  /* 0x0000761009147816 */ /* 0x000fe20000000014 */
[----:B------:R2:W-:Y:S02]  /*4d70*/  STL [R1+0x1d4], R21 ;  /* 0x0001d41501007387 */ /* 0x0005e40000100800 */
[----:B------:R-:W-:-:S05]  /*4d80*/  IMAD.X R9, R21, 0x1, R5, P3 ;  /* 0x0000000115097824 */ /* 0x000fca00018e0605 */
[----:B------:R2:W-:Y:S01]  /*4d90*/  @P2 STG.E.U16 desc[UR46][R8.64], R20 ;  /* 0x0000001408002986 */ /* 0x0005e2000c10152e */
[----:B------:R-:W-:Y:S05]  /*4da0*/  @!P1 BRA `(.L_x_60) ;  /* 0x0000000000049947 */ /* 0x000fea0003800000 */
[----:B------:R3:W5:Y:S02]  /*4db0*/  LDG.E.LTC128B.U16 R15, desc[UR46][R22.64+0x2] ;  /* 0x0000022e160f7981 */ /* 0x000764000c1e1520 */
.L_x_60:
[----:B------:R-:W-:Y:S05]  /*4dc0*/  BSYNC B1 ;  /* 0x0000000000017941 */ /* 0x000fea0003800000 */
.L_x_59:
[----:B--2---:R-:W2:Y:S01]  /*4dd0*/  LDL.LU R21, [R1+0x184] ;  /* 0x0001840001157983 */ /* 0x004ea20000300800 */
[----:B-----5:R-:W-:-:S03]  /*4de0*/  IMAD.U32 R20, R15, 0x10000, RZ ;  /* 0x000100000f147824 */ /* 0x020fc600078e00ff */
[----:B------:R4:W-:Y:S01]  /*4df0*/  STL.64 [R1+0x230], R18 ;  /* 0x0002301201007387 */ /* 0x0009e20000100a00 */
[----:B------:R-:W-:-:S03]  /*4e00*/  FMUL R20, R20, R16 ;  /* 0x0000001014147220 */ /* 0x000fc60000400000 */
[----:B----4-:R-:W4:Y:S04]  /*4e10*/  LDL.64 R18, [R1+0x200] ;  /* 0x0002000001127983 */ /* 0x010f280000100a00 */
[----:B------:R-:W-:Y:S04]  /*4e20*/  STL.64 [R1+0x228], R10 ;  /* 0x0002280a01007387 */ /* 0x000fe80000100a00 */
[----:B------:R-:W-:Y:S01]  /*4e30*/  STL [R1+0x220], R4 ;  /* 0x0002200401007387 */ /* 0x000fe20000100800 */
[----:B--2---:R-:W-:-:S05]  /*4e40*/  FFMA R21, R21, R2, R20 ;  /* 0x0000000215157223 */ /* 0x004fca0000000014 */
[----:B------:R2:W-:Y:S04]  /*4e50*/  STL [R1+0x180], R21 ;  /* 0x0001801501007387 */ /* 0x0005e80000100800 */
[----:B--2---:R-:W2:Y:S02]  /*4e60*/  LDL.64 R20, [R1+0x1c0] ;  /* 0x0001c00001147983 */ /* 0x004ea40000100a00 */
[----:B--2---:R-:W-:Y:S02]  /*4e70*/  IMAD.WIDE.U32 R20, R232, R6, R20 ;  /* 0x00000006e8147225 */ /* 0x004fe400078e0014 */
[----:B------:R-:W2:Y:S01]  /*4e80*/  LDL.LU R232, [R1+0x180] ;  /* 0x0001800001e87983 */ /* 0x000ea20000300800 */
[----:B------:R-:W-:Y:S02]  /*4e90*/  ISETP.GT.AND P3, PT, R3, 0x88, PT ;  /* 0x000000880300780c */ /* 0x000fe40003f64270 */
[----:B--2---:R-:W-:-:S04]  /*4ea0*/  F2FP.BF16.F32.PACK_AB R10, RZ, R232 ;  /* 0x000000e8ff0a723e */ /* 0x004fc800000010ff */
[----:B------:R-:W-:Y:S01]  /*4eb0*/  PRMT R11, R10, 0x7610, R11 ;  /* 0x000076100a0b7816 */ /* 0x000fe2000000000b */
[----:B------:R-:W-:Y:S02]  /*4ec0*/  IMAD.IADD R10, R233, 0x1, R21 ;  /* 0x00000001e90a7824 */ /* 0x000fe400078e0215 */
[----:B------:R-:W2:Y:S01]  /*4ed0*/  LDL.64 R232, [R1+0x210] ;  /* 0x0002100001e87983 */ /* 0x000ea20000100a00 */
[----:B------:R-:W-:Y:S02]  /*4ee0*/  PRMT R4, R11, 0x7610, R4 ;  /* 0x000076100b047816 */ /* 0x000fe40000000004 */
[----:B------:R-:W-:Y:S01]  /*4ef0*/  ISETP.GT.AND P2, PT, R0, RZ, P3 ;  /* 0x000000ff0000720c */ /* 0x000fe20001f44270 */
[----:B------:R0:W-:Y:S01]  /*4f00*/  STL [R1+0x1cc], R10 ;  /* 0x0001cc0a01007387 */ /* 0x0001e20000100800 */
[----:B--2---:R-:W-:-:S05]  /*4f10*/  IADD3 R232, P6, R232, R20, RZ ;  /* 0x00000014e8e87210 */ /* 0x004fca0007fde0ff */
[----:B----4-:R-:W-:Y:S01]  /*4f20*/  IMAD.X R233, R10, 0x1, R19, P6 ;  /* 0x000000010ae97824 */ /* 0x010fe200030e0613 */
[C---:B0-----:R-:W-:Y:S01]  /*4f30*/  LEA R10, P6, R232.reuse, R12, 0x1 ;  /* 0x0000000ce80a7211 */ /* 0x041fe200078c08ff */
[----:B------:R0:W5:Y:S03]  /*4f40*/  LDL.LU.64 R18, [R1+0x230] ;  /* 0x0002300001127983 */ /* 0x0001660000300a00 */
[----:B------:R-:W-:Y:S01]  /*4f50*/  LEA.HI.X R11, R232, R13, R233, 0x1, P6 ;  /* 0x0000000de80b7211 */ /* 0x000fe200030f0ce9 */
[----:B------:R-:W-:Y:S02]  /*4f60*/  IMAD.MOV.U32 R232, RZ, RZ, R8 ;  /* 0x000000ffffe87224 */ /* 0x000fe400078e0008 */
[----:B------:R-:W-:Y:S02]  /*4f70*/  IMAD.MOV.U32 R233, RZ, RZ, R9 ;  /* 0x000000ffffe97224 */ /* 0x000fe400078e0009 */
[----:B------:R2:W-:Y:S04]  /*4f80*/  STL.64 [R1+0x180], R10 ;  /* 0x0001800a01007387 */ /* 0x0005e80000100a00 */
[----:B------:R4:W-:Y:S04]  /*4f90*/  @P1 STG.E.U16 desc[UR46][R232.64+0x2], R4 ;  /* 0x00000204e8001986 */ /* 0x0009e8000c10152e */
[----:B--2---:R0:W5:Y:S04]  /*4fa0*/  LDL.LU.64 R10, [R1+0x228] ;  /* 0x00022800010a7983 */ /* 0x0041680000300a00 */
[----:B----4-:R0:W5:Y:S01]  /*4fb0*/  LDL.LU R4, [R1+0x220] ;  /* 0x0002200001047983 */ /* 0x0101620000300800 */
[----:B------:R-:W-:Y:S04]  /*4fc0*/  BSSY B1, `(.L_x_61) ;  /* 0x0000006000017945 */ /* 0x000fe80003800000 */
[----:B------:R-:W-:Y:S05]  /*4fd0*/  @!P2 BRA `(.L_x_62) ;  /* 0x000000000010a947 */ /* 0x000fea0003800000 */
[----:B------:R2:W-:Y:S04]  /*4fe0*/  STL.64 [R1+0x220], R2 ;  /* 0x0002200201007387 */ /* 0x0005e80000100a00 */
[----:B--2---:R-:W2:Y:S04]  /*4ff0*/  LDL.LU.64 R2, [R1+0x180] ;  /* 0x0001800001027983 */ /* 0x004ea80000300a00 */
[----:B--2---:R2:W5:Y:S04]  /*5000*/  LDG.E.LTC128B.U16 R15, desc[UR46][R2.64] ;  /* 0x0000002e020f7981 */ /* 0x004568000c1e1520 */
[----:B------:R2:W5:Y:S02]  /*5010*/  LDL.LU.64 R2, [R1+0x220] ;  /* 0x0002200001027983 */ /* 0x0005640000300a00 */
.L_x_62:
[----:B------:R-:W-:Y:S05]  /*5020*/  BSYNC B1 ;  /* 0x0000000000017941 */ /* 0x000fea0003800000 */
.L_x_61:
[----:B------:R4:W-:Y:S04]  /*5030*/  STL.64 [R1+0x228], R6 ;  /* 0x0002280601007387 */ /* 0x0009e80000100a00 */
[----:B----4-:R-:W4:Y:S01]  /*5040*/  LDL.LU R6, [R1+0x188] ;  /* 0x0001880001067983 */ /* 0x010f220000300800 */
[----:B-----5:R-:W-:Y:S02]  /*5050*/  IMAD.U32 R21, R15, 0x10000, RZ ;  /* 0x000100000f157824 */ /* 0x020fe400078e00ff */
[----:B------:R-:W-:Y:S01]  /*5060*/  IMAD.U32 R7, RZ, RZ, UR8 ;  /* 0x00000008ff077e24 */ /* 0x000fe2000f8e00ff */
[----:B------:R0:W-:Y:S01]  /*5070*/  STL.64 [R1+0x220], R4 ;  /* 0x0002200401007387 */ /* 0x0001e20000100a00 */
[----:B------:R-:W-:Y:S02]  /*5080*/  FMUL R21, R21, R16 ;  /* 0x0000001015157220 */ /* 0x000fe40000400000 */
[----:B------:R-:W-:Y:S01]  /*5090*/  IMAD.SHL.U32 R7, R7, 0x10, RZ ;  /* 0x0000001007077824 */ /* 0x000fe200078e00ff */
[----:B0-----:R-:W3:Y:S04]  /*50a0*/  LDL.LU R4, [R1+0x1cc] ;  /* 0x0001cc0001047983 */ /* 0x001ee80000300800 */
[----:B------:R-:W2:Y:S01]  /*50b0*/  LDL R5, [R1+0x208] ;  /* 0x0002080001057983 */ /* 0x000ea20000100800 */
[----:B----4-:R-:W-:Y:S01]  /*50c0*/  FFMA R21, R6, R2, R21 ;  /* 0x0000000206157223 */ /* 0x010fe20000000015 */
[----:B------:R-:W-:-:S02]  /*50d0*/  IADD3 R6, P1, R8, R7, RZ ;  /* 0x0000000708067210 */ /* 0x000fc40007f3e0ff */
[----:B------:R-:W4:Y:S02]  /*50e0*/  LDL R7, [R1+0x1c8] ;  /* 0x0001c80001077983 */ /* 0x000f240000100800 */
[----:B------:R-:W-:Y:S01]  /*50f0*/  F2FP.BF16.F32.PACK_AB R21, RZ, R21 ;  /* 0x00000015ff15723e */ /* 0x000fe200000010ff */
[----:B----4-:R-:W-:Y:S01]  /*5100*/  IMAD.X R7, R9, 0x1, R7, P1 ;  /* 0x0000000109077824 */ /* 0x010fe200008e0607 */
[----:B------:R-:W-:-:S04]  /*5110*/  IADD3 R20, P1, R18, R20, RZ ;  /* 0x0000001412147210 */ /* 0x000fc80007f3e0ff */
[----:B------:R3:W-:Y:S02]  /*5120*/  @P2 STG.E.U16 desc[UR46][R6.64], R21 ;  /* 0x0000001506002986 */ /* 0x0007e4000c10152e */
[----:B---3--:R-:W-:Y:S02]  /*5130*/  IMAD.X R21, R19, 0x1, R4, P1 ;  /* 0x0000000113157824 */ /* 0x008fe400008e0604 */
[----:B------:R0:W5:Y:S01]  /*5140*/  LDL.LU.64 R6, [R1+0x228] ;  /* 0x0002280001067983 */ /* 0x0001620000300a00 */
[----:B--2---:R-:W-:-:S04]  /*5150*/  IMAD.WIDE.U32 R4, R5, UR40, R20 ;  /* 0x0000002805047c25 */ /* 0x004fc8000f8e0014 */
[----:B------:R-:W-:Y:S01]  /*5160*/  IMAD.IADD R21, R17, 0x1, R5 ;  /* 0x0000000111157824 */ /* 0x000fe200078e0205 */
[----:B------:R-:W-:-:S04]  /*5170*/  LEA R20, P1, R4, R12, 0x1 ;  /* 0x0000000c04147211 */ /* 0x000fc800078208ff */
[----:B------:R-:W-:Y:S02]  /*5180*/  LEA.HI.X R21, R4, R13, R21, 0x1, P1 ;  /* 0x0000000d04157211 */ /* 0x000fe400008f0c15 */
[----:B------:R0:W5:Y:S01]  /*5190*/  LDL.LU.64 R4, [R1+0x220] ;  /* 0x0002200001047983 */ /* 0x0001620000300a00 */
[----:B------:R-:W-:Y:S01]  /*51a0*/  ISETP.GT.AND P6, PT, R0, 0x1, P3 ;  /* 0x000000010000780c */ /* 0x000fe20001fc4270 */
[----:B------:R-:W-:-:S12]  /*51b0*/  BSSY B1, `(.L_x_63) ;  /* 0x0000003000017945 */ /* 0x000fd80003800000 */
[----:B0-----:R-:W-:Y:S05]  /*51c0*/  @!P6 BRA `(.L_x_64) ;  /* 0x000000000004e947 */ /* 0x001fea0003800000 */
[----:B------:R0:W5:Y:S02]  /*51d0*/  LDG.E.LTC128B.U16 R15, desc[UR46][R20.64+0x2] ;  /* 0x0000022e140f7981 */ /* 0x000164000c1e1520 */
.L_x_64:
[----:B------:R-:W-:Y:S05]  /*51e0*/  BSYNC B1 ;  /* 0x0000000000017941 */ /* 0x000fea0003800000 */
.L_x_63:
[----:B------:R-:W-:Y:S04]  /*51f0*/  STL [R1+0x238], R11 ;  /* 0x0002380b01007387 */ /* 0x000fe80000100800 */
[----:B------:R-:W-:Y:S04]  /*5200*/  STL [R1+0x234], R10 ;  /* 0x0002340a01007387 */ /* 0x000fe80000100800 */
[----:B-----5:R2:W-:Y:S04]  /*5210*/  STL [R1+0x230], R7 ;  /* 0x0002300701007387 */ /* 0x0205e80000100800 */
[----:B--2---:R-:W2:Y:S04]  /*5220*/  LDL.LU R7, [R1+0x18c] ;  /* 0x00018c0001077983 */ /* 0x004ea80000300800 */
[----:B------:R-:W-:Y:S04]  /*5230*/  STL [R1+0x22c], R6 ;  /* 0x00022c0601007387 */ /* 0x000fe80000100800 */
[----:B------:R3:W-:Y:S04]  /*5240*/  STL [R1+0x228], R5 ;  /* 0x0002280501007387 */ /* 0x0007e80000100800 */
[----:B---3--:R-:W3:Y:S01]  /*5250*/  LDL R5, [R1+0x1c8] ;  /* 0x0001c80001057983 */ /* 0x008ee20000100800 */
[----:B------:R-:W-:-:S02]  /*5260*/  IMAD.U32 R11, R15, 0x10000, RZ ;  /* 0x000100000f0b7824 */ /* 0x000fc400078e00ff */
[----:B------:R-:W-:Y:S01]  /*5270*/  IMAD.U32 R10, RZ, RZ, UR8 ;  /* 0x00000008ff0a7e24 */ /* 0x000fe2000f8e00ff */
[----:B------:R4:W-:Y:S01]  /*5280*/  STL [R1+0x224], R4 ;  /* 0x0002240401007387 */ /* 0x0009e20000100800 */
[----:B------:R-:W-:Y:S02]  /*5290*/  FMUL R11, R11, R16 ;  /* 0x000000100b0b7220 */ /* 0x000fe40000400000 */
[----:B------:R-:W-:Y:S01]  /*52a0*/  IMAD.SHL.U32 R10, R10, 0x10, RZ ;  /* 0x000000100a0a7824 */ /* 0x000fe200078e00ff */
[----:B------:R1:W-:Y:S04]  /*52b0*/  STL [R1+0x220], R3 ;  /* 0x0002200301007387 */ /* 0x0003e80000100800 */
[----:B------:R-:W-:Y:S01]  /*52c0*/  IADD3 R8, P2, R10, R8, RZ ;  /* 0x000000080a087210 */ /* 0x000fe20007f5e0ff */
[----:B--2---:R-:W-:-:S02]  /*52d0*/  FFMA R7, R7, R2, R11 ;  /* 0x0000000207077223 */ /* 0x004fc4000000000b */
[----:B------:R2:W5:Y:S03]  /*52e0*/  LDL.LU R11, [R1+0x238] ;  /* 0x00023800010b7983 */ /* 0x0005660000300800 */
[----:B------:R-:W-:Y:S01]  /*52f0*/  F2FP.BF16.F32.PACK_AB R6, RZ, R7 ;  /* 0x00000007ff06723e */ /* 0x000fe200000010ff */
[----:B------:R2:W5:Y:S03]  /*5300*/  LDL.LU R10, [R1+0x234] ;  /* 0x00023400010a7983 */ /* 0x0005660000300800 */
[----:B----4-:R-:W-:Y:S01]  /*5310*/  PRMT R4, R6, 0x7610, R4 ;  /* 0x0000761006047816 */ /* 0x010fe20000000004 */
[----:B------:R2:W5:Y:S03]  /*5320*/  LDL.LU R7, [R1+0x230] ;  /* 0x0002300001077983 */ /* 0x0005660000300800 */
[----:B-1----:R-:W-:Y:S01]  /*5330*/  PRMT R3, R4, 0x7610, R3 ;  /* 0x0000761004037816 */ /* 0x002fe20000000003 */
[----:B------:R2:W5:Y:S01]  /*5340*/  LDL.LU R6, [R1+0x22c] ;  /* 0x00022c0001067983 */ /* 0x0005620000300800 */
[----:B------:R-:W-:Y:S01]  /*5350*/  ISETP.GT.AND P1, PT, R0, 0x8, P4 ;  /* 0x000000080000780c */ /* 0x000fe20002724270 */
[----:B---3--:R-:W-:-:S02]  /*5360*/  IMAD.X R9, R5, 0x1, R9, P2 ;  /* 0x0000000105097824 */ /* 0x008fc400010e0609 */
[----:B------:R2:W5:Y:S04]  /*5370*/  LDL.LU R5, [R1+0x228] ;  /* 0x0002280001057983 */ /* 0x0005680000300800 */
[----:B------:R2:W5:Y:S04]  /*5380*/  LDL.LU R4, [R1+0x224] ;  /* 0x0002240001047983 */ /* 0x0005680000300800 */
[----:B------:R1:W-:Y:S04]  /*5390*/  @P6 STG.E.U16 desc[UR46][R8.64+0x2], R3 ;  /* 0x0000020308006986 */ /* 0x0003e8000c10152e */
[----:B-1----:R2:W5:Y:S01]  /*53a0*/  LDL.LU R3, [R1+0x220] ;  /* 0x0002200001037983 */ /* 0x0025620000300800 */
[----:B------:R-:W-:Y:S01]  /*53b0*/  BSSY B1, `(.L_x_65) ;  /* 0x0000004000017945 */ /* 0x000fe20003800000 */
[----:B------:R-:W-:-:S03]  /*53c0*/  PRMT R8, R15, 0x7610, R8 ;  /* 0x000076100f087816 */ /* 0x000fc60000000008 */
[----:B------:R-:W-:Y:S05]  /*53d0*/  @!P1 BRA `(.L_x_66) ;  /* 0x0000000000049947 */ /* 0x000fea0003800000 */
[----:B------:R1:W5:Y:S02]  /*53e0*/  LDG.E.LTC128B.U16 R8, desc[UR46][R22.64+0x10] ;  /* 0x0000102e16087981 */ /* 0x000364000c1e1520 */
.L_x_66:
[----:B------:R-:W-:Y:S05]  /*53f0*/  BSYNC B1 ;  /* 0x0000000000017941 */ /* 0x000fea0003800000 */
.L_x_65:
        /* <DEDUP_REMOVED lines=10> */
.L_x_68:
[----:B------:R-:W-:Y:S05]  /*54a0*/  BSYNC B1 ;  /* 0x0000000000017941 */ /* 0x000fea0003800000 */
.L_x_67:
[----:B------:R0:W-:Y:S04]  /*54b0*/  STL [R1+0x220], R3 ;  /* 0x0002200301007387 */ /* 0x0001e80000100800 */
[----:B0-----:R-:W2:Y:S01]  /*54c0*/  LDL.LU R3, [R1+0x194] ;  /* 0x0001940001037983 */ /* 0x001ea20000300800 */
[----:B---3-5:R-:W-:-:S04]  /*54d0*/  IMAD.U32 R9, R8, 0x10000, RZ ;  /* 0x0001000008097824 */ /* 0x028fc800078e00ff */
[----:B------:R-:W-:Y:S01]  /*54e0*/  FMUL R9, R9, R16 ;  /* 0x0000001009097220 */ /* 0x000fe20000400000 */
[----:B------:R-:W-:-:S03]  /*54f0*/  ISETP.GT.AND P1, PT, R0, 0x8, P3 ;  /* 0x000000080000780c */ /* 0x000fc60001f24270 */
[----:B--2---:R-:W-:Y:S02]  /*5500*/  FFMA R9, R3, R2, R9 ;  /* 0x0000000203097223 */ /* 0x004fe40000000009 */
[----:B------:R0:W5:Y:S01]  /*5510*/  LDL.LU R3, [R1+0x220] ;  /* 0x0002200001037983 */ /* 0x0001620000300800 */
[----:B------:R-:W-:Y:S01]  /*5520*/  BSSY B1, `(.L_x_69) ;  /* 0x0000006000017945 */ /* 0x000fe20003800000 */
[----:B------:R-:W-:Y:S02]  /*5530*/  PRMT R15, R8, 0x7610, R15 ;  /* 0x00007610080f7816 */ /* 0x000fe4000000000f */
[----:B------:R-:W-:-:S05]  /*5540*/  F2FP.BF16.F32.PACK_AB R9, RZ, R9 ;  /* 0x00000009ff09723e */ /* 0x000fca00000010ff */
[----:B------:R0:W-:Y:S01]  /*5550*/  @P2 STG.E.U16 desc[UR46][R232.64+0x12], R9 ;  /* 0x00001209e8002986 */ /* 0x0001e2000c10152e */
[----:B------:R-:W-:Y:S05]  /*5560*/  @!P1 BRA `(.L_x_70) ;  /* 0x0000000000049947 */ /* 0x000fea0003800000 */
[----:B------:R2:W5:Y:S02]  /*5570*/  LDG.E.LTC128B.U16 R15, desc[UR46][R20.64+0x10] ;  /* 0x0000102e140f7981 */ /* 0x000564000c1e1520 */
.L_x_70:
[----:B------:R-:W-:Y:S05]  /*5580*/  BSYNC B1 ;  /* 0x0000000000017941 */ /* 0x000fea0003800000 */
.L_x_69:
[----:B0-----:R-:W3:Y:S01]  /*5590*/  LDL.LU R9, [R1+0x198] ;  /* 0x0001980001097983 */ /* 0x001ee20000300800 */
[----:B-----5:R-:W-:-:S03]  /*55a0*/  IMAD.U32 R8, R15, 0x10000, RZ ;  /* 0x000100000f087824 */ /* 0x020fc600078e00ff */
[----:B------:R0:W-:Y:S01]  /*55b0*/  STL [R1+0x22c], R10 ;  /* 0x00022c0a01007387 */ /* 0x0001e20000100800 */
[----:B------:R-:W-:-:S03]  /*55c0*/  FMUL R8, R8, R16 ;  /* 0x0000001008087220 */ /* 0x000fc60000400000 */
[----:B------:R1:W-:Y:S01]  /*55d0*/  STL [R1+0x228], R7 ;  /* 0x0002280701007387 */ /* 0x0003e20000100800 */
[----:B0-----:R-:W-:-:S04]  /*55e0*/  IMAD.U32 R10, RZ, RZ, UR8 ;  /* 0x00000008ff0a7e24 */ /* 0x001fc8000f8e00ff */
[----:B------:R-:W-:Y:S01]  /*55f0*/  IMAD.SHL.U32 R10, R10, 0x100, RZ ;  /* 0x000001000a0a7824 */ /* 0x000fe200078e00ff */
[----:B-1----:R-:W4:Y:S04]  /*5600*/  LDL.LU R7, [R1+0x1d4] ;  /* 0x0001d40001077983 */ /* 0x002f280000300800 */
[----:B------:R0:W-:Y:S04]  /*5610*/  STL [R1+0x224], R6 ;  /* 0x0002240601007387 */ /* 0x0001e80000100800 */
[----:B------:R1:W-:Y:S01]  /*5620*/  STL [R1+0x220], R3 ;  /* 0x0002200301007387 */ /* 0x0003e20000100800 */
[----:B---3--:R-:W-:Y:S01]  /*5630*/  FFMA R9, R9, R2, R8 ;  /* 0x0000000209097223 */ /* 0x008fe20000000008 */
[----:B------:R-:W-:-:S04]  /*5640*/  IMAD.U32 R8, RZ, RZ, UR8 ;  /* 0x00000008ff087e24 */ /* 0x000fc8000f8e00ff */
[----:B------:R-:W-:Y:S01]  /*5650*/  IMAD.SHL.U32 R8, R8, 0x10, RZ ;  /* 0x0000001008087824 */ /* 0x000fe200078e00ff */
[----:B------:R-:W-:-:S04]  /*5660*/  F2FP.BF16.F32.PACK_AB R9, RZ, R9 ;  /* 0x00000009ff09723e */ /* 0x000fc800000010ff */
[----:B------:R-:W-:Y:S02]  /*5670*/  IADD3 R8, P2, P6, R8, R4, R10 ;  /* 0x0000000408087210 */ /* 0x000fe40007e5e00a */
[----:B------:R3:W5:Y:S01]  /*5680*/  LDL.LU R10, [R1+0x22c] ;  /* 0x00022c00010a7983 */ /* 0x0007620000300800 */
[----:B0-----:R-:W-:-:S03]  /*5690*/  PRMT R6, R9, 0x7610, R6 ;  /* 0x0000761009067816 */ /* 0x001fc60000000006 */
[----:B------:R-:W4:Y:S01]  /*56a0*/  LDL R9, [R1+0x1c8] ;  /* 0x0001c80001097983 */ /* 0x000f220000100800 */
[----:B-1----:R-:W-:Y:S02]  /*56b0*/  PRMT R3, R6, 0x7610, R3 ;  /* 0x0000761006037816 */ /* 0x002fe40000000003 */
[----:B----4-:R-:W-:Y:S02]  /*56c0*/  IADD3.X R9, R9, R5, R7, P2, P6 ;  /* 0x0000000509097210 */ /* 0x010fe400017ec407 */
[----:B------:R3:W5:Y:S01]  /*56d0*/  LDL.LU R7, [R1+0x228] ;  /* 0x0002280001077983 */ /* 0x0007620000300800 */
[----:B------:R-:W-:-:S03]  /*56e0*/  ISETP.GT.AND P2, PT, R0, 0x9, P3 ;  /* 0x000000090000780c */ /* 0x000fc60001f44270 */
[----:B------:R3:W5:Y:S04]  /*56f0*/  LDL.LU R6, [R1+0x224] ;  /* 0x0002240001067983 */ /* 0x0007680000300800 */
[----:B------:R0:W-:Y:S04]  /*5700*/  @P1 STG.E.U16 desc[UR46][R8.64+0x10], R3 ;  /* 0x0000100308001986 */ /* 0x0001e8000c10152e */
[----:B0-----:R3:W5:Y:S01]  /*5710*/  LDL.LU R3, [R1+0x220] ;  /* 0x0002200001037983 */ /* 0x0017620000300800 */
[----:B------:R-:W-:Y:S04]  /*5720*/  BSSY B1, `(.L_x_71) ;  /* 0x0000003000017945 */ /* 0x000fe80003800000 */
[----:B------:R-:W-:Y:S05]  /*5730*/  @!P2 BRA `(.L_x_72) ;  /* 0x000000000004a947 */ /* 0x000fea0003800000 */
[----:B------:R0:W5:Y:S02]  /*5740*/  LDG.E.LTC128B.U16 R15, desc[UR46][R20.64+0x12] ;  /* 0x0000122e140f7981 */ /* 0x000164000c1e1520 */
.L_x_72:
[----:B------:R-:W-:Y:S05]  /*5750*/  BSYNC B1 ;  /* 0x0000000000017941 */ /* 0x000fea0003800000 */
.L_x_71:
[----:B-----5:R-:W-:Y:S04]  /*5760*/  STL [R1+0x230], R7 ;  /* 0x0002300701007387 */ /* 0x020fe80000100800 */
[----:B------:R1:W-:Y:S04]  /*5770*/  STL [R1+0x22c], R6 ;  /* 0x00022c0601007387 */ /* 0x0003e80000100800 */
[----:B-1----:R-:W4:Y:S01]  /*5780*/  LDL.LU R6, [R1+0x19c] ;  /* 0x00019c0001067983 */ /* 0x002f220000300800 */
[----:B------:R-:W-:-:S03]  /*5790*/  IMAD.U32 R7, R15, 0x10000, RZ ;  /* 0x000100000f077824 */ /* 0x000fc600078e00ff */
[----:B------:R1:W-:Y:S01]  /*57a0*/  STL [R1+0x228], R5 ;  /* 0x0002280501007387 */ /* 0x0003e20000100800 */
[----:B------:R-:W-:-:S03]  /*57b0*/  FMUL R7, R7, R16 ;  /* 0x0000001007077220 */ /* 0x000fc60000400000 */
[----:B------:R2:W-:Y:S04]  /*57c0*/  STL [R1+0x224], R4 ;  /* 0x0002240401007387 */ /* 0x0005e80000100800 */
[----:B------:R3:W-:Y:S01]  /*57d0*/  STL [R1+0x220], R3 ;  /* 0x0002200301007387 */ /* 0x0007e20000100800 */
[----:B----4-:R-:W-:-:S03]  /*57e0*/  FFMA R6, R6, R2, R7 ;  /* 0x0000000206067223 */ /* 0x010fc60000000007 */
[----:B------:R4:W5:Y:S02]  /*57f0*/  LDL.LU R7, [R1+0x230] ;  /* 0x0002300001077983 */ /* 0x0009640000300800 */
[----:B-1----:R-:W-:Y:S02]  /*5800*/  F2FP.BF16.F32.PACK_AB R5, RZ, R6 ;  /* 0x00000006ff05723e */ /* 0x002fe400000010ff */
[----:B------:R4:W5:Y:S02]  /*5810*/  LDL.LU R6, [R1+0x22c] ;  /* 0x00022c0001067983 */ /* 0x0009640000300800 */
[----:B--2---:R-:W-:Y:S02]  /*5820*/  PRMT R4, R5, 0x7610, R4 ;  /* 0x0000761005047816 */ /* 0x004fe40000000004 */
[----:B------:R4:W5:Y:S01]  /*5830*/  LDL.LU R5, [R1+0x228] ;  /* 0x0002280001057983 */ /* 0x0009620000300800 */
[----:B------:R-:W-:Y:S02]  /*5840*/  ISETP.GT.AND P1, PT, R0, 0x10, P4 ;  /* 0x000000100000780c */ /* 0x000fe40002724270 */
[----:B---3--:R-:W-:-:S02]  /*5850*/  PRMT R3, R4, 0x7610, R3 ;  /* 0x0000761004037816 */ /* 0x008fc40000000003 */
[----:B------:R4:W5:Y:S04]  /*5860*/  LDL.LU R4, [R1+0x224] ;  /* 0x0002240001047983 */ /* 0x0009680000300800 */
[----:B------:R1:W-:Y:S04]  /*5870*/  @P2 STG.E.U16 desc[UR46][R8.64+0x12], R3 ;  /* 0x0000120308002986 */ /* 0x0003e8000c10152e */
[----:B-1----:R4:W5:Y:S01]  /*5880*/  LDL.LU R3, [R1+0x220] ;  /* 0x0002200001037983 */ /* 0x0029620000300800 */
[----:B------:R-:W-:Y:S04]  /*5890*/  BSSY B1, `(.L_x_73) ;  /* 0x0000003000017945 */ /* 0x000fe80003800000 */
[----:B------:R-:W-:Y:S05]  /*58a0*/  @!P1 BRA `(.L_x_74) ;  /* 0x0000000000049947 */ /* 0x000fea0003800000 */
[----:B------:R1:W5:Y:S02]  /*58b0*/  LDG.E.LTC128B.U16 R15, desc[UR46][R22.64+0x20] ;  /* 0x0000202e160f7981 */ /* 0x000364000c1e1520 */
.L_x_74:
[----:B------:R-:W-:Y:S05]  /*58c0*/  BSYNC B1 ;  /* 0x0000000000017941 */ /* 0x000fea0003800000 */
.L_x_73:
[----:B-----5:R-:W-:Y:S04]  /*58d0*/  STL [R1+0x230], R7 ;  /* 0x0002300701007387 */ /* 0x020fe80000100800 */
[----:B------:R2:W-:Y:S04]  /*58e0*/  STL [R1+0x22c], R6 ;  /* 0x00022c0601007387 */ /* 0x0005e80000100800 */
[----:B--2---:R-:W2:Y:S01]  /*58f0*/  LDL.LU R6, [R1+0x1a0] ;  /* 0x0001a00001067983 */ /* 0x004ea20000300800 */
[----:B------:R-:W-:-:S03]  /*5900*/  IMAD.U32 R7, R15, 0x10000, RZ ;  /* 0x000100000f077824 */ /* 0x000fc600078e00ff */
[----:B------:R3:W-:Y:S01]  /*5910*/  STL [R1+0x228], R5 ;  /* 0x0002280501007387 */ /* 0x0007e20000100800 */
[----:B------:R-:W-:-:S03]  /*5920*/  FMUL R7, R7, R16 ;  /* 0x0000001007077220 */ /* 0x000fc60000400000 */
[----:B------:R0:W-:Y:S04]  /*5930*/  STL [R1+0x224], R4 ;  /* 0x0002240401007387 */ /* 0x0001e80000100800 */
[----:B------:R4:W-:Y:S01]  /*5940*/  STL [R1+0x220], R3 ;  /* 0x0002200301007387 */ /* 0x0009e20000100800 */
[----:B--2---:R-:W-:-:S03]  /*5950*/  FFMA R6, R6, R2, R7 ;  /* 0x0000000206067223 */ /* 0x004fc60000000007 */
[----:B------:R2:W5:Y:S02]  /*5960*/  LDL.LU R7, [R1+0x230] ;  /* 0x0002300001077983 */ /* 0x0005640000300800 */
[----:B---3--:R-:W-:Y:S02]  /*5970*/  F2FP.BF16.F32.PACK_AB R5, RZ, R6 ;  /* 0x00000006ff05723e */ /* 0x008fe400000010ff */
[----:B------:R2:W5:Y:S02]  /*5980*/  LDL.LU R6, [R1+0x22c] ;  /* 0x00022c0001067983 */ /* 0x0005640000300800 */
[----:B0-----:R-:W-:Y:S02]  /*5990*/  PRMT R4, R5, 0x7610, R4 ;  /* 0x0000761005047816 */ /* 0x001fe40000000004 */
[----:B------:R2:W5:Y:S01]  /*59a0*/  LDL.LU R5, [R1+0x228] ;  /* 0x0002280001057983 */ /* 0x0005620000300800 */
[----:B------:R-:W-:Y:S02]  /*59b0*/  ISETP.GT.AND P2, PT, R0, 0x11, P4 ;  /* 0x000000110000780c */ /* 0x000fe40002744270 */
[----:B----4-:R-:W-:-:S02]  /*59c0*/  PRMT R3, R4, 0x7610, R3 ;  /* 0x0000761004037816 */ /* 0x010fc40000000003 */
[----:B------:R2:W5:Y:S04]  /*59d0*/  LDL.LU R4, [R1+0x224] ;  /* 0x0002240001047983 */ /* 0x0005680000300800 */
[----:B------:R0:W-:Y:S04]  /*59e0*/  @P1 STG.E.U16 desc[UR46][R232.64+0x20], R3 ;  /* 0x00002003e8001986 */ /* 0x0001e8000c10152e */
[----:B0-----:R2:W5:Y:S01]  /*59f0*/  LDL.LU R3, [R1+0x220] ;  /* 0x0002200001037983 */ /* 0x0015620000300800 */
[----:B------:R-:W-:Y:S04]  /*5a00*/  BSSY B1, `(.L_x_75) ;  /* 0x0000003000017945 */ /* 0x000fe80003800000 */
[----:B------:R-:W-:Y:S05]  /*5a10*/  @!P2 BRA `(.L_x_76) ;  /* 0x000000000004a947 */ /* 0x000fea0003800000 */
[----:B------:R0:W5:Y:S02]  /*5a20*/  LDG.E.LTC128B.U16 R15, desc[UR46][R22.64+0x22] ;  /* 0x0000222e160f7981 */ /* 0x000164000c1e1520 */
.L_x_76:
[----:B------:R-:W-:Y:S05]  /*5a30*/  BSYNC B1 ;  /* 0x0000000000017941 */ /* 0x000fea0003800000 */
.L_x_75:
[----:B-----5:R-:W-:Y:S04]  /*5a40*/  STL [R1+0x230], R7 ;  /* 0x0002300701007387 */ /* 0x020fe80000100800 */
[----:B------:R3:W-:Y:S04]  /*5a50*/  STL [R1+0x22c], R6 ;  /* 0x00022c0601007387 */ /* 0x0007e80000100800 */
[----:B---3--:R-:W3:Y:S01]  /*5a60*/  LDL.LU R6, [R1+0x1a4] ;  /* 0x0001a40001067983 */ /* 0x008ee20000300800 */
[----:B------:R-:W-:-:S03]  /*5a70*/  IMAD.U32 R7, R15, 0x10000, RZ ;  /* 0x000100000f077824 */ /* 0x000fc600078e00ff */
[----:B------:R4:W-:Y:S01]  /*5a80*/  STL [R1+0x228], R5 ;  /* 0x0002280501007387 */ /* 0x0009e20000100800 */
[----:B------:R-:W-:-:S03]  /*5a90*/  FMUL R7, R7, R16 ;  /* 0x0000001007077220 */ /* 0x000fc60000400000 */
[----:B------:R1:W-:Y:S04]  /*5aa0*/  STL [R1+0x224], R4 ;  /* 0x0002240401007387 */ /* 0x0003e80000100800 */
[----:B------:R2:W-:Y:S01]  /*5ab0*/  STL [R1+0x220], R3 ;  /* 0x0002200301007387 */ /* 0x0005e20000100800 */
[----:B---3--:R-:W-:-:S03]  /*5ac0*/  FFMA R6, R6, R2, R7 ;  /* 0x0000000206067223 */ /* 0x008fc60000000007 */
[----:B------:R3:W5:Y:S02]  /*5ad0*/  LDL.LU R7, [R1+0x230] ;  /* 0x0002300001077983 */ /* 0x0007640000300800 */
[----:B----4-:R-:W-:Y:S02]  /*5ae0*/  F2FP.BF16.F32.PACK_AB R5, RZ, R6 ;  /* 0x00000006ff05723e */ /* 0x010fe400000010ff */
[----:B------:R3:W5:Y:S02]  /*5af0*/  LDL.LU R6, [R1+0x22c] ;  /* 0x00022c0001067983 */ /* 0x0007640000300800 */
[----:B-1----:R-:W-:Y:S02]  /*5b00*/  PRMT R4, R5, 0x7610, R4 ;  /* 0x0000761005047816 */ /* 0x002fe40000000004 */
[----:B------:R3:W5:Y:S01]  /*5b10*/  LDL.LU R5, [R1+0x228] ;  /* 0x0002280001057983 */ /* 0x0007620000300800 */
[----:B------:R-:W-:Y:S02]  /*5b20*/  ISETP.GT.AND P1, PT, R0, 0x10, P3 ;  /* 0x000000100000780c */ /* 0x000fe40001f24270 */
[----:B--2---:R-:W-:-:S02]  /*5b30*/  PRMT R3, R4, 0x7610, R3 ;  /* 0x0000761004037816 */ /* 0x004fc40000000003 */
[----:B------:R3:W5:Y:S04]  /*5b40*/  LDL.LU R4, [R1+0x224] ;  /* 0x0002240001047983 */ /* 0x0007680000300800 */
[----:B------:R1:W-:Y:S04]  /*5b50*/  @P2 STG.E.U16 desc[UR46][R232.64+0x22], R3 ;  /* 0x00002203e8002986 */ /* 0x0003e8000c10152e */
[----:B-1----:R3:W5:Y:S01]  /*5b60*/  LDL.LU R3, [R1+0x220] ;  /* 0x0002200001037983 */ /* 0x0027620000300800 */
[----:B------:R-:W-:Y:S04]  /*5b70*/  BSSY B1, `(.L_x_77) ;  /* 0x0000003000017945 */ /* 0x000fe80003800000 */
[----:B------:R-:W-:Y:S05]  /*5b80*/  @!P1 BRA `(.L_x_78) ;  /* 0x0000000000049947 */ /* 0x000fea0003800000 */
[----:B------:R1:W5:Y:S02]  /*5b90*/  LDG.E.LTC128B.U16 R15, desc[UR46][R20.64+0x20] ;  /* 0x0000202e140f7981 */ /* 0x000364000c1e1520 */
.L_x_78:
[----:B------:R-:W-:Y:S05]  /*5ba0*/  BSYNC B1 ;  /* 0x0000000000017941 */ /* 0x000fea0003800000 */
.L_x_77:
        /* <DEDUP_REMOVED lines=10> */
[----:B----4-:R-:W-:Y:S02]  /*5c50*/  F2FP.BF16.F32.PACK_AB R5, RZ, R6 ;  /* 0x00000006ff05723e */ /* 0x010fe400000010ff */
[----:B------:R2:W5:Y:S02]  /*5c60*/  LDL.LU R6, [R1+0x22c] ;  /* 0x00022c0001067983 */ /* 0x0005640000300800 */
[----:B0-----:R-:W-:Y:S02]  /*5c70*/  PRMT R4, R5, 0x7610, R4 ;  /* 0x0000761005047816 */ /* 0x001fe40000000004 */
[----:B------:R2:W5:Y:S01]  /*5c80*/  LDL.LU R5, [R1+0x228] ;  /* 0x0002280001057983 */ /* 0x0005620000300800 */
[----:B------:R-:W-:Y:S02]  /*5c90*/  ISETP.GT.AND P2, PT, R0, 0x11, P3 ;  /* 0x000000110000780c */ /* 0x000fe40001f44270 */
[----:B---3--:R-:W-:-:S02]  /*5ca0*/  PRMT R3, R4, 0x7610, R3 ;  /* 0x0000761004037816 */ /* 0x008fc40000000003 */
[----:B------:R2:W5:Y:S04]  /*5cb0*/  LDL.LU R4, [R1+0x224] ;  /* 0x0002240001047983 */ /* 0x0005680000300800 */
[----:B------:R0:W-:Y:S04]  /*5cc0*/  @P1 STG.E.U16 desc[UR46][R8.64+0x20], R3 ;  /* 0x0000200308001986 */ /* 0x0001e8000c10152e */
[----:B0-----:R2:W5:Y:S01]  /*5cd0*/  LDL.LU R3, [R1+0x220] ;  /* 0x0002200001037983 */ /* 0x0015620000300800 */
[----:B------:R-:W-:Y:S04]  /*5ce0*/  BSSY B1, `(.L_x_79) ;  /* 0x0000003000017945 */ /* 0x000fe80003800000 */
[----:B------:R-:W-:Y:S05]  /*5cf0*/  @!P2 BRA `(.L_x_80) ;  /* 0x000000000004a947 */ /* 0x000fea0003800000 */
[----:B------:R0:W5:Y:S02]  /*5d00*/  LDG.E.LTC128B.U16 R15, desc[UR46][R20.64+0x22] ;  /* 0x0000222e140f7981 */ /* 0x000164000c1e1520 */
.L_x_80:
[----:B------:R-:W-:Y:S05]  /*5d10*/  BSYNC B1 ;  /* 0x0000000000017941 */ /* 0x000fea0003800000 */
.L_x_79:
        /* <DEDUP_REMOVED lines=22> */
.L_x_82:
[----:B------:R-:W-:Y:S05]  /*5e80*/  BSYNC B1 ;  /* 0x0000000000017941 */ /* 0x000fea0003800000 */
.L_x_81:
        /* <DEDUP_REMOVED lines=22> */
.L_x_84:
[----:B------:R-:W-:Y:S05]  /*5ff0*/  BSYNC B1 ;  /* 0x0000000000017941 */ /* 0x000fea0003800000 */
.L_x_83:
        /* <DEDUP_REMOVED lines=22> */
.L_x_86:
[----:B------:R-:W-:Y:S05]  /*6160*/  BSYNC B1 ;  /* 0x0000000000017941 */ /* 0x000fea0003800000 */
.L_x_85:
        /* <DEDUP_REMOVED lines=8> */
[----:B------:R-:W-:Y:S01]  /*61f0*/  ISETP.GT.AND P2, PT, R0, 0x19, P3 ;  /* 0x000000190000780c */ /* 0x000fe20001f44270 */
[----:B------:R-:W-:Y:S01]  /*6200*/  BSSY B1, `(.L_x_87) ;  /* 0x000000f000017945 */ /* 0x000fe20003800000 */
[----:B--2---:R-:W-:Y:S02]  /*6210*/  FFMA R6, R6, R2, R7 ;  /* 0x0000000206067223 */ /* 0x004fe40000000007 */
[----:B------:R2:W5:Y:S03]  /*6220*/  LDL.LU R7, [R1+0x230] ;  /* 0x0002300001077983 */ /* 0x0005660000300800 */
[----:B----4-:R-:W-:-:S02]  /*6230*/  F2FP.BF16.F32.PACK_AB R5, RZ, R6 ;  /* 0x00000006ff05723e */ /* 0x010fc400000010ff */
[----:B------:R2:W5:Y:S02]  /*6240*/  LDL.LU R6, [R1+0x22c] ;  /* 0x00022c0001067983 */ /* 0x0005640000300800 */
[----:B0-----:R-:W-:Y:S02]  /*6250*/  PRMT R4, R5, 0x7610, R4 ;  /* 0x0000761005047816 */ /* 0x001fe40000000004 */
[----:B------:R2:W5:Y:S02]  /*6260*/  LDL.LU R5, [R1+0x228] ;  /* 0x0002280001057983 */ /* 0x0005640000300800 */
[----:B---3--:R-:W-:Y:S02]  /*6270*/  PRMT R3, R4, 0x7610, R3 ;  /* 0x0000761004037816 */ /* 0x008fe40000000003 */
[----:B------:R2:W5:Y:S04]  /*6280*/  LDL.LU R4, [R1+0x224] ;  /* 0x0002240001047983 */ /* 0x0005680000300800 */
[----:B------:R0:W-:Y:S04]  /*6290*/  @P1 STG.E.U16 desc[UR46][R8.64+0x30], R3 ;  /* 0x0000300308001986 */ /* 0x0001e8000c10152e */
[----:B0-----:R2:W5:Y:S04]  /*62a0*/  LDL.LU R3, [R1+0x220] ;  /* 0x0002200001037983 */ /* 0x0015680000300800 */
[----:B------:R2:W-:Y:S01]  /*62b0*/  STL.S16 [R1+0x188], R15 ;  /* 0x0001880f01007387 */ /* 0x0005e20000100600 */
[----:B------:R-:W-:Y:S05]  /*62c0*/  @!P2 BRA `(.L_x_88) ;  /* 0x000000000008a947 */ /* 0x000fea0003800000 */
[----:B--2---:R-:W2:Y:S04]  /*62d0*/  LDG.E.LTC128B.U16 R15, desc[UR46][R20.64+0x32] ;  /* 0x0000322e140f7981 */ /* 0x004ea8000c1e1520 */
[----:B--2---:R0:W-:Y:S02]  /*62e0*/  STL [R1+0x188], R15 ;  /* 0x0001880f01007387 */ /* 0x0041e40000100800 */
.L_x_88:
[----:B------:R-:W-:Y:S05]  /*62f0*/  BSYNC B1 ;  /* 0x0000000000017941 */ /* 0x000fea0003800000 */
.L_x_87:
[----:B------:R3:W-:Y:S04]  /*6300*/  STL.64 [R1+0x260], R32 ;  /* 0x0002602001007387 */ /* 0x0007e80000100a00 */
[----:B---3--:R-:W3:Y:S04]  /*6310*/  LDL.LU R33, [R1+0x1bc] ;  /* 0x0001bc0001217983 */ /* 0x008ee80000300800 */
[----:B------:R4:W-:Y:S04]  /*6320*/  STL [R1+0x258], R30 ;  /* 0x0002581e01007387 */ /* 0x0009e80000100800 */
[----:B----4-:R-:W4:Y:S04]  /*6330*/  LDL.LU R30, [R1+0x140] ;  /* 0x00014000011e7983 */ /* 0x010f280000300800 */
[----:B------:R-:W-:Y:S04]  /*6340*/  STL.64 [R1+0x250], R28 ;  /* 0x0002501c01007387 */ /* 0x000fe80000100a00 */
[----:B------:R-:W-:Y:S04]  /*6350*/  STL [R1+0x248], R25 ;  /* 0x0002481901007387 */ /* 0x000fe80000100800 */
[----:B------:R-:W-:Y:S04]  /*6360*/  STL.64 [R1+0x240], R26 ;  /* 0x0002401a01007387 */ /* 0x000fe80000100a00 */
[----:B------:R-:W-:Y:S04]  /*6370*/  STL [R1+0x23c], R24 ;  /* 0x00023c1801007387 */ /* 0x000fe80000100800 */
[----:B------:R-:W-:Y:S04]  /*6380*/  STL [R1+0x238], R11 ;  /* 0x0002380b01007387 */ /* 0x000fe80000100800 */
[----:B------:R1:W-:Y:S04]  /*6390*/  STL.64 [R1+0x230], R22 ;  /* 0x0002301601007387 */ /* 0x0003e80000100a00 */
[----:B-1----:R-:W0:Y:S04]  /*63a0*/  LDL.LU R22, [R1+0x188] ;  /* 0x0001880001167983 */ /* 0x002e280000300800 */
[----:B------:R-:W4:Y:S04]  /*63b0*/  LDL R23, [R1+0x208] ;  /* 0x0002080001177983 */ /* 0x000f280000100800 */
[----:B------:R1:W-:Y:S04]  /*63c0*/  STL.64 [R1+0x228], R20 ;  /* 0x0002281401007387 */ /* 0x0003e80000100a00 */
[----:B-1----:R-:W4:Y:S01]  /*63d0*/  LDL.LU.64 R20, [R1+0x200] ;  /* 0x0002000001147983 */ /* 0x002f220000300a00 */
[----:B------:R-:W-:-:S03]  /*63e0*/  IADD3 R25, P1, R14, 0x100, RZ ;  /* 0x000001000e197810 */ /* 0x000fc60007f3e0ff */
[----:B------:R-:W-:Y:S02]  /*63f0*/  STL [R1+0x220], R10 ;  /* 0x0002200a01007387 */ /* 0x000fe40000100800 */
[----:B------:R-:W-:Y:S02]  /*6400*/  IMAD.X R14, RZ, RZ, UR7, P1 ;  /* 0x00000007ff0e7e24 */ /* 0x000fe400088e06ff */
[----:B------:R-:W4:Y:S02]  /*6410*/  LDL.LU.64 R28, [R1+0x1c0] ;  /* 0x0001c000011c7983 */ /* 0x000f240000300a00 */
[----:B-----5:R-:W-:Y:S02]  /*6420*/  IMAD R14, R14, R6, RZ ;  /* 0x000000060e0e7224 */ /* 0x020fe400078e02ff */
[----:B------:R-:W4:Y:S02]  /*6430*/  LDL.LU.64 R26, [R1+0x210] ;  /* 0x00021000011a7983 */ /* 0x000f240000300a00 */
[----:B------:R-:W-:-:S02]  /*6440*/  IMAD R11, R25, R7, R14 ;  /* 0x00000007190b7224 */ /* 0x000fc400078e020e */
[----:B0-2---:R-:W-:-:S04]  /*6450*/  IMAD.U32 R15, R22, 0x10000, RZ ;  /* 0x00010000160f7824 */ /* 0x005fc800078e00ff */
[----:B------:R-:W-:-:S04]  /*6460*/  FMUL R15, R15, R16 ;  /* 0x000000100f0f7220 */ /* 0x000fc80000400000 */
[----:B---3--:R-:W-:-:S05]  /*6470*/  FFMA R15, R33, R2, R15 ;  /* 0x00000002210f7223 */ /* 0x008fca000000000f */
[----:B------:R-:W-:-:S05]  /*6480*/  F2FP.BF16.F32.PACK_AB R15, RZ, R15 ;  /* 0x0000000fff0f723e */ /* 0x000fca00000010ff */
[----:B------:R0:W-:Y:S01]  /*6490*/  @P2 STG.E.U16 desc[UR46][R8.64+0x32], R15 ;  /* 0x0000320f08002986 */ /* 0x0001e2000c10152e */
[----:B------:R-:W-:Y:S01]  /*64a0*/  ISETP.GT.AND P2, PT, R3, 0x100, PT ;  /* 0x000001000300780c */ /* 0x000fe20003f44270 */
[----:B----4-:R-:W-:-:S03]  /*64b0*/  IMAD.WIDE.U32 R32, R25, R6, R20 ;  /* 0x0000000619207225 */ /* 0x010fc600078e0014 */
[----:B------:R-:W-:Y:S01]  /*64c0*/  ISETP.GT.AND P6, PT, R0, RZ, P2 ;  /* 0x000000ff0000720c */ /* 0x000fe200017c4270 */
[----:B------:R-:W-:Y:S01]  /*64d0*/  IMAD.IADD R7, R33, 0x1, R11 ;  /* 0x0000000121077824 */ /* 0x000fe200078e020b */
[----:B------:R-:W-:-:S04]  /*64e0*/  LEA R14, P1, R32, R12, 0x1 ;  /* 0x0000000c200e7211 */ /* 0x000fc800078208ff */
[--C-:B0-----:R-:W-:Y:S02]  /*64f0*/  LEA.HI.X R15, R32, R13, R7.reuse, 0x1, P1 ;  /* 0x0000000d200f7211 */ /* 0x101fe400008f0c07 */
[----:B------:R-:W-:Y:S01]  /*6500*/  PRMT R7, R22, 0x7610, R7 ;  /* 0x0000761016077816 */ /* 0x000fe20000000007 */
[----:B------:R-:W5:Y:S05]  /*6510*/  LDL.LU.64 R32, [R1+0x260] ;  /* 0x0002600001207983 */ /* 0x000f6a0000300a00 */
[----:B------:R0:W2:Y:S02]  /*6520*/  @P6 LDG.E.LTC128B.U16 R7, desc[UR46][R14.64] ;  /* 0x0000002e0e076981 */ /* 0x0000a4000c1e1520 */
[----:B0-----:R-:W-:-:S04]  /*6530*/  IMAD.WIDE.U32 R14, R25, R6, R18 ;  /* 0x00000006190e7225 */ /* 0x001fc800078e0012 */
[----:B------:R-:W-:Y:S02]  /*6540*/  IMAD.IADD R15, R11, 0x1, R15 ;  /* 0x000000010b0f7824 */ /* 0x000fe400078e020f */
[----:B------:R-:W-:-:S04]  /*6550*/  IMAD.WIDE.U32 R22, R23, UR40, R14 ;  /* 0x0000002817167c25 */ /* 0x000fc8000f8e000e */
[----:B------:R-:W-:Y:S02]  /*6560*/  IMAD.IADD R15, R17, 0x1, R23 ;  /* 0x00000001110f7824 */ /* 0x000fe400078e0217 */
[----:B------:R-:W-:Y:S01]  /*6570*/  IMAD.U32 R23, RZ, RZ, UR8 ;  /* 0x00000008ff177e24 */ /* 0x000fe2000f8e00ff */
[----:B--2---:R0:W-:Y:S02]  /*6580*/  STL [R1+0x188], R7 ;  /* 0x0001880701007387 */ /* 0x0041e40000100800 */
[----:B0-----:R-:W-:-:S04]  /*6590*/  IMAD.U32 R7, R7, 0x10000, RZ ;  /* 0x0001000007077824 */ /* 0x001fc800078e00ff */
[----:B------:R-:W-:-:S04]  /*65a0*/  FMUL R7, R7, R16 ;  /* 0x0000001007077220 */ /* 0x000fc80000400000 */
[----:B------:R-:W-:Y:S01]  /*65b0*/  FFMA R7, R30, R2, R7 ;  /* 0x000000021e077223 */ /* 0x000fe20000000007 */
[----:B------:R-:W-:-:S05]  /*65c0*/  IMAD.U32 R30, RZ, RZ, UR9 ;  /* 0x00000009ff1e7e24 */ /* 0x000fca000f8e00ff */
[----:B------:R-:W-:Y:S02]  /*65d0*/  SHF.L.U64.HI R23, R23, 0x9, R30 ;  /* 0x0000000917177819 */ /* 0x000fe4000001021e */
[----:B------:R0:W5:Y:S04]  /*65e0*/  LDL.LU R30, [R1+0x258] ;  /* 0x00025800011e7983 */ /* 0x0001680000300800 */
[----:B------:R1:W-:Y:S04]  /*65f0*/  STL [R1+0x194], R23 ;  /* 0x0001941701007387 */ /* 0x0003e80000100800 */
[----:B-1----:R-:W2:Y:S01]  /*6600*/  LDL R23, [R1+0x194] ;  /* 0x0001940001177983 */ /* 0x002ea20000100800 */
[----:B------:R-:W-:-:S04]  /*6610*/  LEA R14, P1, R22, R12, 0x1 ;  /* 0x0000000c160e7211 */ /* 0x000fc800078208ff */
[----:B------:R-:W-:Y:S01]  /*6620*/  LEA.HI.X R15, R22, R13, R15, 0x1, P1 ;  /* 0x0000000d160f7211 */ /* 0x000fe200008f0c0f */
[----:B------:R-:W-:Y:S01]  /*6630*/  IMAD.U32 R22, RZ, RZ, UR8 ;  /* 0x00000008ff167e24 */ /* 0x000fe2000f8e00ff */
[----:B------:R-:W-:-:S03]  /*6640*/  F2FP.BF16.F32.PACK_AB R7, RZ, R7 ;  /* 0x00000007ff07723e */ /* 0x000fc600000010ff */
[----:B------:R-:W-:Y:S01]  /*6650*/  IMAD.SHL.U32 R22, R22, 0x200, RZ ;  /* 0x0000020016167824 */ /* 0x000fe200078e00ff */
[----:B------:R-:W-:Y:S01]  /*6660*/  PRMT R24, R7, 0x7610, R24 ;  /* 0x0000761007187816 */ /* 0x000fe20000000018 */
[----:B------:R-:W-:Y:S02]  /*6670*/  IMAD.WIDE.U32 R6, R25, R6, R28 ;  /* 0x0000000619067225 */ /* 0x000fe400078e001c */
[----:B------:R0:W5:Y:S01]  /*6680*/  LDL.LU.64 R28, [R1+0x250] ;  /* 0x00025000011c7983 */ /* 0x0001620000300a00 */
[----:B------:R-:W-:Y:S02]  /*6690*/  IADD3 R22, P1, R22, R4, RZ ;  /* 0x0000000416167210 */ /* 0x000fe40007f3e0ff */
[----:B------:R-:W-:Y:S01]  /*66a0*/  PRMT R10, R24, 0x7610, R10 ;  /* 0x00007610180a7816 */ /* 0x000fe2000000000a */
[----:B------:R-:W-:Y:S01]  /*66b0*/  IMAD.IADD R7, R11, 0x1, R7 ;  /* 0x000000010b077824 */ /* 0x000fe200078e0207 */
[----:B------:R0:W5:Y:S01]  /*66c0*/  LDL.LU R25, [R1+0x248] ;  /* 0x0002480001197983 */ /* 0x0001620000300800 */
[----:B--2---:R-:W-:Y:S01]  /*66d0*/  IMAD.X R23, R23, 0x1, R5, P1 ;  /* 0x0000000117177824 */ /* 0x004fe200008e0605 */
[----:B------:R-:W-:-:S02]  /*66e0*/  IADD3 R24, P1, R26, R6, RZ ;  /* 0x000000061a187210 */ /* 0x000fc40007f3e0ff */
[----:B------:R0:W5:Y:S04]  /*66f0*/  LDL.LU.64 R26, [R1+0x240] ;  /* 0x00024000011a7983 */ /* 0x0001680000300a00 */
[----:B------:R1:W-:Y:S04]  /*6700*/  STL [R1+0x18c], R24 ;  /* 0x00018c1801007387 */ /* 0x0003e80000100800 */
[----:B------:R2:W-:Y:S04]  /*6710*/  @P6 STG.E.U16 desc[UR46][R22.64], R10 ;  /* 0x0000000a16006986 */ /* 0x0005e8000c10152e */
[----:B-1----:R0:W5:Y:S04]  /*6720*/  LDL.LU R24, [R1+0x23c] ;  /* 0x00023c0001187983 */ /* 0x0021680000300800 */
[----:B------:R0:W5:Y:S01]  /*6730*/  LDL.LU R11, [R1+0x238] ;  /* 0x00023800010b7983 */ /* 0x0001620000300800 */
[----:B--2---:R-:W-:-:S03]  /*6740*/  IMAD.X R10, R7, 0x1, R21, P1 ;  /* 0x00000001070a7824 */ /* 0x004fc600008e0615 */
[----:B------:R1:W-:Y:S04]  /*6750*/  STL.64 [R1+0x180], R22 ;  /* 0x0001801601007387 */ /* 0x0003e80000100a00 */
[----:B-1----:R0:W5:Y:S04]  /*6760*/  LDL.LU.64 R22, [R1+0x230] ;  /* 0x0002300001167983 */ /* 0x0021680000300a00 */
[----:B------:R0:W5:Y:S04]  /*6770*/  LDL.LU.64 R20, [R1+0x228] ;  /* 0x0002280001147983 */ /* 0x0001680000300a00 */
[----:B------:R1:W-:Y:S04]  /*6780*/  STL [R1+0x198], R10 ;  /* 0x0001980a01007387 */ /* 0x0003e80000100800 */
[----:B-1----:R0:W5:Y:S01]  /*6790*/  LDL.LU R10, [R1+0x220] ;  /* 0x00022000010a7983 */ /* 0x0021620000300800 */
[----:B------:R-:W-:Y:S01]  /*67a0*/  ISETP.GT.AND P6, PT, R0, 0x1, P2 ;  /* 0x000000010000780c */ /* 0x000fe200017c4270 */
[----:B------:R-:W-:Y:S01]  /*67b0*/  BSSY B1, `(.L_x_89) ;  /* 0x0000007000017945 */ /* 0x000fe20003800000 */
[----:B------:R-:W-:-:S11]  /*67c0*/  IADD3 R6, P1, R18, R6, RZ ;  /* 0x0000000612067210 */ /* 0x000fd60007f3e0ff */
[----:B0-----:R-:W-:Y:S05]  /*67d0*/  @!P6 BRA `(.L_x_90) ;  /* 0x000000000010e947 */ /* 0x001fea0003800000 */
[----:B------:R0:W-:Y:S04]  /*67e0*/  STL [R1+0x220], R0 ;  /* 0x0002200001007387 */ /* 0x0001e80000100800 */
[----:B0-----:R-:W2:Y:S04]  /*67f0*/  LDG.E.LTC128B.U16 R0, desc[UR46][R14.64+0x2] ;  /* 0x0000022e0e007981 */ /* 0x001ea8000c1e1520 */
[----:B--2---:R0:W-:Y:S04]  /*6800*/  STL [R1+0x188], R0 ;  /* 0x0001880001007387 */ /* 0x0041e80000100800 */
[----:B0-----:R0:W5:Y:S02]  /*6810*/  LDL.LU R0, [R1+0x220] ;  /* 0x0002200001007983 */ /* 0x0011640000300800 */
.L_x_90:
[----:B------:R-:W-:Y:S05]  /*6820*/  BSYNC B1 ;  /* 0x0000000000017941 */ /* 0x000fea0003800000 */
.L_x_89:
[----:B------:R-:W2:Y:S04]  /*6830*/  LDL R18, [R1+0x188] ;  /* 0x0001880001127983 */ /* 0x000ea80000100800 */
[----:B-----5:R1:W-:Y:S04]  /*6840*/  STL.64 [R1+0x228], R10 ;  /* 0x0002280a01007387 */ /* 0x0203e80000100a00 */
[----:B-1----:R-:W3:Y:S04]  /*6850*/  LDL.LU R10, [R1+0x144] ;  /* 0x00014400010a7983 */ /* 0x002ee80000300800 */
[----:B------:R-:W4:Y:S01]  /*6860*/  LDL.LU R11, [R1+0x208] ;  /* 0x00020800010b7983 */ /* 0x000f220000300800 */
[----:B------:R-:W-:-:S03]  /*6870*/  IMAD.X R7, R19, 0x1, R7, P1 ;  /* 0x0000000113077824 */ /* 0x000fc600008e0607 */
[----:B------:R1:W-:Y:S04]  /*6880*/  STL.64 [R1+0x220], R8 ;  /* 0x0002200801007387 */ /* 0x0003e80000100a00 */
[----:B-1----:R-:W3:Y:S04]  /*6890*/  LDL.64 R8, [R1+0x180] ;  /* 0x0001800001087983 */ /* 0x002ee80000100a00 */
[----:B------:R-:W3:Y:S01]  /*68a0*/  LDL.LU R19, [R1+0x18c] ;  /* 0x00018c0001137983 */ /* 0x000ee20000300800 */
[----:B--2---:R-:W-:Y:S02]  /*68b0*/  IMAD.U32 R18, R18, 0x10000, RZ ;  /* 0x0001000012127824 */ /* 0x004fe400078e00ff */
[----:B----4-:R-:W-:-:S02]  /*68c0*/  IMAD.WIDE.U32 R6, R11, UR40, R6 ;  /* 0x000000280b067c25 */ /* 0x010fc4000f8e0006 */
[----:B------:R-:W2:Y:S02]  /*68d0*/  LDL.LU R11, [R1+0x198] ;  /* 0x00019800010b7983 */ /* 0x000ea40000300800 */
[----:B------:R-:W-:-:S04]  /*68e0*/  FMUL R18, R18, R16 ;  /* 0x0000001012127220 */ /* 0x000fc80000400000 */
[----:B---3--:R-:W-:Y:S01]  /*68f0*/  FFMA R18, R10, R2, R18 ;  /* 0x000000020a127223 */ /* 0x008fe20000000012 */
[----:B------:R-:W-:Y:S01]  /*6900*/  IMAD.IADD R17, R17, 0x1, R7 ;  /* 0x0000000111117824 */ /* 0x000fe200078e0207 */
[C---:B------:R-:W-:Y:S01]  /*6910*/  LEA R10, P1, R19.reuse, R12, 0x1 ;  /* 0x0000000c130a7211 */ /* 0x040fe200078208ff */
[----:B------:R-:W-:Y:S02]  /*6920*/  @P6 IMAD.MOV.U32 R7, RZ, RZ, R9 ;  /* 0x000000ffff076224 */ /* 0x000fe400078e0009 */
[----:B------:R-:W-:Y:S02]  /*6930*/  F2FP.BF16.F32.PACK_AB R18, RZ, R18 ;  /* 0x00000012ff12723e */ /* 0x000fe400000010ff */
[----:B--2---:R-:W-:Y:S02]  /*6940*/  LEA.HI.X R11, R19, R13, R11, 0x1, P1 ;  /* 0x0000000d130b7211 */ /* 0x004fe400008f0c0b */
[----:B------:R-:W-:-:S04]  /*6950*/  LEA R12, P1, R6, R12, 0x1 ;  /* 0x0000000c060c7211 */ /* 0x000fc800078208ff */
[----:B------:R-:W-:Y:S01]  /*6960*/  LEA.HI.X R13, R6, R13, R17, 0x1, P1 ;  /* 0x0000000d060d7211 */ /* 0x000fe200008f0c11 */
[----:B------:R-:W-:Y:S02]  /*6970*/  @P6 IMAD.MOV.U32 R6, RZ, RZ, R8 ;  /* 0x000000ffff066224 */ /* 0x000fe400078e0008 */
[----:B------:R-:W-:-:S03]  /*6980*/  IMAD.U32 R19, RZ, RZ, UR8 ;  /* 0x00000008ff137e24 */ /* 0x000fc6000f8e00ff */
[----:B------:R1:W-:Y:S01]  /*6990*/  @P6 STG.E.U16 desc[UR46][R6.64+0x2], R18 ;  /* 0x0000021206006986 */ /* 0x0003e2000c10152e */
[----:B------:R-:W-:-:S03]  /*69a0*/  IMAD.SHL.U32 R19, R19, 0x10, RZ ;  /* 0x0000001013137824 */ /* 0x000fc600078e00ff */
[----:B------:R2:W-:Y:S01]  /*69b0*/  STL.64 [R1+0x140], R10 ;  /* 0x0001400a01007387 */ /* 0x0005e20000100a00 */
[----:B-1----:R-:W-:-:S04]  /*69c0*/  IMAD.U32 R7, RZ, RZ, UR8 ;  /* 0x00000008ff077e24 */ /* 0x002fc8000f8e00ff */
[----:B------:R-:W-:Y:S01]  /*69d0*/  IMAD.SHL.U32 R7, R7, 0x200, RZ ;  /* 0x0000020007077824 */ /* 0x000fe200078e00ff */
[----:B--2---:R1:W5:Y:S04]  /*69e0*/  LDL.LU.64 R10, [R1+0x228] ;  /* 0x00022800010a7983 */ /* 0x0043680000300a00 */
[----:B------:R-:W2:Y:S01]  /*69f0*/  LDL.LU R17, [R1+0x188] ;  /* 0x0001880001117983 */ /* 0x000ea20000300800 */
[----:B------:R-:W-:-:S03]  /*6a00*/  IADD3 R6, P1, P6, R19, R4, R7 ;  /* 0x0000000413067210 */ /* 0x000fc60007e3e007 */
[----:B------:R-:W3:Y:S04]  /*6a10*/  LDL R18, [R1+0x1c8] ;  /* 0x0001c80001127983 */ /* 0x000ee80000100800 */
[----:B------:R-:W3:Y:S02]  /*6a20*/  LDL.LU R7, [R1+0x194] ;  /* 0x0001940001077983 */ /* 0x000ee40000300800 */
[----:B---3--:R-:W-:Y:S02]  /*6a30*/  IADD3.X R7, R18, R5, R7, P1, P6 ;  /* 0x0000000512077210 */ /* 0x008fe40000fec407 */
[----:B------:R-:W-:Y:S02]  /*6a40*/  IADD3 R18, P6, R8, R19, RZ ;  /* 0x0000001308127210 */ /* 0x000fe40007fde0ff */
[----:B------:R-:W3:Y:S01]  /*6a50*/  LDL R19, [R1+0x1c8] ;  /* 0x0001c80001137983 */ /* 0x000ee20000100800 */
[----:B------:R-:W-:Y:S01]  /*6a60*/  ISETP.GT.AND P1, PT, R3, 0x108, PT ;  /* 0x000001080300780c */ /* 0x000fe20003f24270 */
[----:B------:R-:W-:Y:S01]  /*6a70*/  BSSY B1, `(.L_x_91) ;  /* 0x000000a000017945 */ /* 0x000fe20003800000 */
[----:B--2---:R-:W-:Y:S01]  /*6a80*/  PRMT R3, R17, 0x7610, R3 ;  /* 0x0000761011037816 */ /* 0x004fe20000000003 */
[----:B---3--:R-:W-:-:S02]  /*6a90*/  IMAD.X R19, R9, 0x1, R19, P6 ;  /* 0x0000000109137824 */ /* 0x008fc400030e0613 */
[----:B------:R1:W5:Y:S01]  /*6aa0*/  LDL.LU.64 R8, [R1+0x220] ;  /* 0x0002200001087983 */ /* 0x0003620000300a00 */
[----:B------:R-:W-:-:S13]  /*6ab0*/  ISETP.GT.AND P6, PT, R0, RZ, P1 ;  /* 0x000000ff0000720c */ /* 0x000fda0000fc4270 */
[----:B-1----:R-:W-:Y:S05]  /*6ac0*/  @!P6 BRA `(.L_x_92) ;  /* 0x000000000010e947 */ /* 0x002fea0003800000 */
[----:B------:R1:W-:Y:S04]  /*6ad0*/  STL [R1+0x220], R2 ;  /* 0x0002200201007387 */ /* 0x0003e80000100800 */
[----:B-1----:R-:W2:Y:S04]  /*6ae0*/  LDL.LU.64 R2, [R1+0x140] ;  /* 0x0001400001027983 */ /* 0x002ea80000300a00 */
[----:B--2---:R1:W5:Y:S04]  /*6af0*/  LDG.E.LTC128B.U16 R3, desc[UR46][R2.64] ;  /* 0x0000002e02037981 */ /* 0x004368000c1e1520 */
[----:B------:R1:W5:Y:S02]  /*6b00*/  LDL.LU R2, [R1+0x220] ;  /* 0x0002200001027983 */ /* 0x0003640000300800 */
.L_x_92:
[----:B------:R-:W-:Y:S05]  /*6b10*/  BSYNC B1 ;  /* 0x0000000000017941 */ /* 0x000fea0003800000 */
.L_x_91:
[----:B------:R2:W-:Y:S04]  /*6b20*/  STL [R1+0x220], R4 ;  /* 0x0002200401007387 */ /* 0x0005e80000100800 */
[----:B--2---:R-:W2:Y:S01]  /*6b30*/  LDL.LU R4, [R1+0x148] ;  /* 0x0001480001047983 */ /* 0x004ea20000300800 */
[----:B-----5:R-:W-:-:S04]  /*6b40*/  IMAD.U32 R17, R3, 0x10000, RZ ;  /* 0x0001000003117824 */ /* 0x020fc800078e00ff */
[----:B------:R-:W-:Y:S01]  /*6b50*/  FMUL R17, R17, R16 ;  /* 0x0000001011117220 */ /* 0x000fe20000400000 */
[----:B------:R-:W-:Y:S03]  /*6b60*/  BSSY B1, `(.L_x_93) ;  /* 0x0000008000017945 */ /* 0x000fe60003800000 */
[----:B--2---:R-:W-:Y:S02]  /*6b70*/  FFMA R17, R4, R2, R17 ;  /* 0x0000000204117223 */ /* 0x004fe40000000011 */
[----:B------:R2:W5:Y:S03]  /*6b80*/  LDL.LU R4, [R1+0x220] ;  /* 0x0002200001047983 */ /* 0x0005660000300800 */
[----:B------:R-:W-:-:S05]  /*6b90*/  F2FP.BF16.F32.PACK_AB R17, RZ, R17 ;  /* 0x00000011ff11723e */ /* 0x000fca00000010ff */
[----:B------:R2:W-:Y:S01]  /*6ba0*/  @P6 STG.E.U16 desc[UR46][R18.64], R17 ;  /* 0x0000001112006986 */ /* 0x0005e2000c10152e */
[----:B------:R-:W-:-:S13]  /*6bb0*/  ISETP.GT.AND P6, PT, R0, 0x1, P1 ;  /* 0x000000010000780c */ /* 0x000fda0000fc4270 */
[----:B--2---:R-:W-:Y:S05]  /*6bc0*/  @!P6 BRA `(.L_x_94) ;  /* 0x000000000004e947 */ /* 0x004fea0003800000 */
[----:B------:R2:W5:Y:S02]  /*6bd0*/  LDG.E.LTC128B.U16 R3, desc[UR46][R12.64+0x2] ;  /* 0x0000022e0c037981 */ /* 0x000564000c1e1520 */
.L_x_94:
[----:B------:R-:W-:Y:S05]  /*6be0*/  BSYNC B1 ;  /* 0x0000000000017941 */ /* 0x000fea0003800000 */
.L_x_93:
[----:B-----5:R3:W-:Y:S04]  /*6bf0*/  STL [R1+0x220], R4 ;  /* 0x0002200401007387 */ /* 0x0207e80000100800 */
[----:B---3--:R-:W3:Y:S01]  /*6c00*/  LDL.LU R4, [R1+0x14c] ;  /* 0x00014c0001047983 */ /* 0x008ee20000300800 */
[----:B------:R-:W-:-:S04]  /*6c10*/  IMAD.U32 R17, R3, 0x10000, RZ ;  /* 0x0001000003117824 */ /* 0x000fc800078e00ff */
[----:B------:R-:W-:Y:S01]  /*6c20*/  FMUL R17, R17, R16 ;  /* 0x0000001011117220 */ /* 0x000fe20000400000 */
[----:B------:R-:W-:Y:S03]  /*6c30*/  BSSY B1, `(.L_x_95) ;  /* 0x0000008000017945 */ /* 0x000fe60003800000 */
[----:B---3--:R-:W-:Y:S02]  /*6c40*/  FFMA R17, R4, R2, R17 ;  /* 0x0000000204117223 */ /* 0x008fe40000000011 */
[----:B------:R3:W5:Y:S03]  /*6c50*/  LDL.LU R4, [R1+0x220] ;  /* 0x0002200001047983 */ /* 0x0007660000300800 */
[----:B------:R-:W-:-:S05]  /*6c60*/  F2FP.BF16.F32.PACK_AB R17, RZ, R17 ;  /* 0x00000011ff11723e */ /* 0x000fca00000010ff */
[----:B------:R3:W-:Y:S01]  /*6c70*/  @P6 STG.E.U16 desc[UR46][R18.64+0x2], R17 ;  /* 0x0000021112006986 */ /* 0x0007e2000c10152e */
[----:B------:R-:W-:-:S13]  /*6c80*/  ISETP.GT.AND P6, PT, R0, 0x8, P2 ;  /* 0x000000080000780c */ /* 0x000fda00017c4270 */
[----:B---3--:R-:W-:Y:S05]  /*6c90*/  @!P6 BRA `(.L_x_96) ;  /* 0x000000000004e947 */ /* 0x008fea0003800000 */
[----:B------:R3:W5:Y:S02]  /*6ca0*/  LDG.E.LTC128B.U16 R3, desc[UR46][R14.64+0x10] ;  /* 0x0000102e0e037981 */ /* 0x000764000c1e1520 */
.L_x_96:
[----:B------:R-:W-:Y:S05]  /*6cb0*/  BSYNC B1 ;  /* 0x0000000000017941 */ /* 0x000fea0003800000 */
.L_x_95:
[----:B-----5:R4:W-:Y:S04]  /*6cc0*/  STL [R1+0x220], R4 ;  /* 0x0002200401007387 */ /* 0x0209e80000100800 */
[----:B----4-:R-:W4:Y:S04]  /*6cd0*/  LDL.LU R4, [R1+0x150] ;  /* 0x0001500001047983 */ /* 0x010f280000300800 */
[----:B------:R-:W2:Y:S01]  /*6ce0*/  LDL.64 R18, [R1+0x180] ;  /* 0x0001800001127983 */ /* 0x000ea20000100a00 */
[----:B------:R-:W-:-:S04]  /*6cf0*/  IMAD.U32 R17, R3, 0x10000, RZ ;  /* 0x0001000003117824 */ /* 0x000fc800078e00ff */
[----:B------:R-:W-:-:S04]  /*6d00*/  FMUL R17, R17, R16 ;  /* 0x0000001011117220 */ /* 0x000fc80000400000 */
[----:B----4-:R-:W-:Y:S02]  /*6d10*/  FFMA R17, R4, R2, R17 ;  /* 0x0000000204117223 */ /* 0x010fe40000000011 */
[----:B------:R4:W5:Y:S01]  /*6d20*/  LDL.LU R4, [R1+0x220] ;  /* 0x0002200001047983 */ /* 0x0009620000300800 */
[----:B------:R-:W-:Y:S02]  /*6d30*/  BSSY B1, `(.L_x_97) ;  /* 0x0000006000017945 */ /* 0x000fe40003800000 */
[----:B------:R-:W-:-:S05]  /*6d40*/  F2FP.BF16.F32.PACK_AB R17, RZ, R17 ;  /* 0x00000011ff11723e */ /* 0x000fca00000010ff */
[----:B--2---:R4:W-:Y:S01]  /*6d50*/  @P6 STG.E.U16 desc[UR46][R18.64+0x10], R17 ;  /* 0x0000101112006986 */ /* 0x0049e2000c10152e */
[----:B------:R-:W-:-:S13]  /*6d60*/  ISETP.GT.AND P6, PT, R0, 0x9, P2 ;  /* 0x000000090000780c */ /* 0x000fda00017c4270 */
[----:B----4-:R-:W-:Y:S05]  /*6d70*/  @!P6 BRA `(.L_x_98) ;  /* 0x000000000004e947 */ /* 0x010fea0003800000 */
[----:B------:R2:W5:Y:S02]  /*6d80*/  LDG.E.LTC128B.U16 R3, desc[UR46][R14.64+0x12] ;  /* 0x0000122e0e037981 */ /* 0x000564000c1e1520 */
.L_x_98:
[----:B------:R-:W-:Y:S05]  /*6d90*/  BSYNC B1 ;  /* 0x0000000000017941 */ /* 0x000fea0003800000 */
.L_x_97:
[----:B------:R4:W-:Y:S04]  /*6da0*/  STL.64 [R1+0x228], R6 ;  /* 0x0002280601007387 */ /* 0x0009e80000100a00 */
[----:B----4-:R-:W4:Y:S04]  /*6db0*/  LDL.LU.64 R6, [R1+0x180] ;  /* 0x0001800001067983 */ /* 0x010f280000300a00 */
[----:B-----5:R0:W-:Y:S04]  /*6dc0*/  STL.64 [R1+0x220], R4 ;  /* 0x0002200401007387 */ /* 0x0201e80000100a00 */
[----:B0-----:R-:W3:Y:S01]  /*6dd0*/  LDL.LU R5, [R1+0x154] ;  /* 0x0001540001057983 */ /* 0x001ee20000300800 */
[----:B------:R-:W-:-:S04]  /*6de0*/  IMAD.U32 R17, R3, 0x10000, RZ ;  /* 0x0001000003117824 */ /* 0x000fc800078e00ff */
[----:B------:R-:W-:-:S04]  /*6df0*/  FMUL R17, R17, R16 ;  /* 0x0000001011117220 */ /* 0x000fc80000400000 */
[----:B---3--:R-:W-:Y:S01]  /*6e00*/  FFMA R17, R5, R2, R17 ;  /* 0x0000000205117223 */ /* 0x008fe20000000011 */
[----:B------:R-:W-:-:S04]  /*6e10*/  IMAD.U32 R5, RZ, RZ, UR8 ;  /* 0x00000008ff057e24 */ /* 0x000fc8000f8e00ff */
[----:B------:R-:W-:Y:S01]  /*6e20*/  F2FP.BF16.F32.PACK_AB R17, RZ, R17 ;  /* 0x00000011ff11723e */ /* 0x000fe200000010ff */
[----:B------:R-:W-:-:S04]  /*6e30*/  IMAD.SHL.U32 R5, R5, 0x10, RZ ;  /* 0x0000001005057824 */ /* 0x000fc800078e00ff */
[----:B------:R0:W-:Y:S04]  /*6e40*/  @P6 STG.E.U16 desc[UR46][R18.64+0x12], R17 ;  /* 0x0000121112006986 */ /* 0x0001e8000c10152e */
[----:B0-----:R-:W3:Y:S01]  /*6e50*/  LDL.LU R17, [R1+0x1c8] ;  /* 0x0001c80001117983 */ /* 0x001ee20000300800 */
[----:B----4-:R-:W-:-:S05]  /*6e60*/  IADD3 R4, P6, R5, R6, RZ ;  /* 0x0000000605047210 */ /* 0x010fca0007fde0ff */
[----:B---3--:R-:W-:Y:S02]  /*6e70*/  IMAD.X R5, R17, 0x1, R7, P6 ;  /* 0x0000000111057824 */ /* 0x008fe400030e0607 */
[----:B------:R0:W5:Y:S04]  /*6e80*/  LDL.LU.64 R6, [R1+0x228] ;  /* 0x0002280001067983 */ /* 0x0001680000300a00 */
[----:B------:R3:W-:Y:S04]  /*6e90*/  STL.64 [R1+0x140], R4 ;  /* 0x0001400401007387 */ /* 0x0007e80000100a00 */
[----:B---3--:R0:W5:Y:S01]  /*6ea0*/  LDL.LU.64 R4, [R1+0x220] ;  /* 0x0002200001047983 */ /* 0x0081620000300a00 */
[----:B------:R-:W-:Y:S01]  /*6eb0*/  ISETP.GT.AND P6, PT, R0, 0x8, P1 ;  /* 0x000000080000780c */ /* 0x000fe20000fc4270 */
[----:B------:R-:W-:-:S12]  /*6ec0*/  BSSY B1, `(.L_x_99) ;  /* 0x0000003000017945 */ /* 0x000fd80003800000 */
[----:B0-----:R-:W-:Y:S05]  /*6ed0*/  @!P6 BRA `(.L_x_100) ;  /* 0x000000000004e947 */ /* 0x001fea0003800000 */
[----:B------:R0:W5:Y:S02]  /*6ee0*/  LDG.E.LTC128B.U16 R3, desc[UR46][R12.64+0x10] ;  /* 0x0000102e0c037981 */ /* 0x000164000c1e1520 */
.L_x_100:
[----:B------:R-:W-:Y:S05]  /*6ef0*/  BSYNC B1 ;  /* 0x0000000000017941 */ /* 0x000fea0003800000 */
.L_x_99:
[----:B-----5:R3:W-:Y:S04]  /*6f00*/  STL [R1+0x228], R6 ;  /* 0x0002280601007387 */ /* 0x0207e80000100800 */
[----:B---3--:R-:W3:Y:S04]  /*6f10*/  LDL.LU R6, [R1+0x158] ;  /* 0x0001580001067983 */ /* 0x008ee80000300800 */
[----:B------:R4:W-:Y:S04]  /*6f20*/  STL.64 [R1+0x220], R4 ;  /* 0x0002200401007387 */ /* 0x0009e80000100a00 */
[----:B----4-:R-:W4:Y:S01]  /*6f30*/  LDL.LU.64 R4, [R1+0x140] ;  /* 0x0001400001047983 */ /* 0x010f220000300a00 */
[----:B------:R-:W-:-:S04]  /*6f40*/  IMAD.U32 R17, R3, 0x10000, RZ ;  /* 0x0001000003117824 */ /* 0x000fc800078e00ff */
[----:B------:R-:W-:-:S04]  /*6f50*/  FMUL R17, R17, R16 ;  /* 0x0000001011117220 */ /* 0x000fc80000400000 */
[----:B---3--:R-:W-:Y:S02]  /*6f60*/  FFMA R17, R6, R2, R17 ;  /* 0x0000000206117223 */ /* 0x008fe40000000011 */
[----:B------:R3:W5:Y:S03]  /*6f70*/  LDL.LU R6, [R1+0x228] ;  /* 0x0002280001067983 */ /* 0x0007660000300800 */
[----:B------:R-:W-:-:S05]  /*6f80*/  F2FP.BF16.F32.PACK_AB R17, RZ, R17 ;  /* 0x00000011ff11723e */ /* 0x000fca00000010ff */
[----:B----4-:R4:W-:Y:S04]  /*6f90*/  @P6 STG.E.U16 desc[UR46][R4.64+0x10], R17 ;  /* 0x0000101104006986 */ /* 0x0109e8000c10152e */
[----:B----4-:R3:W5:Y:S01]  /*6fa0*/  LDL.LU.64 R4, [R1+0x220] ;  /* 0x0002200001047983 */ /* 0x0107620000300a00 */
[----:B------:R-:W-:Y:S01]  /*6fb0*/  ISETP.GT.AND P6, PT, R0, 0x9, P1 ;  /* 0x000000090000780c */ /* 0x000fe20000fc4270 */
[----:B------:R-:W-:-:S12]  /*6fc0*/  BSSY B1, `(.L_x_101) ;  /* 0x0000003000017945 */ /* 0x000fd80003800000 */
[----:B---3--:R-:W-:Y:S05]  /*6fd0*/  @!P6 BRA `(.L_x_102) ;  /* 0x000000000004e947 */ /* 0x008fea0003800000 */
[----:B------:R3:W5:Y:S02]  /*6fe0*/  LDG.E.LTC128B.U16 R3, desc[UR46][R12.64+0x12] ;  /* 0x0000122e0c037981 */ /* 0x000764000c1e1520 */
.L_x_102:
[----:B------:R-:W-:Y:S05]  /*6ff0*/  BSYNC B1 ;  /* 0x0000000000017941 */ /* 0x000fea0003800000 */
.L_x_101:
[----:B-----5:R4:W-:Y:S04]  /*7000*/  STL [R1+0x220], R4 ;  /* 0x0002200401007387 */ /* 0x0209e80000100800 */
[----:B----4-:R-:W4:Y:S01]  /*7010*/  LDL.LU R4, [R1+0x15c] ;  /* 0x00015c0001047983 */ /* 0x010f220000300800 */
[----:B------:R-:W-:-:S04]  /*7020*/  IMAD.U32 R17, R3, 0x10000, RZ ;  /* 0x0001000003117824 */ /* 0x000fc800078e00ff */
[----:B------:R-:W-:Y:S01]  /*7030*/  FMUL R17, R17, R16 ;  /* 0x0000001011117220 */ /* 0x000fe20000400000 */
[----:B------:R-:W-:Y:S03]  /*7040*/  BSSY B1, `(.L_x_103) ;  /* 0x0000008000017945 */ /* 0x000fe60003800000 */
[----:B----4-:R-:W-:Y:S02]  /*7050*/  FFMA R17, R4, R2, R17 ;  /* 0x0000000204117223 */ /* 0x010fe40000000011 */
[----:B------:R4:W5:Y:S03]  /*7060*/  LDL.LU R4, [R1+0x220] ;  /* 0x0002200001047983 */ /* 0x0009660000300800 */
[----:B------:R-:W-:-:S05]  /*7070*/  F2FP.BF16.F32.PACK_AB R17, RZ, R17 ;  /* 0x00000011ff11723e */ /* 0x000fca00000010ff */
[----:B------:R4:W-:Y:S01]  /*7080*/  @P6 STG.E.U16 desc[UR46][R6.64+0x12], R17 ;  /* 0x0000121106006986 */ /* 0x0009e2000c10152e */
[----:B------:R-:W-:-:S13]  /*7090*/  ISETP.GT.AND P6, PT, R0, 0x10, P2 ;  /* 0x000000100000780c */ /* 0x000fda00017c4270 */
[----:B----4-:R-:W-:Y:S05]  /*70a0*/  @!P6 BRA `(.L_x_104) ;  /* 0x000000000004e947 */ /* 0x010fea0003800000 */
[----:B------:R4:W5:Y:S02]  /*70b0*/  LDG.E.LTC128B.U16 R3, desc[UR46][R14.64+0x20] ;  /* 0x0000202e0e037981 */ /* 0x000964000c1e1520 */
.L_x_104:
[----:B------:R-:W-:Y:S05]  /*70c0*/  BSYNC B1 ;  /* 0x0000000000017941 */ /* 0x000fea0003800000 */
.L_x_103:
[----:B-----5:R0:W-:Y:S04]  /*70d0*/  STL [R1+0x220], R4 ;  /* 0x0002200401007387 */ /* 0x0201e80000100800 */
[----:B0-----:R-:W2:Y:S01]  /*70e0*/  LDL.LU R4, [R1+0x160] ;  /* 0x0001600001047983 */ /* 0x001ea20000300800 */
[----:B------:R-:W-:-:S04]  /*70f0*/  IMAD.U32 R17, R3, 0x10000, RZ ;  /* 0x0001000003117824 */ /* 0x000fc800078e00ff */
[----:B------:R-:W-:Y:S01]  /*7100*/  FMUL R17, R17, R16 ;  /* 0x0000001011117220 */ /* 0x000fe20000400000 */
[----:B------:R-:W-:Y:S03]  /*7110*/  BSSY B1, `(.L_x_105) ;  /* 0x0000008000017945 */ /* 0x000fe60003800000 */
[----:B--2---:R-:W-:Y:S02]  /*7120*/  FFMA R17, R4, R2, R17 ;  /* 0x0000000204117223 */ /* 0x004fe40000000011 */
[----:B------:R0:W5:Y:S03]  /*7130*/  LDL.LU R4, [R1+0x220] ;  /* 0x0002200001047983 */ /* 0x0001660000300800 */
[----:B------:R-:W-:-:S05]  /*7140*/  F2FP.BF16.F32.PACK_AB R17, RZ, R17 ;  /* 0x00000011ff11723e */ /* 0x000fca00000010ff */
[----:B------:R0:W-:Y:S01]  /*7150*/  @P6 STG.E.U16 desc[UR46][R18.64+0x20], R17 ;  /* 0x0000201112006986 */ /* 0x0001e2000c10152e */
[----:B------:R-:W-:-:S13]  /*7160*/  ISETP.GT.AND P6, PT, R0, 0x11, P2 ;  /* 0x000000110000780c */ /* 0x000fda00017c4270 */
[----:B0-----:R-:W-:Y:S05]  /*7170*/  @!P6 BRA `(.L_x_106) ;  /* 0x000000000004e947 */ /* 0x001fea0003800000 */
[----:B------:R0:W5:Y:S02]  /*7180*/  LDG.E.LTC128B.U16 R3, desc[UR46][R14.64+0x22] ;  /* 0x0000222e0e037981 */ /* 0x000164000c1e1520 */
.L_x_106:
[----:B------:R-:W-:Y:S05]  /*7190*/  BSYNC B1 ;  /* 0x0000000000017941 */ /* 0x000fea0003800000 */
.L_x_105:
[----:B-----5:R2:W-:Y:S04]  /*71a0*/  STL [R1+0x220], R4 ;  /* 0x0002200401007387 */ /* 0x0205e80000100800 */
[----:B--2---:R-:W2:Y:S01]  /*71b0*/  LDL.LU R4, [R1+0x164] ;  /* 0x0001640001047983 */ /* 0x004ea20000300800 */
        /* <DEDUP_REMOVED lines=10> */
.L_x_108:
[----:B------:R-:W-:Y:S05]  /*7260*/  BSYNC B1 ;  /* 0x0000000000017941 */ /* 0x000fea0003800000 */
.L_x_107:
[----:B-----5:R0:W-:Y:S04]  /*7270*/  STL [R1+0x220], R4 ;  /* 0x0002200401007387 */ /* 0x0201e80000100800 */
[----:B0-----:R-:W3:Y:S01]  /*7280*/  LDL.LU R4, [R1+0x168] ;  /* 0x0001680001047983 */ /* 0x001ee20000300800 */
        /* <DEDUP_REMOVED lines=8> */
[----:B0-----:R-:W-:Y:S05]  /*7310*/  @!P6 BRA `(.L_x_110) ;  /* 0x000000000004e947 */ /* 0x001fea0003800000 */
[----:B------:R0:W5:Y:S02]  /*7320*/  LDG.E.LTC128B.U16 R3, desc[UR46][R12.64+0x22] ;  /* 0x0000222e0c037981 */ /* 0x000164000c1e1520 */
.L_x_110:
[----:B------:R-:W-:Y:S05]  /*7330*/  BSYNC B1 ;  /* 0x0000000000017941 */ /* 0x000fea0003800000 */
.L_x_109:
        /* <DEDUP_REMOVED lines=12> */
.L_x_112:
[----:B------:R-:W-:Y:S05]  /*7400*/  BSYNC B1 ;  /* 0x0000000000017941 */ /* 0x000fea0003800000 */
.L_x_111:
        /* <DEDUP_REMOVED lines=12> */
.L_x_114:
[----:B------:R-:W-:Y:S05]  /*74d0*/  BSYNC B1 ;  /* 0x0000000000017941 */ /* 0x000fea0003800000 */
.L_x_113:
        /* <DEDUP_REMOVED lines=12> */
.L_x_116:
[----:B------:R-:W-:Y:S05]  /*75a0*/  BSYNC B1 ;  /* 0x0000000000017941 */ /* 0x000fea0003800000 */
.L_x_115:
        /* <DEDUP_REMOVED lines=12> */
.L_x_118:
[----:B------:R-:W-:Y:S05]  /*7670*/  BSYNC B1 ;  /* 0x0000000000017941 */ /* 0x000fea0003800000 */
.L_x_117:
        /* <DEDUP_REMOVED lines=12> */
.L_x_120:
[----:B------:R-:W-:Y:S05]  /*7740*/  BSYNC B1 ;  /* 0x0000000000017941 */ /* 0x000fea0003800000 */
.L_x_119:
[----:B------:R0:W-:Y:S04]  /*7750*/  STL [R1+0x220], R6 ;  /* 0x0002200601007387 */ /* 0x0001e80000100800 */
[----:B0-----:R-:W2:Y:S01]  /*7760*/  LDL.LU R6, [R1+0x100] ;  /* 0x0001000001067983 */ /* 0x001ea20000300800 */
        /* <DEDUP_REMOVED lines=10> */
.L_x_122:
[----:B------:R-:W-:Y:S05]  /*7810*/  BSYNC B1 ;  /* 0x0000000000017941 */ /* 0x000fea0003800000 */
.L_x_121:
        /* <DEDUP_REMOVED lines=12> */
.L_x_124:
[----:B------:R-:W-:Y:S05]  /*78e0*/  BSYNC B1 ;  /* 0x0000000000017941 */ /* 0x000fea0003800000 */
.L_x_123:
[----:B------:R0:W-:Y:S04]  /*78f0*/  STL [R1+0x220], R4 ;  /* 0x0002200401007387 */ /* 0x0001e80000100800 */
[----:B0-----:R-:W3:Y:S01]  /*7900*/  LDL.LU R4, [R1+0x108] ;  /* 0x0001080001047983 */ /* 0x001ee20000300800 */
[----:B-----5:R-:W-:-:S04]  /*7910*/  IMAD.U32 R17, R3, 0x10000, RZ ;  /* 0x0001000003117824 */ /* 0x020fc800078e00ff */
        /* <DEDUP_REMOVED lines=9> */
.L_x_126:
[----:B------:R-:W-:Y:S05]  /*79b0*/  BSYNC B1 ;  /* 0x0000000000017941 */ /* 0x000fea0003800000 */
.L_x_125:
        /* <DEDUP_REMOVED lines=12> */
.L_x_128:
[----:B------:R-:W-:Y:S05]  /*7a80*/  BSYNC B1 ;  /* 0x0000000000017941 */ /* 0x000fea0003800000 */
.L_x_127:
        /* <DEDUP_REMOVED lines=12> */
.L_x_130:
[----:B------:R-:W-:Y:S05]  /*7b50*/  BSYNC B1 ;  /* 0x0000000000017941 */ /* 0x000fea0003800000 */
.L_x_129:
        /* <DEDUP_REMOVED lines=12> */
.L_x_132:
[----:B------:R-:W-:Y:S05]  /*7c20*/  BSYNC B1 ;  /* 0x0000000000017941 */ /* 0x000fea0003800000 */
.L_x_131:
        /* <DEDUP_REMOVED lines=12> */
.L_x_134:
[----:B------:R-:W-:Y:S05]  /*7cf0*/  BSYNC B1 ;  /* 0x0000000000017941 */ /* 0x000fea0003800000 */
.L_x_133:
        /* <DEDUP_REMOVED lines=12> */
.L_x_136:
[----:B------:R-:W-:Y:S05]  /*7dc0*/  BSYNC B1 ;  /* 0x0000000000017941 */ /* 0x000fea0003800000 */
.L_x_135:
        /* <DEDUP_REMOVED lines=12> */
.L_x_138:
[----:B------:R-:W-:Y:S05]  /*7e90*/  BSYNC B1 ;  /* 0x0000000000017941 */ /* 0x000fea0003800000 */
.L_x_137:
        /* <DEDUP_REMOVED lines=12> */
.L_x_140:
[----:B------:R-:W-:Y:S05]  /*7f60*/  BSYNC B1 ;  /* 0x0000000000017941 */ /* 0x000fea0003800000 */
.L_x_139:
        /* <DEDUP_REMOVED lines=12> */
.L_x_142:
[----:B------:R-:W-:Y:S05]  /*8030*/  BSYNC B1 ;  /* 0x0000000000017941 */ /* 0x000fea0003800000 */
.L_x_141:
        /* <DEDUP_REMOVED lines=12> */
.L_x_144:
[----:B------:R-:W-:Y:S05]  /*8100*/  BSYNC B1 ;  /* 0x0000000000017941 */ /* 0x000fea0003800000 */
.L_x_143:
        /* <DEDUP_REMOVED lines=12> */
.L_x_146:
[----:B------:R-:W-:Y:S05]  /*81d0*/  BSYNC B1 ;  /* 0x0000000000017941 */ /* 0x000fea0003800000 */
.L_x_145:
        /* <DEDUP_REMOVED lines=12> */
.L_x_148:
[----:B------:R-:W-:Y:S05]  /*82a0*/  BSYNC B1 ;  /* 0x0000000000017941 */ /* 0x000fea0003800000 */
.L_x_147:
        /* <DEDUP_REMOVED lines=12> */
.L_x_150:
[----:B------:R-:W-:Y:S05]  /*8370*/  BSYNC B1 ;  /* 0x0000000000017941 */ /* 0x000fea0003800000 */
.L_x_149:
        /* <DEDUP_REMOVED lines=12> */
.L_x_152:
[----:B------:R-:W-:Y:S05]  /*8440*/  BSYNC B1 ;  /* 0x0000000000017941 */ /* 0x000fea0003800000 */
.L_x_151:
        /* <DEDUP_REMOVED lines=12> */
.L_x_154:
[----:B------:R-:W-:Y:S05]  /*8510*/  BSYNC B1 ;  /* 0x0000000000017941 */ /* 0x000fea0003800000 */
.L_x_153:
        /* <DEDUP_REMOVED lines=12> */
.L_x_156:
[----:B------:R-:W-:Y:S05]  /*85e0*/  BSYNC B1 ;  /* 0x0000000000017941 */ /* 0x000fea0003800000 */
.L_x_155:
        /* <DEDUP_REMOVED lines=12> */
.L_x_158:
[----:B------:R-:W-:Y:S05]  /*86b0*/  BSYNC B1 ;  /* 0x0000000000017941 */ /* 0x000fea0003800000 */
.L_x_157:
        /* <DEDUP_REMOVED lines=12> */
.L_x_160:
[----:B------:R-:W-:Y:S05]  /*8780*/  BSYNC B1 ;  /* 0x0000000000017941 */ /* 0x000fea0003800000 */
.L_x_159:
        /* <DEDUP_REMOVED lines=12> */
.L_x_162:
[----:B------:R-:W-:Y:S05]  /*8850*/  BSYNC B1 ;  /* 0x0000000000017941 */ /* 0x000fea0003800000 */
.L_x_161:
        /* <DEDUP_REMOVED lines=12> */
.L_x_164:
[----:B------:R-:W-:Y:S05]  /*8920*/  BSYNC B1 ;  /* 0x0000000000017941 */ /* 0x000fea0003800000 */
.L_x_163:
        /* <DEDUP_REMOVED lines=12> */
.L_x_166:
[----:B------:R-:W-:Y:S05]  /*89f0*/  BSYNC B1 ;  /* 0x0000000000017941 */ /* 0x000fea0003800000 */
.L_x_165:
        /* <DEDUP_REMOVED lines=12> */
.L_x_168:
[----:B------:R-:W-:Y:S05]  /*8ac0*/  BSYNC B1 ;  /* 0x0000000000017941 */ /* 0x000fea0003800000 */
.L_x_167:
        /* <DEDUP_REMOVED lines=12> */
.L_x_170:
[----:B------:R-:W-:Y:S05]  /*8b90*/  BSYNC B1 ;  /* 0x0000000000017941 */ /* 0x000fea0003800000 */
.L_x_169:
        /* <DEDUP_REMOVED lines=12> */
.L_x_172:
[----:B------:R-:W-:Y:S05]  /*8c60*/  BSYNC B1 ;  /* 0x0000000000017941 */ /* 0x000fea0003800000 */
.L_x_171:
        /* <DEDUP_REMOVED lines=12> */
.L_x_174:
[----:B------:R-:W-:Y:S05]  /*8d30*/  BSYNC B1 ;  /* 0x0000000000017941 */ /* 0x000fea0003800000 */
.L_x_173:
        /* <DEDUP_REMOVED lines=12> */
.L_x_176:
[----:B------:R-:W-:Y:S05]  /*8e00*/  BSYNC B1 ;  /* 0x0000000000017941 */ /* 0x000fea0003800000 */
.L_x_175:
        /* <DEDUP_REMOVED lines=12> */
.L_x_178:
[----:B------:R-:W-:Y:S05]  /*8ed0*/  BSYNC B1 ;  /* 0x0000000000017941 */ /* 0x000fea0003800000 */
.L_x_177:
        /* <DEDUP_REMOVED lines=12> */
.L_x_180:
[----:B------:R-:W-:Y:S05]  /*8fa0*/  BSYNC B1 ;  /* 0x0000000000017941 */ /* 0x000fea0003800000 */
.L_x_179:
        /* <DEDUP_REMOVED lines=12> */
.L_x_182:
[----:B------:R-:W-:Y:S05]  /*9070*/  BSYNC B1 ;  /* 0x0000000000017941 */ /* 0x000fea0003800000 */
.L_x_181:
        /* <DEDUP_REMOVED lines=12> */
.L_x_184:
[----:B------:R-:W-:Y:S05]  /*9140*/  BSYNC B1 ;  /* 0x0000000000017941 */ /* 0x000fea0003800000 */
.L_x_183:
        /* <DEDUP_REMOVED lines=12> */
.L_x_186:
[----:B------:R-:W-:Y:S05]  /*9210*/  BSYNC B1 ;  /* 0x0000000000017941 */ /* 0x000fea0003800000 */
.L_x_185:
        /* <DEDUP_REMOVED lines=12> */
.L_x_188:
[----:B------:R-:W-:Y:S05]  /*92e0*/  BSYNC B1 ;  /* 0x0000000000017941 */ /* 0x000fea0003800000 */
.L_x_187:
        /* <DEDUP_REMOVED lines=12> */
.L_x_190:
[----:B------:R-:W-:Y:S05]  /*93b0*/  BSYNC B1 ;  /* 0x0000000000017941 */ /* 0x000fea0003800000 */
.L_x_189:
        /* <DEDUP_REMOVED lines=12> */
.L_x_192:
[----:B------:R-:W-:Y:S05]  /*9480*/  BSYNC B1 ;  /* 0x0000000000017941 */ /* 0x000fea0003800000 */
.L_x_191:
        /* <DEDUP_REMOVED lines=12> */
.L_x_194:
[----:B------:R-:W-:Y:S05]  /*9550*/  BSYNC B1 ;  /* 0x0000000000017941 */ /* 0x000fea0003800000 */
.L_x_193:
        /* <DEDUP_REMOVED lines=12> */
.L_x_196:
[----:B------:R-:W-:Y:S05]  /*9620*/  BSYNC B1 ;  /* 0x0000000000017941 */ /* 0x000fea0003800000 */
.L_x_195:
        /* <DEDUP_REMOVED lines=12> */
.L_x_198:
[----:B------:R-:W-:Y:S05]  /*96f0*/  BSYNC B1 ;  /* 0x0000000000017941 */ /* 0x000fea0003800000 */
.L_x_197:
        /* <DEDUP_REMOVED lines=12> */
.L_x_200:
[----:B------:R-:W-:Y:S05]  /*97c0*/  BSYNC B1 ;  /* 0x0000000000017941 */ /* 0x000fea0003800000 */
.L_x_199:
        /* <DEDUP_REMOVED lines=12> */
.L_x_202:
[----:B------:R-:W-:Y:S05]  /*9890*/  BSYNC B1 ;  /* 0x0000000000017941 */ /* 0x000fea0003800000 */
.L_x_201:
        /* <DEDUP_REMOVED lines=12> */
.L_x_204:
[----:B------:R-:W-:Y:S05]  /*9960*/  BSYNC B1 ;  /* 0x0000000000017941 */ /* 0x000fea0003800000 */
.L_x_203:
        /* <DEDUP_REMOVED lines=12> */
.L_x_206:
[----:B------:R-:W-:Y:S05]  /*9a30*/  BSYNC B1 ;  /* 0x0000000000017941 */ /* 0x000fea0003800000 */
.L_x_205:
        /* <DEDUP_REMOVED lines=12> */
.L_x_208:
[----:B------:R-:W-:Y:S05]  /*9b00*/  BSYNC B1 ;  /* 0x0000000000017941 */ /* 0x000fea0003800000 */
.L_x_207:
        /* <DEDUP_REMOVED lines=12> */
.L_x_210:
[----:B------:R-:W-:Y:S05]  /*9bd0*/  BSYNC B1 ;  /* 0x0000000000017941 */ /* 0x000fea0003800000 */
.L_x_209:
        /* <DEDUP_REMOVED lines=12> */
.L_x_212:
[----:B------:R-:W-:Y:S05]  /*9ca0*/  BSYNC B1 ;  /* 0x0000000000017941 */ /* 0x000fea0003800000 */
.L_x_211:
        /* <DEDUP_REMOVED lines=12> */
.L_x_214:
[----:B------:R-:W-:Y:S05]  /*9d70*/  BSYNC B1 ;  /* 0x0000000000017941 */ /* 0x000fea0003800000 */
.L_x_213:
        /* <DEDUP_REMOVED lines=12> */
.L_x_216:
[----:B------:R-:W-:Y:S05]  /*9e40*/  BSYNC B1 ;  /* 0x0000000000017941 */ /* 0x000fea0003800000 */
.L_x_215:
        /* <DEDUP_REMOVED lines=12> */
.L_x_218:
[----:B------:R-:W-:Y:S05]  /*9f10*/  BSYNC B1 ;  /* 0x0000000000017941 */ /* 0x000fea0003800000 */
.L_x_217:
        /* <DEDUP_REMOVED lines=12> */
.L_x_220:
[----:B------:R-:W-:Y:S05]  /*9fe0*/  BSYNC B1 ;  /* 0x0000000000017941 */ /* 0x000fea0003800000 */
.L_x_219:
        /* <DEDUP_REMOVED lines=12> */
.L_x_222:
[----:B------:R-:W-:Y:S05]  /*a0b0*/  BSYNC B1 ;  /* 0x0000000000017941 */ /* 0x000fea0003800000 */
.L_x_221:
        /* <DEDUP_REMOVED lines=12> */
.L_x_224:
[----:B------:R-:W-:Y:S05]  /*a180*/  BSYNC B1 ;  /* 0x0000000000017941 */ /* 0x000fea0003800000 */
.L_x_223:
        /* <DEDUP_REMOVED lines=12> */
.L_x_226:
[----:B------:R-:W-:Y:S05]  /*a250*/  BSYNC B1 ;  /* 0x0000000000017941 */ /* 0x000fea0003800000 */
.L_x_225:
        /* <DEDUP_REMOVED lines=12> */
.L_x_228:
[----:B------:R-:W-:Y:S05]  /*a320*/  BSYNC B1 ;  /* 0x0000000000017941 */ /* 0x000fea0003800000 */
.L_x_227:
        /* <DEDUP_REMOVED lines=12> */
.L_x_230:
[----:B------:R-:W-:Y:S05]  /*a3f0*/  BSYNC B1 ;  /* 0x0000000000017941 */ /* 0x000fea0003800000 */
.L_x_229:
        /* <DEDUP_REMOVED lines=12> */
.L_x_232:
[----:B------:R-:W-:Y:S05]  /*a4c0*/  BSYNC B1 ;  /* 0x0000000000017941 */ /* 0x000fea0003800000 */
.L_x_231:
        /* <DEDUP_REMOVED lines=12> */
.L_x_234:
[----:B------:R-:W-:Y:S05]  /*a590*/  BSYNC B1 ;  /* 0x0000000000017941 */ /* 0x000fea0003800000 */
.L_x_233:
        /* <DEDUP_REMOVED lines=12> */
.L_x_236:
[----:B------:R-:W-:Y:S05]  /*a660*/  BSYNC B1 ;  /* 0x0000000000017941 */ /* 0x000fea0003800000 */
.L_x_235:
        /* <DEDUP_REMOVED lines=12> */
.L_x_238:
[----:B------:R-:W-:Y:S05]  /*a730*/  BSYNC B1 ;  /* 0x0000000000017941 */ /* 0x000fea0003800000 */
.L_x_237:
        /* <DEDUP_REMOVED lines=12> */
.L_x_240:
[----:B------:R-:W-:Y:S05]  /*a800*/  BSYNC B1 ;  /* 0x0000000000017941 */ /* 0x000fea0003800000 */
.L_x_239:
        /* <DEDUP_REMOVED lines=12> */
.L_x_242:
[----:B------:R-:W-:Y:S05]  /*a8d0*/  BSYNC B1 ;  /* 0x0000000000017941 */ /* 0x000fea0003800000 */
.L_x_241:
        /* <DEDUP_REMOVED lines=12> */
.L_x_244:
[----:B------:R-:W-:Y:S05]  /*a9a0*/  BSYNC B1 ;  /* 0x0000000000017941 */ /* 0x000fea0003800000 */
.L_x_243:
        /* <DEDUP_REMOVED lines=12> */
.L_x_246:
[----:B------:R-:W-:Y:S05]  /*aa70*/  BSYNC B1 ;  /* 0x0000000000017941 */ /* 0x000fea0003800000 */
.L_x_245:
        /* <DEDUP_REMOVED lines=12> */
.L_x_248:
[----:B------:R-:W-:Y:S05]  /*ab40*/  BSYNC B1 ;  /* 0x0000000000017941 */ /* 0x000fea0003800000 */
.L_x_247:
[----:B-----5:R0:W-:Y:S04]  /*ab50*/  STL [R1+0x220], R4 ;  /* 0x0002200401007387 */ /* 0x0201e80000100800 */
[----:B0-----:R-:W2:Y:S01]  /*ab60*/  LDL.LU R4, [R1] ;  /* 0x0000000001047983 */ /* 0x001ea20000300800 */
        /* <DEDUP_REMOVED lines=10> */
.L_x_250:
[----:B------:R-:W-:Y:S05]  /*ac10*/  BSYNC B1 ;  /* 0x0000000000017941 */ /* 0x000fea0003800000 */
.L_x_249:
        /* <DEDUP_REMOVED lines=12> */
.L_x_252:
[----:B------:R-:W-:Y:S05]  /*ace0*/  BSYNC B1 ;  /* 0x0000000000017941 */ /* 0x000fea0003800000 */
.L_x_251:
        /* <DEDUP_REMOVED lines=12> */
.L_x_254:
[----:B------:R-:W-:Y:S05]  /*adb0*/  BSYNC B1 ;  /* 0x0000000000017941 */ /* 0x000fea0003800000 */
.L_x_253:
        /* <DEDUP_REMOVED lines=12> */
.L_x_256:
[----:B------:R-:W-:Y:S05]  /*ae80*/  BSYNC B1 ;  /* 0x0000000000017941 */ /* 0x000fea0003800000 */
.L_x_255:
        /* <DEDUP_REMOVED lines=12> */
.L_x_258:
[----:B------:R-:W-:Y:S05]  /*af50*/  BSYNC B1 ;  /* 0x0000000000017941 */ /* 0x000fea0003800000 */
.L_x_257:
        /* <DEDUP_REMOVED lines=12> */
.L_x_260:
[----:B------:R-:W-:Y:S05]  /*b020*/  BSYNC B1 ;  /* 0x0000000000017941 */ /* 0x000fea0003800000 */
.L_x_259:
        /* <DEDUP_REMOVED lines=12> */
.L_x_262:
[----:B------:R-:W-:Y:S05]  /*b0f0*/  BSYNC B1 ;  /* 0x0000000000017941 */ /* 0x000fea0003800000 */
.L_x_261:
        /* <DEDUP_REMOVED lines=12> */
.L_x_264:
[----:B------:R-:W-:Y:S05]  /*b1c0*/  BSYNC B1 ;  /* 0x0000000000017941 */ /* 0x000fea0003800000 */
.L_x_263:
        /* <DEDUP_REMOVED lines=12> */
.L_x_266:
[----:B------:R-:W-:Y:S05]  /*b290*/  BSYNC B1 ;  /* 0x0000000000017941 */ /* 0x000fea0003800000 */
.L_x_265:
        /* <DEDUP_REMOVED lines=12> */
.L_x_268:
[----:B------:R-:W-:Y:S05]  /*b360*/  BSYNC B1 ;  /* 0x0000000000017941 */ /* 0x000fea0003800000 */
.L_x_267:
        /* <DEDUP_REMOVED lines=12> */
.L_x_270:
[----:B------:R-:W-:Y:S05]  /*b430*/  BSYNC B1 ;  /* 0x0000000000017941 */ /* 0x000fea0003800000 */
.L_x_269:
        /* <DEDUP_REMOVED lines=12> */
.L_x_272:
[----:B------:R-:W-:Y:S05]  /*b500*/  BSYNC B1 ;  /* 0x0000000000017941 */ /* 0x000fea0003800000 */
.L_x_271:
        /* <DEDUP_REMOVED lines=12> */
.L_x_274:
[----:B------:R-:W-:Y:S05]  /*b5d0*/  BSYNC B1 ;  /* 0x0000000000017941 */ /* 0x000fea0003800000 */
.L_x_273:
        /* <DEDUP_REMOVED lines=12> */
.L_x_276:
[----:B------:R-:W-:Y:S05]  /*b6a0*/  BSYNC B1 ;  /* 0x0000000000017941 */ /* 0x000fea0003800000 */
.L_x_275:
        /* <DEDUP_REMOVED lines=12> */
.L_x_278:
[----:B------:R-:W-:Y:S05]  /*b770*/  BSYNC B1 ;  /* 0x0000000000017941 */ /* 0x000fea0003800000 */
.L_x_277:
        /* <DEDUP_REMOVED lines=12> */
.L_x_280:
[----:B------:R-:W-:Y:S05]  /*b840*/  BSYNC B1 ;  /* 0x0000000000017941 */ /* 0x000fea0003800000 */
.L_x_279:
[----:B-----5:R-:W-:Y:S01]  /*b850*/  IMAD.U32 R17, R3, 0x10000, RZ ;  /* 0x0001000003117824 */ /* 0x020fe200078e00ff */
[----:B------:R-:W-:Y:S03]  /*b860*/  BSSY B1, `(.L_x_281) ;  /* 0x0000008000017945 */ /* 0x000fe60003800000 */
[----:B------:R-:W-:-:S04]  /*b870*/  FMUL R17, R17, R16 ;  /* 0x0000001011117220 */ /* 0x000fc80000400000 */
[----:B------:R-:W-:-:S05]  /*b880*/  FFMA R17, R216, R2, R17 ;  /* 0x00000002d8117223 */ /* 0x000fca0000000011 */
[----:B------:R-:W-:-:S05]  /*b890*/  F2FP.BF16.F32.PACK_AB R17, RZ, R17 ;  /* 0x00000011ff11723e */ /* 0x000fca00000010ff */
[----:B------:R0:W-:Y:S01]  /*b8a0*/  @P6 STG.E.U16 desc[UR46][R18.64+0x80], R17 ;  /* 0x0000801112006986 */ /* 0x0001e2000c10152e */
[----:B------:R-:W-:-:S13]  /*b8b0*/  ISETP.GT.AND P6, PT, R0, 0x41, P2 ;  /* 0x000000410000780c */ /* 0x000fda00017c4270 */
[----:B0-----:R-:W-:Y:S05]  /*b8c0*/  @!P6 BRA `(.L_x_282) ;  /* 0x000000000004e947 */ /* 0x001fea0003800000 */
[----:B------:R0:W5:Y:S02]  /*b8d0*/  LDG.E.LTC128B.U16 R3, desc[UR46][R14.64+0x82] ;  /* 0x0000822e0e037981 */ /* 0x000164000c1e1520 */
.L_x_282:
[----:B------:R-:W-:Y:S05]  /*b8e0*/  BSYNC B1 ;  /* 0x0000000000017941 */ /* 0x000fea0003800000 */
.L_x_281:
        /* <DEDUP_REMOVED lines=9> */
.L_x_284:
[----:B------:R-:W-:Y:S05]  /*b980*/  BSYNC B1 ;  /* 0x0000000000017941 */ /* 0x000fea0003800000 */
.L_x_283:
        /* <DEDUP_REMOVED lines=9> */
.L_x_286:
[----:B------:R-:W-:Y:S05]  /*ba20*/  BSYNC B1 ;  /* 0x0000000000017941 */ /* 0x000fea0003800000 */
.L_x_285:
        /* <DEDUP_REMOVED lines=9> */
.L_x_288:
[----:B------:R-:W-:Y:S05]  /*bac0*/  BSYNC B1 ;  /* 0x0000000000017941 */ /* 0x000fea0003800000 */
.L_x_287:
        /* <DEDUP_REMOVED lines=9> */
.L_x_290:
[----:B------:R-:W-:Y:S05]  /*bb60*/  BSYNC B1 ;  /* 0x0000000000017941 */ /* 0x000fea0003800000 */
.L_x_289:
        /* <DEDUP_REMOVED lines=9> */
.L_x_292:
[----:B------:R-:W-:Y:S05]  /*bc00*/  BSYNC B1 ;  /* 0x0000000000017941 */ /* 0x000fea0003800000 */
.L_x_291:
        /* <DEDUP_REMOVED lines=9> */
.L_x_294:
[----:B------:R-:W-:Y:S05]  /*bca0*/  BSYNC B1 ;  /* 0x0000000000017941 */ /* 0x000fea0003800000 */
.L_x_293:
        /* <DEDUP_REMOVED lines=9> */
.L_x_296:
[----:B------:R-:W-:Y:S05]  /*bd40*/  BSYNC B1 ;  /* 0x0000000000017941 */ /* 0x000fea0003800000 */
.L_x_295:
        /* <DEDUP_REMOVED lines=9> */
.L_x_298:
[----:B------:R-:W-:Y:S05]  /*bde0*/  BSYNC B1 ;  /* 0x0000000000017941 */ /* 0x000fea0003800000 */
.L_x_297:
        /* <DEDUP_REMOVED lines=9> */
.L_x_300:
[----:B------:R-:W-:Y:S05]  /*be80*/  BSYNC B1 ;  /* 0x0000000000017941 */ /* 0x000fea0003800000 */
.L_x_299:
        /* <DEDUP_REMOVED lines=9> */
.L_x_302:
[----:B------:R-:W-:Y:S05]  /*bf20*/  BSYNC B1 ;  /* 0x0000000000017941 */ /* 0x000fea0003800000 */
.L_x_301:
        /* <DEDUP_REMOVED lines=9> */
.L_x_304:
[----:B------:R-:W-:Y:S05]  /*bfc0*/  BSYNC B1 ;  /* 0x0000000000017941 */ /* 0x000fea0003800000 */
.L_x_303:
        /* <DEDUP_REMOVED lines=9> */
.L_x_306:
[----:B------:R-:W-:Y:S05]  /*c060*/  BSYNC B1 ;  /* 0x0000000000017941 */ /* 0x000fea0003800000 */
.L_x_305:
        /* <DEDUP_REMOVED lines=9> */
.L_x_308:
[----:B------:R-:W-:Y:S05]  /*c100*/  BSYNC B1 ;  /* 0x0000000000017941 */ /* 0x000fea0003800000 */
.L_x_307:
        /* <DEDUP_REMOVED lines=9> */
.L_x_310:
[----:B------:R-:W-:Y:S05]  /*c1a0*/  BSYNC B1 ;  /* 0x0000000000017941 */ /* 0x000fea0003800000 */
.L_x_309:
        /* <DEDUP_REMOVED lines=9> */
.L_x_312:
[----:B------:R-:W-:Y:S05]  /*c240*/  BSYNC B1 ;  /* 0x0000000000017941 */ /* 0x000fea0003800000 */
.L_x_311:
        /* <DEDUP_REMOVED lines=9> */
.L_x_314:
[----:B------:R-:W-:Y:S05]  /*c2e0*/  BSYNC B1 ;  /* 0x0000000000017941 */ /* 0x000fea0003800000 */
.L_x_313:
        /* <DEDUP_REMOVED lines=9> */
.L_x_316:
[----:B------:R-:W-:Y:S05]  /*c380*/  BSYNC B1 ;  /* 0x0000000000017941 */ /* 0x000fea0003800000 */
.L_x_315:
        /* <DEDUP_REMOVED lines=9> */
.L_x_318:
[----:B------:R-:W-:Y:S05]  /*c420*/  BSYNC B1 ;  /* 0x0000000000017941 */ /* 0x000fea0003800000 */
.L_x_317:
        /* <DEDUP_REMOVED lines=9> */
.L_x_320:
[----:B------:R-:W-:Y:S05]  /*c4c0*/  BSYNC B1 ;  /* 0x0000000000017941 */ /* 0x000fea0003800000 */
.L_x_319:
        /* <DEDUP_REMOVED lines=9> */
.L_x_322:
[----:B------:R-:W-:Y:S05]  /*c560*/  BSYNC B1 ;  /* 0x0000000000017941 */ /* 0x000fea0003800000 */
.L_x_321:
        /* <DEDUP_REMOVED lines=9> */
.L_x_324:
[----:B------:R-:W-:Y:S05]  /*c600*/  BSYNC B1 ;  /* 0x0000000000017941 */ /* 0x000fea0003800000 */
.L_x_323:
        /* <DEDUP_REMOVED lines=9> */
.L_x_326:
[----:B------:R-:W-:Y:S05]  /*c6a0*/  BSYNC B1 ;  /* 0x0000000000017941 */ /* 0x000fea0003800000 */
.L_x_325:
        /* <DEDUP_REMOVED lines=9> */
.L_x_328:
[----:B------:R-:W-:Y:S05]  /*c740*/  BSYNC B1 ;  /* 0x0000000000017941 */ /* 0x000fea0003800000 */
.L_x_327:
        /* <DEDUP_REMOVED lines=9> */
.L_x_330:
[----:B------:R-:W-:Y:S05]  /*c7e0*/  BSYNC B1 ;  /* 0x0000000000017941 */ /* 0x000fea0003800000 */
.L_x_329:
        /* <DEDUP_REMOVED lines=9> */
.L_x_332:
[----:B------:R-:W-:Y:S05]  /*c880*/  BSYNC B1 ;  /* 0x0000000000017941 */ /* 0x000fea0003800000 */
.L_x_331:
        /* <DEDUP_REMOVED lines=9> */
.L_x_334:
[----:B------:R-:W-:Y:S05]  /*c920*/  BSYNC B1 ;  /* 0x0000000000017941 */ /* 0x000fea0003800000 */
.L_x_333:
        /* <DEDUP_REMOVED lines=9> */
.L_x_336:
[----:B------:R-:W-:Y:S05]  /*c9c0*/  BSYNC B1 ;  /* 0x0000000000017941 */ /* 0x000fea0003800000 */
.L_x_335:
        /* <DEDUP_REMOVED lines=9> */
.L_x_338:
[----:B------:R-:W-:Y:S05]  /*ca60*/  BSYNC B1 ;  /* 0x0000000000017941 */ /* 0x000fea0003800000 */
.L_x_337:
        /* <DEDUP_REMOVED lines=9> */
.L_x_340:
[----:B------:R-:W-:Y:S05]  /*cb00*/  BSYNC B1 ;  /* 0x0000000000017941 */ /* 0x000fea0003800000 */
.L_x_339:
        /* <DEDUP_REMOVED lines=9> */
.L_x_342:
[----:B------:R-:W-:Y:S05]  /*cba0*/  BSYNC B1 ;  /* 0x0000000000017941 */ /* 0x000fea0003800000 */
.L_x_341:
        /* <DEDUP_REMOVED lines=9> */
.L_x_344:
[----:B------:R-:W-:Y:S05]  /*cc40*/  BSYNC B1 ;  /* 0x0000000000017941 */ /* 0x000fea0003800000 */
.L_x_343:
        /* <DEDUP_REMOVED lines=9> */
.L_x_346:
[----:B------:R-:W-:Y:S05]  /*cce0*/  BSYNC B1 ;  /* 0x0000000000017941 */ /* 0x000fea0003800000 */
.L_x_345:
        /* <DEDUP_REMOVED lines=9> */
.L_x_348:
[----:B------:R-:W-:Y:S05]  /*cd80*/  BSYNC B1 ;  /* 0x0000000000017941 */ /* 0x000fea0003800000 */
.L_x_347:
        /* <DEDUP_REMOVED lines=9> */
.L_x_350:
[----:B------:R-:W-:Y:S05]  /*ce20*/  BSYNC B1 ;  /* 0x0000000000017941 */ /* 0x000fea0003800000 */
.L_x_349:
        /* <DEDUP_REMOVED lines=9> */
.L_x_352:
[----:B------:R-:W-:Y:S05]  /*cec0*/  BSYNC B1 ;  /* 0x0000000000017941 */ /* 0x000fea0003800000 */
.L_x_351:
        /* <DEDUP_REMOVED lines=9> */
.L_x_354:
[----:B------:R-:W-:Y:S05]  /*cf60*/  BSYNC B1 ;  /* 0x0000000000017941 */ /* 0x000fea0003800000 */
.L_x_353:
        /* <DEDUP_REMOVED lines=9> */
.L_x_356:
[----:B------:R-:W-:Y:S05]  /*d000*/  BSYNC B1 ;  /* 0x0000000000017941 */ /* 0x000fea0003800000 */
.L_x_355:
        /* <DEDUP_REMOVED lines=9> */
.L_x_358:
[----:B------:R-:W-:Y:S05]  /*d0a0*/  BSYNC B1 ;  /* 0x0000000000017941 */ /* 0x000fea0003800000 */
.L_x_357:
        /* <DEDUP_REMOVED lines=9> */
.L_x_360:
[----:B------:R-:W-:Y:S05]  /*d140*/  BSYNC B1 ;  /* 0x0000000000017941 */ /* 0x000fea0003800000 */
.L_x_359:
        /* <DEDUP_REMOVED lines=9> */
.L_x_362:
[----:B------:R-:W-:Y:S05]  /*d1e0*/  BSYNC B1 ;  /* 0x0000000000017941 */ /* 0x000fea0003800000 */
.L_x_361:
        /* <DEDUP_REMOVED lines=9> */
.L_x_364:
[----:B------:R-:W-:Y:S05]  /*d280*/  BSYNC B1 ;  /* 0x0000000000017941 */ /* 0x000fea0003800000 */
.L_x_363:
        /* <DEDUP_REMOVED lines=9> */
.L_x_366:
[----:B------:R-:W-:Y:S05]  /*d320*/  BSYNC B1 ;  /* 0x0000000000017941 */ /* 0x000fea0003800000 */
.L_x_365:
        /* <DEDUP_REMOVED lines=9> */
.L_x_368:
[----:B------:R-:W-:Y:S05]  /*d3c0*/  BSYNC B1 ;  /* 0x0000000000017941 */ /* 0x000fea0003800000 */
.L_x_367:
        /* <DEDUP_REMOVED lines=9> */
.L_x_370:
[----:B------:R-:W-:Y:S05]  /*d460*/  BSYNC B1 ;  /* 0x0000000000017941 */ /* 0x000fea0003800000 */
.L_x_369:
        /* <DEDUP_REMOVED lines=9> */
.L_x_372:
[----:B------:R-:W-:Y:S05]  /*d500*/  BSYNC B1 ;  /* 0x0000000000017941 */ /* 0x000fea0003800000 */
.L_x_371:
        /* <DEDUP_REMOVED lines=9> */
.L_x_374:
[----:B------:R-:W-:Y:S05]  /*d5a0*/  BSYNC B1 ;  /* 0x0000000000017941 */ /* 0x000fea0003800000 */
.L_x_373:
        /* <DEDUP_REMOVED lines=9> */
.L_x_376:
[----:B------:R-:W-:Y:S05]  /*d640*/  BSYNC B1 ;  /* 0x0000000000017941 */ /* 0x000fea0003800000 */
.L_x_375:
        /* <DEDUP_REMOVED lines=9> */
.L_x_378:
[----:B------:R-:W-:Y:S05]  /*d6e0*/  BSYNC B1 ;  /* 0x0000000000017941 */ /* 0x000fea0003800000 */
.L_x_377:
        /* <DEDUP_REMOVED lines=9> */
.L_x_380:
[----:B------:R-:W-:Y:S05]  /*d780*/  BSYNC B1 ;  /* 0x0000000000017941 */ /* 0x000fea0003800000 */
.L_x_379:
        /* <DEDUP_REMOVED lines=9> */
.L_x_382:
[----:B------:R-:W-:Y:S05]  /*d820*/  BSYNC B1 ;  /* 0x0000000000017941 */ /* 0x000fea0003800000 */
.L_x_381:
        /* <DEDUP_REMOVED lines=9> */
.L_x_384:
[----:B------:R-:W-:Y:S05]  /*d8c0*/  BSYNC B1 ;  /* 0x0000000000017941 */ /* 0x000fea0003800000 */
.L_x_383:
        /* <DEDUP_REMOVED lines=9> */
.L_x_386:
[----:B------:R-:W-:Y:S05]  /*d960*/  BSYNC B1 ;  /* 0x0000000000017941 */ /* 0x000fea0003800000 */
.L_x_385:
        /* <DEDUP_REMOVED lines=9> */
.L_x_388:
[----:B------:R-:W-:Y:S05]  /*da00*/  BSYNC B1 ;  /* 0x0000000000017941 */ /* 0x000fea0003800000 */
.L_x_387:
        /* <DEDUP_REMOVED lines=9> */
.L_x_390:
[----:B------:R-:W-:Y:S05]  /*daa0*/  BSYNC B1 ;  /* 0x0000000000017941 */ /* 0x000fea0003800000 */
.L_x_389:
        /* <DEDUP_REMOVED lines=9> */
.L_x_392:
[----:B------:R-:W-:Y:S05]  /*db40*/  BSYNC B1 ;  /* 0x0000000000017941 */ /* 0x000fea0003800000 */
.L_x_391:
        /* <DEDUP_REMOVED lines=9> */
.L_x_394:
[----:B------:R-:W-:Y:S05]  /*dbe0*/  BSYNC B1 ;  /* 0x0000000000017941 */ /* 0x000fea0003800000 */
.L_x_393:
        /* <DEDUP_REMOVED lines=9> */
.L_x_396:
[----:B------:R-:W-:Y:S05]  /*dc80*/  BSYNC B1 ;  /* 0x0000000000017941 */ /* 0x000fea0003800000 */
.L_x_395:
        /* <DEDUP_REMOVED lines=9> */
.L_x_398:
[----:B------:R-:W-:Y:S05]  /*dd20*/  BSYNC B1 ;  /* 0x0000000000017941 */ /* 0x000fea0003800000 */
.L_x_397:
        /* <DEDUP_REMOVED lines=9> */
.L_x_400:
[----:B------:R-:W-:Y:S05]  /*ddc0*/  BSYNC B1 ;  /* 0x0000000000017941 */ /* 0x000fea0003800000 */
.L_x_399:
        /* <DEDUP_REMOVED lines=9> */
.L_x_402:
[----:B------:R-:W-:Y:S05]  /*de60*/  BSYNC B1 ;  /* 0x0000000000017941 */ /* 0x000fea0003800000 */
.L_x_401:
        /* <DEDUP_REMOVED lines=9> */
.L_x_404:
[----:B------:R-:W-:Y:S05]  /*df00*/  BSYNC B1 ;  /* 0x0000000000017941 */ /* 0x000fea0003800000 */
.L_x_403:
        /* <DEDUP_REMOVED lines=9> */
.L_x_406:
[----:B------:R-:W-:Y:S05]  /*dfa0*/  BSYNC B1 ;  /* 0x0000000000017941 */ /* 0x000fea0003800000 */
.L_x_405:
        /* <DEDUP_REMOVED lines=9> */
.L_x_408:
[----:B------:R-:W-:Y:S05]  /*e040*/  BSYNC B1 ;  /* 0x0000000000017941 */ /* 0x000fea0003800000 */
.L_x_407:
        /* <DEDUP_REMOVED lines=9> */
.L_x_410:
[----:B------:R-:W-:Y:S05]  /*e0e0*/  BSYNC B1 ;  /* 0x0000000000017941 */ /* 0x000fea0003800000 */
.L_x_409:
        /* <DEDUP_REMOVED lines=9> */
.L_x_412:
[----:B------:R-:W-:Y:S05]  /*e180*/  BSYNC B1 ;  /* 0x0000000000017941 */ /* 0x000fea0003800000 */
.L_x_411:
        /* <DEDUP_REMOVED lines=9> */
.L_x_414:
[----:B------:R-:W-:Y:S05]  /*e220*/  BSYNC B1 ;  /* 0x0000000000017941 */ /* 0x000fea0003800000 */
.L_x_413:
        /* <DEDUP_REMOVED lines=9> */
.L_x_416:
[----:B------:R-:W-:Y:S05]  /*e2c0*/  BSYNC B1 ;  /* 0x0000000000017941 */ /* 0x000fea0003800000 */
.L_x_415:
        /* <DEDUP_REMOVED lines=9> */
.L_x_418:
[----:B------:R-:W-:Y:S05]  /*e360*/  BSYNC B1 ;  /* 0x0000000000017941 */ /* 0x000fea0003800000 */
.L_x_417:
        /* <DEDUP_REMOVED lines=9> */
.L_x_420:
[----:B------:R-:W-:Y:S05]  /*e400*/  BSYNC B1 ;  /* 0x0000000000017941 */ /* 0x000fea0003800000 */
.L_x_419:
        /* <DEDUP_REMOVED lines=9> */
.L_x_422:
[----:B------:R-:W-:Y:S05]  /*e4a0*/  BSYNC B1 ;  /* 0x0000000000017941 */ /* 0x000fea0003800000 */
.L_x_421:
        /* <DEDUP_REMOVED lines=9> */
.L_x_424:
[----:B------:R-:W-:Y:S05]  /*e540*/  BSYNC B1 ;  /* 0x0000000000017941 */ /* 0x000fea0003800000 */
.L_x_423:
        /* <DEDUP_REMOVED lines=9> */
.L_x_426:
[----:B------:R-:W-:Y:S05]  /*e5e0*/  BSYNC B1 ;  /* 0x0000000000017941 */ /* 0x000fea0003800000 */
.L_x_425:
        /* <DEDUP_REMOVED lines=9> */
.L_x_428:
[----:B------:R-:W-:Y:S05]  /*e680*/  BSYNC B1 ;  /* 0x0000000000017941 */ /* 0x000fea0003800000 */
.L_x_427:
        /* <DEDUP_REMOVED lines=9> */
.L_x_430:
[----:B------:R-:W-:Y:S05]  /*e720*/  BSYNC B1 ;  /* 0x0000000000017941 */ /* 0x000fea0003800000 */
.L_x_429:
        /* <DEDUP_REMOVED lines=9> */
.L_x_432:
[----:B------:R-:W-:Y:S05]  /*e7c0*/  BSYNC B1 ;  /* 0x0000000000017941 */ /* 0x000fea0003800000 */
.L_x_431:
        /* <DEDUP_REMOVED lines=9> */
.L_x_434:
[----:B------:R-:W-:Y:S05]  /*e860*/  BSYNC B1 ;  /* 0x0000000000017941 */ /* 0x000fea0003800000 */
.L_x_433:
        /* <DEDUP_REMOVED lines=9> */
.L_x_436:
[----:B------:R-:W-:Y:S05]  /*e900*/  BSYNC B1 ;  /* 0x0000000000017941 */ /* 0x000fea0003800000 */
.L_x_435:
        /* <DEDUP_REMOVED lines=9> */
.L_x_438:
[----:B------:R-:W-:Y:S05]  /*e9a0*/  BSYNC B1 ;  /* 0x0000000000017941 */ /* 0x000fea0003800000 */
.L_x_437:
        /* <DEDUP_REMOVED lines=9> */
.L_x_440:
[----:B------:R-:W-:Y:S05]  /*ea40*/  BSYNC B1 ;  /* 0x0000000000017941 */ /* 0x000fea0003800000 */
.L_x_439:
        /* <DEDUP_REMOVED lines=9> */
.L_x_442:
[----:B------:R-:W-:Y:S05]  /*eae0*/  BSYNC B1 ;  /* 0x0000000000017941 */ /* 0x000fea0003800000 */
.L_x_441:
        /* <DEDUP_REMOVED lines=9> */
.L_x_444:
[----:B------:R-:W-:Y:S05]  /*eb80*/  BSYNC B1 ;  /* 0x0000000000017941 */ /* 0x000fea0003800000 */
.L_x_443:
        /* <DEDUP_REMOVED lines=9> */
.L_x_446:
[----:B------:R-:W-:Y:S05]  /*ec20*/  BSYNC B1 ;  /* 0x0000000000017941 */ /* 0x000fea0003800000 */
.L_x_445:
        /* <DEDUP_REMOVED lines=9> */
.L_x_448:
[----:B------:R-:W-:Y:S05]  /*ecc0*/  BSYNC B1 ;  /* 0x0000000000017941 */ /* 0x000fea0003800000 */
.L_x_447:
        /* <DEDUP_REMOVED lines=9> */
.L_x_450:
[----:B------:R-:W-:Y:S05]  /*ed60*/  BSYNC B1 ;  /* 0x0000000000017941 */ /* 0x000fea0003800000 */
.L_x_449:
        /* <DEDUP_REMOVED lines=9> */
.L_x_452:
[----:B------:R-:W-:Y:S05]  /*ee00*/  BSYNC B1 ;  /* 0x0000000000017941 */ /* 0x000fea0003800000 */
.L_x_451:
        /* <DEDUP_REMOVED lines=9> */
.L_x_454:
[----:B------:R-:W-:Y:S05]  /*eea0*/  BSYNC B1 ;  /* 0x0000000000017941 */ /* 0x000fea0003800000 */
.L_x_453:
        /* <DEDUP_REMOVED lines=9> */
.L_x_456:
[----:B------:R-:W-:Y:S05]  /*ef40*/  BSYNC B1 ;  /* 0x0000000000017941 */ /* 0x000fea0003800000 */
.L_x_455:
        /* <DEDUP_REMOVED lines=9> */
.L_x_458:
[----:B------:R-:W-:Y:S05]  /*efe0*/  BSYNC B1 ;  /* 0x0000000000017941 */ /* 0x000fea0003800000 */
.L_x_457:
        /* <DEDUP_REMOVED lines=9> */
.L_x_460:
[----:B------:R-:W-:Y:S05]  /*f080*/  BSYNC B1 ;  /* 0x0000000000017941 */ /* 0x000fea0003800000 */
.L_x_459:
        /* <DEDUP_REMOVED lines=9> */
.L_x_462:
[----:B------:R-:W-:Y:S05]  /*f120*/  BSYNC B1 ;  /* 0x0000000000017941 */ /* 0x000fea0003800000 */
.L_x_461:
        /* <DEDUP_REMOVED lines=9> */
.L_x_464:
[----:B------:R-:W-:Y:S05]  /*f1c0*/  BSYNC B1 ;  /* 0x0000000000017941 */ /* 0x000fea0003800000 */
.L_x_463:
        /* <DEDUP_REMOVED lines=9> */
.L_x_466:
[----:B------:R-:W-:Y:S05]  /*f260*/  BSYNC B1 ;  /* 0x0000000000017941 */ /* 0x000fea0003800000 */
.L_x_465:
        /* <DEDUP_REMOVED lines=9> */
.L_x_468:
[----:B------:R-:W-:Y:S05]  /*f300*/  BSYNC B1 ;  /* 0x0000000000017941 */ /* 0x000fea0003800000 */
.L_x_467:
        /* <DEDUP_REMOVED lines=9> */
.L_x_470:
[----:B------:R-:W-:Y:S05]  /*f3a0*/  BSYNC B1 ;  /* 0x0000000000017941 */ /* 0x000fea0003800000 */
.L_x_469:
        /* <DEDUP_REMOVED lines=9> */
.L_x_472:
[----:B------:R-:W-:Y:S05]  /*f440*/  BSYNC B1 ;  /* 0x0000000000017941 */ /* 0x000fea0003800000 */
.L_x_471:
        /* <DEDUP_REMOVED lines=9> */
.L_x_474:
[----:B------:R-:W-:Y:S05]  /*f4e0*/  BSYNC B1 ;  /* 0x0000000000017941 */ /* 0x000fea0003800000 */
.L_x_473:
        /* <DEDUP_REMOVED lines=9> */
.L_x_476:
[----:B------:R-:W-:Y:S05]  /*f580*/  BSYNC B1 ;  /* 0x0000000000017941 */ /* 0x000fea0003800000 */
.L_x_475:
        /* <DEDUP_REMOVED lines=9> */
.L_x_478:
[----:B------:R-:W-:Y:S05]  /*f620*/  BSYNC B1 ;  /* 0x0000000000017941 */ /* 0x000fea0003800000 */
.L_x_477:
        /* <DEDUP_REMOVED lines=9> */
.L_x_480:
[----:B------:R-:W-:Y:S05]  /*f6c0*/  BSYNC B1 ;  /* 0x0000000000017941 */ /* 0x000fea0003800000 */
.L_x_479:
        /* <DEDUP_REMOVED lines=9> */
.L_x_482:
[----:B------:R-:W-:Y:S05]  /*f760*/  BSYNC B1 ;  /* 0x0000000000017941 */ /* 0x000fea0003800000 */
.L_x_481:
        /* <DEDUP_REMOVED lines=9> */
.L_x_484:
[----:B------:R-:W-:Y:S05]  /*f800*/  BSYNC B1 ;  /* 0x0000000000017941 */ /* 0x000fea0003800000 */
.L_x_483:
        /* <DEDUP_REMOVED lines=9> */
.L_x_486:
[----:B------:R-:W-:Y:S05]  /*f8a0*/  BSYNC B1 ;  /* 0x0000000000017941 */ /* 0x000fea0003800000 */
.L_x_485:
        /* <DEDUP_REMOVED lines=9> */
.L_x_488:
[----:B------:R-:W-:Y:S05]  /*f940*/  BSYNC B1 ;  /* 0x0000000000017941 */ /* 0x000fea0003800000 */
.L_x_487:
        /* <DEDUP_REMOVED lines=9> */
.L_x_490:
[----:B------:R-:W-:Y:S05]  /*f9e0*/  BSYNC B1 ;  /* 0x0000000000017941 */ /* 0x000fea0003800000 */
.L_x_489:
        /* <DEDUP_REMOVED lines=9> */
.L_x_492:
[----:B------:R-:W-:Y:S05]  /*fa80*/  BSYNC B1 ;  /* 0x0000000000017941 */ /* 0x000fea0003800000 */
.L_x_491:
        /* <DEDUP_REMOVED lines=9> */
.L_x_494:
[----:B------:R-:W-:Y:S05]  /*fb20*/  BSYNC B1 ;  /* 0x0000000000017941 */ /* 0x000fea0003800000 */
.L_x_493:
        /* <DEDUP_REMOVED lines=9> */
.L_x_496:
[----:B------:R-:W-:Y:S05]  /*fbc0*/  BSYNC B1 ;  /* 0x0000000000017941 */ /* 0x000fea0003800000 */
.L_x_495:
        /* <DEDUP_REMOVED lines=9> */
.L_x_498:
[----:B------:R-:W-:Y:S05]  /*fc60*/  BSYNC B1 ;  /* 0x0000000000017941 */ /* 0x000fea0003800000 */
.L_x_497:
        /* <DEDUP_REMOVED lines=9> */
.L_x_500:
[----:B------:R-:W-:Y:S05]  /*fd00*/  BSYNC B1 ;  /* 0x0000000000017941 */ /* 0x000fea0003800000 */
.L_x_499:
        /* <DEDUP_REMOVED lines=9> */
.L_x_502:
[----:B------:R-:W-:Y:S05]  /*fda0*/  BSYNC B1 ;  /* 0x0000000000017941 */ /* 0x000fea0003800000 */
.L_x_501:
        /* <DEDUP_REMOVED lines=9> */
.L_x_504:
[----:B------:R-:W-:Y:S05]  /*fe40*/  BSYNC B1 ;  /* 0x0000000000017941 */ /* 0x000fea0003800000 */
.L_x_503:
        /* <DEDUP_REMOVED lines=9> */
.L_x_506:
[----:B------:R-:W-:Y:S05]  /*fee0*/  BSYNC B1 ;  /* 0x0000000000017941 */ /* 0x000fea0003800000 */
.L_x_505:
        /* <DEDUP_REMOVED lines=9> */
.L_x_508:
[----:B------:R-:W-:Y:S05]  /*ff80*/  BSYNC B1 ;  /* 0x0000000000017941 */ /* 0x000fea0003800000 */
.L_x_507:
        /* <DEDUP_REMOVED lines=9> */
.L_x_510:
[----:B------:R-:W-:Y:S05]  /*10020*/  BSYNC B1 ;  /* 0x0000000000017941 */ /* 0x000fea0003800000 */
.L_x_509:
        /* <DEDUP_REMOVED lines=9> */
.L_x_512:
[----:B------:R-:W-:Y:S05]  /*100c0*/  BSYNC B1 ;  /* 0x0000000000017941 */ /* 0x000fea0003800000 */
.L_x_511:
        /* <DEDUP_REMOVED lines=9> */
.L_x_514:
[----:B------:R-:W-:Y:S05]  /*10160*/  BSYNC B1 ;  /* 0x0000000000017941 */ /* 0x000fea0003800000 */
.L_x_513:
        /* <DEDUP_REMOVED lines=9> */
.L_x_516:
[----:B------:R-:W-:Y:S05]  /*10200*/  BSYNC B1 ;  /* 0x0000000000017941 */ /* 0x000fea0003800000 */
.L_x_515:
        /* <DEDUP_REMOVED lines=9> */
.L_x_518:
[----:B------:R-:W-:Y:S05]  /*102a0*/  BSYNC B1 ;  /* 0x0000000000017941 */ /* 0x000fea0003800000 */
.L_x_517:
        /* <DEDUP_REMOVED lines=9> */
.L_x_520:
[----:B------:R-:W-:Y:S05]  /*10340*/  BSYNC B1 ;  /* 0x0000000000017941 */ /* 0x000fea0003800000 */
.L_x_519:
        /* <DEDUP_REMOVED lines=9> */
.L_x_522:
[----:B------:R-:W-:Y:S05]  /*103e0*/  BSYNC B1 ;  /* 0x0000000000017941 */ /* 0x000fea0003800000 */
.L_x_521:
        /* <DEDUP_REMOVED lines=9> */
.L_x_524:
[----:B------:R-:W-:Y:S05]  /*10480*/  BSYNC B1 ;  /* 0x0000000000017941 */ /* 0x000fea0003800000 */
.L_x_523:
        /* <DEDUP_REMOVED lines=9> */
.L_x_526:
[----:B------:R-:W-:Y:S05]  /*10520*/  BSYNC B1 ;  /* 0x0000000000017941 */ /* 0x000fea0003800000 */
.L_x_525:
        /* <DEDUP_REMOVED lines=9> */
.L_x_528:
[----:B------:R-:W-:Y:S05]  /*105c0*/  BSYNC B1 ;  /* 0x0000000000017941 */ /* 0x000fea0003800000 */
.L_x_527:
        /* <DEDUP_REMOVED lines=9> */
.L_x_530:
[----:B------:R-:W-:Y:S05]  /*10660*/  BSYNC B1 ;  /* 0x0000000000017941 */ /* 0x000fea0003800000 */
.L_x_529:
        /* <DEDUP_REMOVED lines=9> */
.L_x_532:
[----:B------:R-:W-:Y:S05]  /*10700*/  BSYNC B1 ;  /* 0x0000000000017941 */ /* 0x000fea0003800000 */
.L_x_531:
        /* <DEDUP_REMOVED lines=9> */
.L_x_534:
[----:B------:R-:W-:Y:S05]  /*107a0*/  BSYNC B1 ;  /* 0x0000000000017941 */ /* 0x000fea0003800000 */
.L_x_533:
        /* <DEDUP_REMOVED lines=9> */
.L_x_536:
[----:B------:R-:W-:Y:S05]  /*10840*/  BSYNC B1 ;  /* 0x0000000000017941 */ /* 0x000fea0003800000 */
.L_x_535:
        /* <DEDUP_REMOVED lines=9> */
.L_x_538:
[----:B------:R-:W-:Y:S05]  /*108e0*/  BSYNC B1 ;  /* 0x0000000000017941 */ /* 0x000fea0003800000 */
.L_x_537:
        /* <DEDUP_REMOVED lines=9> */
.L_x_540:
[----:B------:R-:W-:Y:S05]  /*10980*/  BSYNC B1 ;  /* 0x0000000000017941 */ /* 0x000fea0003800000 */
.L_x_539:
        /* <DEDUP_REMOVED lines=9> */
.L_x_542:
[----:B------:R-:W-:Y:S05]  /*10a20*/  BSYNC B1 ;  /* 0x0000000000017941 */ /* 0x000fea0003800000 */
.L_x_541:
        /* <DEDUP_REMOVED lines=9> */
.L_x_544:
[----:B------:R-:W-:Y:S05]  /*10ac0*/  BSYNC B1 ;  /* 0x0000000000017941 */ /* 0x000fea0003800000 */
.L_x_543:
        /* <DEDUP_REMOVED lines=9> */
.L_x_546:
[----:B------:R-:W-:Y:S05]  /*10b60*/  BSYNC B1 ;  /* 0x0000000000017941 */ /* 0x000fea0003800000 */
.L_x_545:
        /* <DEDUP_REMOVED lines=9> */
.L_x_548:
[----:B------:R-:W-:Y:S05]  /*10c00*/  BSYNC B1 ;  /* 0x0000000000017941 */ /* 0x000fea0003800000 */
.L_x_547:
        /* <DEDUP_REMOVED lines=9> */
.L_x_550:
[----:B------:R-:W-:Y:S05]  /*10ca0*/  BSYNC B1 ;  /* 0x0000000000017941 */ /* 0x000fea0003800000 */
.L_x_549:
        /* <DEDUP_REMOVED lines=9> */
.L_x_552:
[----:B------:R-:W-:Y:S05]  /*10d40*/  BSYNC B1 ;  /* 0x0000000000017941 */ /* 0x000fea0003800000 */
.L_x_551:
        /* <DEDUP_REMOVED lines=9> */
.L_x_554:
[----:B------:R-:W-:Y:S05]  /*10de0*/  BSYNC B1 ;  /* 0x0000000000017941 */ /* 0x000fea0003800000 */
.L_x_553:
        /* <DEDUP_REMOVED lines=9> */
.L_x_556:
[----:B------:R-:W-:Y:S05]  /*10e80*/  BSYNC B1 ;  /* 0x0000000000017941 */ /* 0x000fea0003800000 */
.L_x_555:
        /* <DEDUP_REMOVED lines=9> */
.L_x_558:
[----:B------:R-:W-:Y:S05]  /*10f20*/  BSYNC B1 ;  /* 0x0000000000017941 */ /* 0x000fea0003800000 */
.L_x_557:
        /* <DEDUP_REMOVED lines=9> */
.L_x_560:
[----:B------:R-:W-:Y:S05]  /*10fc0*/  BSYNC B1 ;  /* 0x0000000000017941 */ /* 0x000fea0003800000 */
.L_x_559:
        /* <DEDUP_REMOVED lines=9> */
.L_x_562:
[----:B------:R-:W-:Y:S05]  /*11060*/  BSYNC B1 ;  /* 0x0000000000017941 */ /* 0x000fea0003800000 */
.L_x_561:
        /* <DEDUP_REMOVED lines=9> */
.L_x_564:
[----:B------:R-:W-:Y:S05]  /*11100*/  BSYNC B1 ;  /* 0x0000000000017941 */ /* 0x000fea0003800000 */
.L_x_563:
        /* <DEDUP_REMOVED lines=9> */
.L_x_566:
[----:B------:R-:W-:Y:S05]  /*111a0*/  BSYNC B1 ;  /* 0x0000000000017941 */ /* 0x000fea0003800000 */
.L_x_565:
        /* <DEDUP_REMOVED lines=9> */
.L_x_568:
[----:B------:R-:W-:Y:S05]  /*11240*/  BSYNC B1 ;  /* 0x0000000000017941 */ /* 0x000fea0003800000 */
.L_x_567:
        /* <DEDUP_REMOVED lines=9> */
.L_x_570:
[----:B------:R-:W-:Y:S05]  /*112e0*/  BSYNC B1 ;  /* 0x0000000000017941 */ /* 0x000fea0003800000 */
.L_x_569:
        /* <DEDUP_REMOVED lines=9> */
.L_x_572:
[----:B------:R-:W-:Y:S05]  /*11380*/  BSYNC B1 ;  /* 0x0000000000017941 */ /* 0x000fea0003800000 */
.L_x_571:
        /* <DEDUP_REMOVED lines=9> */
.L_x_574:
[----:B------:R-:W-:Y:S05]  /*11420*/  BSYNC B1 ;  /* 0x0000000000017941 */ /* 0x000fea0003800000 */
.L_x_573:
        /* <DEDUP_REMOVED lines=9> */
.L_x_576:
[----:B------:R-:W-:Y:S05]  /*114c0*/  BSYNC B1 ;  /* 0x0000000000017941 */ /* 0x000fea0003800000 */
.L_x_575:
        /* <DEDUP_REMOVED lines=9> */
.L_x_578:
[----:B------:R-:W-:Y:S05]  /*11560*/  BSYNC B1 ;  /* 0x0000000000017941 */ /* 0x000fea0003800000 */
.L_x_577:
        /* <DEDUP_REMOVED lines=9> */
.L_x_580:
[----:B------:R-:W-:Y:S05]  /*11600*/  BSYNC B1 ;  /* 0x0000000000017941 */ /* 0x000fea0003800000 */
.L_x_579:
        /* <DEDUP_REMOVED lines=9> */
.L_x_582:
[----:B------:R-:W-:Y:S05]  /*116a0*/  BSYNC B1 ;  /* 0x0000000000017941 */ /* 0x000fea0003800000 */
.L_x_581:
        /* <DEDUP_REMOVED lines=9> */
.L_x_584:
[----:B------:R-:W-:Y:S05]  /*11740*/  BSYNC B1 ;  /* 0x0000000000017941 */ /* 0x000fea0003800000 */
.L_x_583:
        /* <DEDUP_REMOVED lines=9> */
.L_x_586:
[----:B------:R-:W-:Y:S05]  /*117e0*/  BSYNC B1 ;  /* 0x0000000000017941 */ /* 0x000fea0003800000 */
.L_x_585:
        /* <DEDUP_REMOVED lines=9> */
.L_x_588:
[----:B------:R-:W-:Y:S05]  /*11880*/  BSYNC B1 ;  /* 0x0000000000017941 */ /* 0x000fea0003800000 */
.L_x_587:
        /* <DEDUP_REMOVED lines=9> */
.L_x_590:
[----:B------:R-:W-:Y:S05]  /*11920*/  BSYNC B1 ;  /* 0x0000000000017941 */ /* 0x000fea0003800000 */
.L_x_589:
        /* <DEDUP_REMOVED lines=9> */
.L_x_592:
[----:B------:R-:W-:Y:S05]  /*119c0*/  BSYNC B1 ;  /* 0x0000000000017941 */ /* 0x000fea0003800000 */
.L_x_591:
        /* <DEDUP_REMOVED lines=9> */
.L_x_594:
[----:B------:R-:W-:Y:S05]  /*11a60*/  BSYNC B1 ;  /* 0x0000000000017941 */ /* 0x000fea0003800000 */
.L_x_593:
        /* <DEDUP_REMOVED lines=9> */
.L_x_596:
[----:B------:R-:W-:Y:S05]  /*11b00*/  BSYNC B1 ;  /* 0x0000000000017941 */ /* 0x000fea0003800000 */
.L_x_595:
        /* <DEDUP_REMOVED lines=9> */
.L_x_598:
[----:B------:R-:W-:Y:S05]  /*11ba0*/  BSYNC B1 ;  /* 0x0000000000017941 */ /* 0x000fea0003800000 */
.L_x_597:
        /* <DEDUP_REMOVED lines=9> */
.L_x_600:
[----:B------:R-:W-:Y:S05]  /*11c40*/  BSYNC B1 ;  /* 0x0000000000017941 */ /* 0x000fea0003800000 */
.L_x_599:
        /* <DEDUP_REMOVED lines=9> */
.L_x_602:
[----:B------:R-:W-:Y:S05]  /*11ce0*/  BSYNC B1 ;  /* 0x0000000000017941 */ /* 0x000fea0003800000 */
.L_x_601:
        /* <DEDUP_REMOVED lines=9> */
.L_x_604:
[----:B------:R-:W-:Y:S05]  /*11d80*/  BSYNC B1 ;  /* 0x0000000000017941 */ /* 0x000fea0003800000 */
.L_x_603:
        /* <DEDUP_REMOVED lines=9> */
.L_x_606:
[----:B------:R-:W-:Y:S05]  /*11e20*/  BSYNC B1 ;  /* 0x0000000000017941 */ /* 0x000fea0003800000 */
.L_x_605:
        /* <DEDUP_REMOVED lines=9> */
.L_x_608:
[----:B------:R-:W-:Y:S05]  /*11ec0*/  BSYNC B1 ;  /* 0x0000000000017941 */ /* 0x000fea0003800000 */
.L_x_607:
        /* <DEDUP_REMOVED lines=9> */
.L_x_610:
[----:B------:R-:W-:Y:S05]  /*11f60*/  BSYNC B1 ;  /* 0x0000000000017941 */ /* 0x000fea0003800000 */
.L_x_609:
        /* <DEDUP_REMOVED lines=9> */
.L_x_612:
[----:B------:R-:W-:Y:S05]  /*12000*/  BSYNC B1 ;  /* 0x0000000000017941 */ /* 0x000fea0003800000 */
.L_x_611:
        /* <DEDUP_REMOVED lines=9> */
.L_x_614:
[----:B------:R-:W-:Y:S05]  /*120a0*/  BSYNC B1 ;  /* 0x0000000000017941 */ /* 0x000fea0003800000 */
.L_x_613:
        /* <DEDUP_REMOVED lines=9> */
.L_x_616:
[----:B------:R-:W-:Y:S05]  /*12140*/  BSYNC B1 ;  /* 0x0000000000017941 */ /* 0x000fea0003800000 */
.L_x_615:
        /* <DEDUP_REMOVED lines=9> */
.L_x_618:
[----:B------:R-:W-:Y:S05]  /*121e0*/  BSYNC B1 ;  /* 0x0000000000017941 */ /* 0x000fea0003800000 */
.L_x_617:
        /* <DEDUP_REMOVED lines=9> */
.L_x_620:
[----:B------:R-:W-:Y:S05]  /*12280*/  BSYNC B1 ;  /* 0x0000000000017941 */ /* 0x000fea0003800000 */
.L_x_619:
        /* <DEDUP_REMOVED lines=9> */
.L_x_622:
[----:B------:R-:W-:Y:S05]  /*12320*/  BSYNC B1 ;  /* 0x0000000000017941 */ /* 0x000fea0003800000 */
.L_x_621:
        /* <DEDUP_REMOVED lines=9> */
.L_x_624:
[----:B------:R-:W-:Y:S05]  /*123c0*/  BSYNC B1 ;  /* 0x0000000000017941 */ /* 0x000fea0003800000 */
.L_x_623:
[----:B-----5:R-:W-:Y:S01]  /*123d0*/  IMAD.U32 R17, R3, 0x10000, RZ ;  /* 0x0001000003117824 */ /* 0x020fe200078e00ff */
[----:B------:R-:W-:Y:S01]  /*123e0*/  ISETP.GT.AND P0, PT, R0, 0xd9, P0 ;  /* 0x000000d90000780c */ /* 0x000fe20000704270 */
[----:B------:R-:W-:Y:S02]  /*123f0*/  BSSY B1, `(.L_x_625) ;  /* 0x0000007000017945 */ /* 0x000fe40003800000 */
[----:B------:R-:W-:-:S04]  /*12400*/  FMUL R17, R17, R16 ;  /* 0x0000001011117220 */ /* 0x000fc80000400000 */
[----:B------:R-:W-:-:S05]  /*12410*/  FFMA R17, R68, R2, R17 ;  /* 0x0000000244117223 */ /* 0x000fca0000000011 */
[----:B------:R-:W-:-:S05]  /*12420*/  F2FP.BF16.F32.PACK_AB R17, RZ, R17 ;  /* 0x00000011ff11723e */ /* 0x000fca00000010ff */
[----:B------:R0:W-:Y:S01]  /*12430*/  @P6 STG.E.U16 desc[UR46][R4.64+0x1b0], R17 ;  /* 0x0001b01104006986 */ /* 0x0001e2000c10152e */
[----:B------:R-:W-:Y:S05]  /*12440*/  @!P0 BRA `(.L_x_626) ;  /* 0x0000000000048947 */ /* 0x000fea0003800000 */
[----:B------:R0:W5:Y:S02]  /*12450*/  LDG.E.LTC128B.U16 R3, desc[UR46][R236.64+0x1b2] ;  /* 0x0001b22eec037981 */ /* 0x000164000c1e1520 */
.L_x_626:
[----:B------:R-:W-:Y:S05]  /*12460*/  BSYNC B1 ;  /* 0x0000000000017941 */ /* 0x000fea0003800000 */
.L_x_625:
[----:B0----5:R-:W-:Y:S01]  /*12470*/  IMAD.U32 R17, R3, 0x10000, RZ ;  /* 0x0001000003117824 */ /* 0x021fe200078e00ff */
        /* <DEDUP_REMOVED lines=8> */
.L_x_628:
[----:B------:R-:W-:Y:S05]  /*12500*/  BSYNC B1 ;  /* 0x0000000000017941 */ /* 0x000fea0003800000 */
.L_x_627:
[----:B0----5:R-:W-:Y:S01]  /*12510*/  IMAD.U32 R5, R3, 0x10000, RZ ;  /* 0x0001000003057824 */ /* 0x021fe200078e00ff */
[----:B------:R-:W-:Y:S01]  /*12520*/  ISETP.GT.AND P5, PT, R0, 0xd9, P5 ;  /* 0x000000d90000780c */ /* 0x000fe20002fa4270 */
[----:B------:R-:W-:Y:S01]  /*12530*/  @P6 IMAD.MOV.U32 R4, RZ, RZ, R10 ;  /* 0x000000ffff046224 */ /* 0x000fe200078e000a */
[----:B------:R-:W-:Y:S01]  /*12540*/  BSSY B1, `(.L_x_629) ;  /* 0x0000009000017945 */ /* 0x000fe20003800000 */
[----:B------:R-:W-:-:S04]  /*12550*/  FMUL R5, R5, R16 ;  /* 0x0000001005057220 */ /* 0x000fc80000400000 */
[----:B------:R-:W-:-:S05]  /*12560*/  FFMA R5, R70, R2, R5 ;  /* 0x0000000246057223 */ /* 0x000fca0000000005 */
[----:B------:R-:W-:-:S04]  /*12570*/  F2FP.BF16.F32.PACK_AB R5, RZ, R5 ;  /* 0x00000005ff05723e */ /* 0x000fc800000010ff */
[----:B------:R-:W-:Y:S01]  /*12580*/  PRMT R17, R5, 0x7610, R17 ;  /* 0x0000761005117816 */ /* 0x000fe20000000011 */
[----:B------:R-:W-:-:S05]  /*12590*/  @P6 IMAD.MOV.U32 R5, RZ, RZ, R11 ;  /* 0x000000ffff056224 */ /* 0x000fca00078e000b */
[----:B------:R0:W-:Y:S01]  /*125a0*/  @P6 STG.E.U16 desc[UR46][R4.64+0x1b0], R17 ;  /* 0x0001b01104006986 */ /* 0x0001e2000c10152e */
[----:B------:R-:W-:Y:S05]  /*125b0*/  @!P5 BRA `(.L_x_630) ;  /* 0x000000000004d947 */ /* 0x000fea0003800000 */
[----:B------:R0:W5:Y:S02]  /*125c0*/  LDG.E.LTC128B.U16 R3, desc[UR46][R234.64+0x1b2] ;  /* 0x0001b22eea037981 */ /* 0x000164000c1e1520 */
.L_x_630:
[----:B------:R-:W-:Y:S05]  /*125d0*/  BSYNC B1 ;  /* 0x0000000000017941 */ /* 0x000fea0003800000 */
.L_x_629:
        /* <DEDUP_REMOVED lines=9> */
.L_x_632:
[----:B------:R-:W-:Y:S05]  /*12670*/  BSYNC B1 ;  /* 0x0000000000017941 */ /* 0x000fea0003800000 */
.L_x_631:
        /* <DEDUP_REMOVED lines=9> */
.L_x_634:
[----:B------:R-:W-:Y:S05]  /*12710*/  BSYNC B1 ;  /* 0x0000000000017941 */ /* 0x000fea0003800000 */
.L_x_633:
        /* <DEDUP_REMOVED lines=9> */
.L_x_636:
[----:B------:R-:W-:Y:S05]  /*127b0*/  BSYNC B1 ;  /* 0x0000000000017941 */ /* 0x000fea0003800000 */
.L_x_635:
[----:B-----5:R-:W-:Y:S01]  /*127c0*/  IMAD.U32 R5, R3, 0x10000, RZ ;  /* 0x0001000003057824 */ /* 0x020fe200078e00ff */
[----:B------:R-:W-:Y:S01]  /*127d0*/  ISETP.GT.AND P5, PT, R0, 0xc1, P3 ;  /* 0x000000c10000780c */ /* 0x000fe20001fa4270 */
[----:B0-----:R-:W-:Y:S01]  /*127e0*/  @P0 IMAD.MOV.U32 R4, RZ, RZ, R8 ;  /* 0x000000ffff040224 */ /* 0x001fe200078e0008 */
        /* <DEDUP_REMOVED lines=9> */
.L_x_638:
[----:B------:R-:W-:Y:S05]  /*12880*/  BSYNC B1 ;  /* 0x0000000000017941 */ /* 0x000fea0003800000 */
.L_x_637:
[----:B0----5:R-:W-:Y:S01]  /*12890*/  IMAD.U32 R5, R3, 0x10000, RZ ;  /* 0x0001000003057824 */ /* 0x021fe200078e00ff */
[----:B------:R-:W-:Y:S01]  /*128a0*/  ISETP.GT.AND P0, PT, R0, 0xc8, P4 ;  /* 0x000000c80000780c */ /* 0x000fe20002704270 */
[----:B------:R-:W-:Y:S02]  /*128b0*/  BSSY B1, `(.L_x_639) ;  /* 0x000000a000017945 */ /* 0x000fe40003800000 */
[----:B------:R-:W-:Y:S01]  /*128c0*/  FMUL R4, R5, R16 ;  /* 0x0000001005047220 */ /* 0x000fe20000400000 */
[----:B------:R-:W-:-:S03]  /*128d0*/  @P5 IMAD.MOV.U32 R5, RZ, RZ, R9 ;  /* 0x000000ffff055224 */ /* 0x000fc600078e0009 */
[----:B------:R-:W-:-:S05]  /*128e0*/  FFMA R4, R43, R2, R4 ;  /* 0x000000022b047223 */ /* 0x000fca0000000004 */
[----:B------:R-:W-:-:S04]  /*128f0*/  F2FP.BF16.F32.PACK_AB R4, RZ, R4 ;  /* 0x00000004ff04723e */ /* 0x000fc800000010ff */
[----:B------:R-:W-:Y:S01]  /*12900*/  PRMT R10, R4, 0x7610, R10 ;  /* 0x00007610040a7816 */ /* 0x000fe2000000000a */
[----:B------:R-:W-:-:S05]  /*12910*/  @P5 IMAD.MOV.U32 R4, RZ, RZ, R8 ;  /* 0x000000ffff045224 */ /* 0x000fca00078e0008 */
[----:B------:R0:W-:Y:S01]  /*12920*/  @P5 STG.E.U16 desc[UR46][R4.64+0x182], R10 ;  /* 0x0001820a04005986 */ /* 0x0001e2000c10152e */
[----:B------:R-:W-:Y:S05]  /*12930*/  @!P0 BRA `(.L_x_640) ;  /* 0x0000000000048947 */ /* 0x000fea0003800000 */
[----:B------:R0:W5:Y:S02]  /*12940*/  LDG.E.LTC128B.U16 R3, desc[UR46][R22.64+0x190] ;  /* 0x0001902e16037981 */ /* 0x000164000c1e1520 */
.L_x_640:
[----:B------:R-:W-:Y:S05]  /*12950*/  BSYNC B1 ;  /* 0x0000000000017941 */ /* 0x000fea0003800000 */
.L_x_639:
        /* <DEDUP_REMOVED lines=9> */
.L_x_642:
[----:B------:R-:W-:Y:S05]  /*129f0*/  BSYNC B1 ;  /* 0x0000000000017941 */ /* 0x000fea0003800000 */
.L_x_641:
        /* <DEDUP_REMOVED lines=9> */
.L_x_644:
[----:B------:R-:W-:Y:S05]  /*12a90*/  BSYNC B1 ;  /* 0x0000000000017941 */ /* 0x000fea0003800000 */
.L_x_643:
        /* <DEDUP_REMOVED lines=12> */
.L_x_646:
[----:B------:R-:W-:Y:S05]  /*12b60*/  BSYNC B1 ;  /* 0x0000000000017941 */ /* 0x000fea0003800000 */
.L_x_645:
        /* <DEDUP_REMOVED lines=12> */
.L_x_648:
[----:B------:R-:W-:Y:S05]  /*12c30*/  BSYNC B1 ;  /* 0x0000000000017941 */ /* 0x000fea0003800000 */
.L_x_647:
        /* <DEDUP_REMOVED lines=9> */
.L_x_650:
[----:B------:R-:W-:Y:S05]  /*12cd0*/  BSYNC B1 ;  /* 0x0000000000017941 */ /* 0x000fea0003800000 */
.L_x_649:
        /* <DEDUP_REMOVED lines=9> */
.L_x_652:
[----:B------:R-:W-:Y:S05]  /*12d70*/  BSYNC B1 ;  /* 0x0000000000017941 */ /* 0x000fea0003800000 */
.L_x_651:
        /* <DEDUP_REMOVED lines=12> */
.L_x_654:
[----:B------:R-:W-:Y:S05]  /*12e40*/  BSYNC B1 ;  /* 0x0000000000017941 */ /* 0x000fea0003800000 */
.L_x_653:
        /* <DEDUP_REMOVED lines=12> */
.L_x_656:
[----:B------:R-:W-:Y:S05]  /*12f10*/  BSYNC B1 ;  /* 0x0000000000017941 */ /* 0x000fea0003800000 */
.L_x_655:
        /* <DEDUP_REMOVED lines=9> */
.L_x_658:
[----:B------:R-:W-:Y:S05]  /*12fb0*/  BSYNC B1 ;  /* 0x0000000000017941 */ /* 0x000fea0003800000 */
.L_x_657:
        /* <DEDUP_REMOVED lines=9> */
.L_x_660:
[----:B------:R-:W-:Y:S05]  /*13050*/  BSYNC B1 ;  /* 0x0000000000017941 */ /* 0x000fea0003800000 */
.L_x_659:
        /* <DEDUP_REMOVED lines=12> */
.L_x_662:
[----:B------:R-:W-:Y:S05]  /*13120*/  BSYNC B1 ;  /* 0x0000000000017941 */ /* 0x000fea0003800000 */
.L_x_661:
        /* <DEDUP_REMOVED lines=9> */
.L_x_664:
[----:B------:R-:W-:Y:S05]  /*131c0*/  BSYNC B1 ;  /* 0x0000000000017941 */ /* 0x000fea0003800000 */
.L_x_663:
        /* <DEDUP_REMOVED lines=9> */
.L_x_666:
[----:B------:R-:W-:Y:S05]  /*13260*/  BSYNC B1 ;  /* 0x0000000000017941 */ /* 0x000fea0003800000 */
.L_x_665:
        /* <DEDUP_REMOVED lines=9> */
.L_x_668:
[----:B------:R-:W-:Y:S05]  /*13300*/  BSYNC B1 ;  /* 0x0000000000017941 */ /* 0x000fea0003800000 */
.L_x_667:
        /* <DEDUP_REMOVED lines=12> */
.L_x_670:
[----:B------:R-:W-:Y:S05]  /*133d0*/  BSYNC B1 ;  /* 0x0000000000017941 */ /* 0x000fea0003800000 */
.L_x_669:
        /* <DEDUP_REMOVED lines=12> */
.L_x_672:
[----:B------:R-:W-:Y:S05]  /*134a0*/  BSYNC B1 ;  /* 0x0000000000017941 */ /* 0x000fea0003800000 */
.L_x_671:
        /* <DEDUP_REMOVED lines=9> */
.L_x_674:
[----:B------:R-:W-:Y:S05]  /*13540*/  BSYNC B1 ;  /* 0x0000000000017941 */ /* 0x000fea0003800000 */
.L_x_673:
        /* <DEDUP_REMOVED lines=9> */
.L_x_676:
[----:B------:R-:W-:Y:S05]  /*135e0*/  BSYNC B1 ;  /* 0x0000000000017941 */ /* 0x000fea0003800000 */
.L_x_675:
        /* <DEDUP_REMOVED lines=12> */
.L_x_678:
[----:B------:R-:W-:Y:S05]  /*136b0*/  BSYNC B1 ;  /* 0x0000000000017941 */ /* 0x000fea0003800000 */
.L_x_677:
        /* <DEDUP_REMOVED lines=12> */
.L_x_680:
[----:B------:R-:W-:Y:S05]  /*13780*/  BSYNC B1 ;  /* 0x0000000000017941 */ /* 0x000fea0003800000 */
.L_x_679:
        /* <DEDUP_REMOVED lines=9> */
.L_x_682:
[----:B------:R-:W-:Y:S05]  /*13820*/  BSYNC B1 ;  /* 0x0000000000017941 */ /* 0x000fea0003800000 */
.L_x_681:
        /* <DEDUP_REMOVED lines=9> */
.L_x_684:
[----:B------:R-:W-:Y:S05]  /*138c0*/  BSYNC B1 ;  /* 0x0000000000017941 */ /* 0x000fea0003800000 */
.L_x_683:
        /* <DEDUP_REMOVED lines=12> */
.L_x_686:
[----:B------:R-:W-:Y:S05]  /*13990*/  BSYNC B1 ;  /* 0x0000000000017941 */ /* 0x000fea0003800000 */
.L_x_685:
        /* <DEDUP_REMOVED lines=12> */
.L_x_688:
[----:B------:R-:W-:Y:S05]  /*13a60*/  BSYNC B1 ;  /* 0x0000000000017941 */ /* 0x000fea0003800000 */
.L_x_687:
        /* <DEDUP_REMOVED lines=9> */
.L_x_690:
[----:B------:R-:W-:Y:S05]  /*13b00*/  BSYNC B1 ;  /* 0x0000000000017941 */ /* 0x000fea0003800000 */
.L_x_689:
        /* <DEDUP_REMOVED lines=9> */
.L_x_692:
[----:B------:R-:W-:Y:S05]  /*13ba0*/  BSYNC B1 ;  /* 0x0000000000017941 */ /* 0x000fea0003800000 */
.L_x_691:
        /* <DEDUP_REMOVED lines=12> */
.L_x_694:
[----:B------:R-:W-:Y:S05]  /*13c70*/  BSYNC B1 ;  /* 0x0000000000017941 */ /* 0x000fea0003800000 */
.L_x_693:
[----:B------:R-:W-:Y:S05]  /*13c80*/  @!P1 BRA `(.L_x_695) ;  /* 0x00000064008c9947 */ /* 0x000fea0003800000 */
[----:B-----5:R-:W-:-:S04]  /*13c90*/  IMAD.U32 R3, R3, 0x10000, RZ ;  /* 0x0001000003037824 */ /* 0x020fc800078e00ff */
[----:B------:R-:W-:-:S04]  /*13ca0*/  FMUL R0, R3, R16 ;  /* 0x0000001003007220 */ /* 0x000fc80000400000 */
[----:B------:R-:W-:-:S05]  /*13cb0*/  FFMA R0, R39, R2, R0 ;  /* 0x0000000227007223 */ /* 0x000fca0000000000 */
[----:B------:R-:W-:-:S05]  /*13cc0*/  F2FP.BF16.F32.PACK_AB R0, RZ, R0 ;  /* 0x00000000ff00723e */ /* 0x000fca00000010ff */
[----:B------:R0:W-:Y:S01]  /*13cd0*/  STG.E.U16 desc[UR46][R6.64+0x1b2], R0 ;  /* 0x0001b20006007986 */ /* 0x0001e2000c10152e */
[----:B------:R-:W-:Y:S05]  /*13ce0*/  BRA `(.L_x_695) ;  /* 0x0000006400747947 */ /* 0x000fea0003800000 */
.L_x_30:
[----:B------:R-:W2:Y:S01]  /*13cf0*/  LDL.LU R4, [R1+0x1c4] ;  /* 0x0001c40001047983 */ /* 0x000ea20000300800 */
[----:B------:R-:W-:-:S03]  /*13d00*/  ULDC.64 UR4, c[0x0][0x5c0] ;  /* 0x0001700000047ab9 */ /* 0x000fc60000000a00 */
[----:B------:R-:W4:Y:S04]  /*13d10*/  LDL.LU R5, [R1+0x1c0] ;  /* 0x0001c00001057983 */ /* 0x000f280000300800 */
[----:B------:R-:W5:Y:S04]  /*13d20*/  LDL.LU R7, [R1+0x1c8] ;  /* 0x0001c80001077983 */ /* 0x000f680000300800 */
[----:B------:R-:W5:Y:S04]  /*13d30*/  LDL.LU R6, [R1+0x1cc] ;  /* 0x0001cc0001067983 */ /* 0x000f680000300800 */
[----:B------:R-:W5:Y:S04]  /*13d40*/  LDL.LU R235, [R1+0x1d4] ;  /* 0x0001d40001eb7983 */ /* 0x000f680000300800 */
[----:B------:R-:W5:Y:S04]  /*13d50*/  LDL.LU R234, [R1+0x1d8] ;  /* 0x0001d80001ea7983 */ /* 0x000f680000300800 */
[----:B------:R-:W5:Y:S01]  /*13d60*/  LDL.LU R233, [R1+0x1dc] ;  /* 0x0001dc0001e97983 */ /* 0x000f620000300800 */
[----:B------:R-:W-:-:S03]  /*13d70*/  LEA R12, P1, R8, UR4, 0x1 ;  /* 0x00000004080c7c11 */ /* 0x000fc6000f8208ff */
[----:B------:R-:W5:Y:S04]  /*13d80*/  LDL.LU R232, [R1+0x1e0] ;  /* 0x0001e00001e87983 */ /* 0x000f680000300800 */
[----:B------:R-:W5:Y:S04]  /*13d90*/  LDL.LU R23, [R1+0x1e4] ;  /* 0x0001e40001177983 */ /* 0x000f680000300800 */
[----:B------:R-:W5:Y:S04]  /*13da0*/  LDL.LU R22, [R1+0x1e8] ;  /* 0x0001e80001167983 */ /* 0x000f680000300800 */
[----:B------:R-:W5:Y:S01]  /*13db0*/  LDL.LU R20, [R1+0x1ec] ;  /* 0x0001ec0001147983 */ /* 0x000f620000300800 */
[----:B------:R-:W-:-:S03]  /*13dc0*/  LEA.HI.X R13, R8, UR5, R21, 0x1, P1 ;  /* 0x00000005080d7c11 */ /* 0x000fc600088f0c15 */
[----:B------:R-:W5:Y:S04]  /*13dd0*/  LDL.LU R19, [R1+0x1f0] ;  /* 0x0001f00001137983 */ /* 0x000f680000300800 */
[----:B------:R-:W5:Y:S04]  /*13de0*/  LDL.LU R18, [R1+0x1f4] ;  /* 0x0001f40001127983 */ /* 0x000f680000300800 */
[----:B---3--:R-:W3:Y:S04]  /*13df0*/  LDL.LU R17, [R1+0x1f8] ;  /* 0x0001f80001117983 */ /* 0x008ee80000300800 */
[----:B------:R-:W3:Y:S04]  /*13e00*/  LDL.LU R14, [R1+0x1fc] ;  /* 0x0001fc00010e7983 */ /* 0x000ee80000300800 */
[----:B------:R-:W3:Y:S01]  /*13e10*/  LDL.LU R21, [R1+0x1d0] ;  /* 0x0001d00001157983 */ /* 0x000ee20000300800 */
[C---:B------:R-:W-:Y:S01]  /*13e20*/  ISETP.GT.AND P1, PT, R0.reuse, 0x1, P0 ;  /* 0x000000010000780c */ /* 0x040fe20000724270 */
[----:B------:R-:W-:Y:S01]  /*13e30*/  USHF.L.U32 UR11, UR8, 0x4, URZ ;  /* 0x00000004080b7899 */ /* 0x000fe2000800063f */
[----:B------:R-:W-:Y:S01]  /*13e40*/  ISETP.GT.AND P5, PT, R3, 0x8, PT ;  /* 0x000000080300780c */ /* 0x000fe20003fa4270 */
[----:B------:R-:W-:Y:S01]  /*13e50*/  USHF.L.U64.HI UR5, UR8, 0x4, UR9 ;  /* 0x0000000408057899 */ /* 0x000fe20008010209 */
[----:B------:R-:W-:-:S02]  /*13e60*/  ISETP.GT.AND P3, PT, R0, 0x8, P0 ;  /* 0x000000080000780c */ /* 0x000fc40000764270 */
[----:B------:R-:W-:Y:S01]  /*13e70*/  ISETP.GT.AND P4, PT, R0, 0x9, P0 ;  /* 0x000000090000780c */ /* 0x000fe20000784270 */
[-C--:B--2---:R-:W-:Y:S01]  /*13e80*/  FMUL R4, R4, R2.reuse ;  /* 0x0000000204047220 */ /* 0x084fe20000400000 */
[----:B----4-:R-:W-:-:S04]  /*13e90*/  FMUL R5, R5, R2 ;  /* 0x0000000205057220 */ /* 0x010fc80000400000 */
[----:B------:R-:W-:Y:S01]  /*13ea0*/  F2FP.BF16.F32.PACK_AB R4, RZ, R4 ;  /* 0x00000004ff04723e */ /* 0x000fe200000010ff */
[----:B-----5:R-:W-:Y:S01]  /*13eb0*/  FMUL R8, R7, R2 ;  /* 0x0000000207087220 */ /* 0x020fe20000400000 */
[----:B------:R-:W-:-:S03]  /*13ec0*/  F2FP.BF16.F32.PACK_AB R5, RZ, R5 ;  /* 0x00000005ff05723e */ /* 0x000fc600000010ff */
[----:B------:R0:W-:Y:S01]  /*13ed0*/  @P1 STG.E.U16 desc[UR46][R12.64+0x2], R4 ;  /* 0x000002040c001986 */ /* 0x0001e2000c10152e */
[----:B------:R-:W-:Y:S01]  /*13ee0*/  ISETP.GT.AND P1, PT, R0, RZ, P5 ;  /* 0x000000ff0000720c */ /* 0x000fe20002f24270 */
[----:B------:R-:W-:Y:S01]  /*13ef0*/  FMUL R9, R6, R2 ;  /* 0x0000000206097220 */ /* 0x000fe20000400000 */
[----:B------:R-:W-:Y:S01]  /*13f00*/  F2FP.BF16.F32.PACK_AB R8, RZ, R8 ;  /* 0x00000008ff08723e */ /* 0x000fe200000010ff */
[----:B------:R-:W-:Y:S01]  /*13f10*/  @P2 STG.E.U16 desc[UR46][R12.64], R5 ;  /* 0x000000050c002986 */ /* 0x000fe2000c10152e */
[----:B------:R-:W-:Y:S02]  /*13f20*/  IADD3 R6, P2, R12, UR11, RZ ;  /* 0x0000000b0c067c10 */ /* 0x000fe4000ff5e0ff */
[----:B------:R-:W-:Y:S02]  /*13f30*/  F2FP.BF16.F32.PACK_AB R9, RZ, R9 ;  /* 0x00000009ff09723e */ /* 0x000fe400000010ff */
[----:B------:R-:W-:Y:S02]  /*13f40*/  IADD3.X R7, R13, UR5, RZ, P2, !PT ;  /* 0x000000050d077c10 */ /* 0x000fe400097fe4ff */
[----:B------:R-:W-:Y:S01]  /*13f50*/  ISETP.GT.AND P2, PT, R0, 0x9, P5 ;  /* 0x000000090000780c */ /* 0x000fe20002f44270 */
[----:B0-----:R-:W-:-:S02]  /*13f60*/  FMUL R4, R235, R2 ;  /* 0x00000002eb047220 */ /* 0x001fc40000400000 */
[----:B------:R0:W-:Y:S01]  /*13f70*/  @P1 STG.E.U16 desc[UR46][R6.64], R8 ;  /* 0x0000000806001986 */ /* 0x0001e2000c10152e */
[----:B------:R-:W-:Y:S02]  /*13f80*/  ISETP.GT.AND P1, PT, R0, 0x1, P5 ;  /* 0x000000010000780c */ /* 0x000fe40002f24270 */
[----:B------:R-:W-:-:S04]  /*13f90*/  F2FP.BF16.F32.PACK_AB R4, RZ, R4 ;  /* 0x00000004ff04723e */ /* 0x000fc800000010ff */
[----:B------:R-:W-:Y:S01]  /*13fa0*/  PRMT R10, R4, 0x7610, R10 ;  /* 0x00007610040a7816 */ /* 0x000fe2000000000a */
[----:B0-----:R-:W-:-:S06]  /*13fb0*/  FMUL R8, R233, R2 ;  /* 0x00000002e9087220 */ /* 0x001fcc0000400000 */
[----:B------:R0:W-:Y:S01]  /*13fc0*/  @P1 STG.E.U16 desc[UR46][R6.64+0x2], R9 ;  /* 0x0000020906001986 */ /* 0x0001e2000c10152e */
[C---:B------:R-:W-:Y:S02]  /*13fd0*/  ISETP.GT.AND P1, PT, R0.reuse, 0x8, P5 ;  /* 0x000000080000780c */ /* 0x040fe40002f24270 */
[----:B------:R-:W-:Y:S01]  /*13fe0*/  F2FP.BF16.F32.PACK_AB R4, RZ, R8 ;  /* 0x00000008ff04723e */ /* 0x000fe200000010ff */
[----:B------:R1:W-:Y:S01]  /*13ff0*/  @P4 STG.E.U16 desc[UR46][R12.64+0x12], R10 ;  /* 0x0000120a0c004986 */ /* 0x0003e2000c10152e */
[----:B------:R-:W-:Y:S02]  /*14000*/  ISETP.GT.AND P4, PT, R0, 0x11, P0 ;  /* 0x000000110000780c */ /* 0x000fe40000784270 */
[----:B------:R-:W-:Y:S01]  /*14010*/  PRMT R8, R4, 0x7610, R8 ;  /* 0x0000761004087816 */ /* 0x000fe20000000008 */
[-C--:B------:R-:W-:Y:S01]  /*14020*/  FMUL R4, R23, R2.reuse ;  /* 0x0000000217047220 */ /* 0x080fe20000400000 */
[----:B0-----:R-:W-:-:S04]  /*14030*/  FMUL R9, R234, R2 ;  /* 0x00000002ea097220 */ /* 0x001fc80000400000 */
[----:B------:R-:W-:-:S04]  /*14040*/  F2FP.BF16.F32.PACK_AB R4, RZ, R4 ;  /* 0x00000004ff04723e */ /* 0x000fc800000010ff */
[----:B-1----:R-:W-:Y:S01]  /*14050*/  PRMT R10, R4, 0x7610, R10 ;  /* 0x00007610040a7816 */ /* 0x002fe2000000000a */
[----:B---3--:R-:W-:-:S05]  /*14060*/  FMUL R5, R21, R2 ;  /* 0x0000000215057220 */ /* 0x008fca0000400000 */
[----:B------:R-:W-:-:S04]  /*14070*/  F2FP.BF16.F32.PACK_AB R5, RZ, R5 ;  /* 0x00000005ff05723e */ /* 0x000fc800000010ff */
[----:B------:R-:W-:Y:S02]  /*14080*/  PRMT R11, R5, 0x7610, R11 ;  /* 0x00007610050b7816 */ /* 0x000fe4000000000b */
[----:B------:R-:W-:-:S03]  /*14090*/  F2FP.BF16.F32.PACK_AB R5, RZ, R9 ;  /* 0x00000009ff05723e */ /* 0x000fc600000010ff */
[----:B------:R0:W-:Y:S01]  /*140a0*/  @P3 STG.E.U16 desc[UR46][R12.64+0x10], R11 ;  /* 0x0000100b0c003986 */ /* 0x0001e2000c10152e */
[----:B------:R-:W-:Y:S01]  /*140b0*/  PRMT R9, R5, 0x7610, R9 ;  /* 0x0000761005097816 */ /* 0x000fe20000000009 */
[-C--:B------:R-:W-:Y:S01]  /*140c0*/  FMUL R5, R232, R2.reuse ;  /* 0x00000002e8057220 */ /* 0x080fe20000400000 */
[C---:B------:R-:W-:Y:S01]  /*140d0*/  ISETP.GT.AND P3, PT, R0.reuse, 0x10, P0 ;  /* 0x000000100000780c */ /* 0x040fe20000764270 */
[----:B------:R1:W-:Y:S01]  /*140e0*/  @P2 STG.E.U16 desc[UR46][R6.64+0x12], R8 ;  /* 0x0000120806002986 */ /* 0x0003e2000c10152e */
[C---:B------:R-:W-:Y:S02]  /*140f0*/  ISETP.GT.AND P2, PT, R0.reuse, 0x11, P5 ;  /* 0x000000110000780c */ /* 0x040fe40002f44270 */
[----:B------:R-:W-:Y:S01]  /*14100*/  F2FP.BF16.F32.PACK_AB R5, RZ, R5 ;  /* 0x00000005ff05723e */ /* 0x000fe200000010ff */
[----:B------:R2:W-:Y:S01]  /*14110*/  @P1 STG.E.U16 desc[UR46][R6.64+0x10], R9 ;  /* 0x0000100906001986 */ /* 0x0005e2000c10152e */
[----:B------:R-:W-:Y:S02]  /*14120*/  ISETP.GT.AND P1, PT, R0, 0x10, P5 ;  /* 0x000000100000780c */ /* 0x000fe40002f24270 */
[----:B0-----:R-:W-:Y:S01]  /*14130*/  PRMT R11, R5, 0x7610, R11 ;  /* 0x00007610050b7816 */ /* 0x001fe2000000000b */
[----:B------:R-:W-:Y:S01]  /*14140*/  @P4 STG.E.U16 desc[UR46][R12.64+0x22], R10 ;  /* 0x0000220a0c004986 */ /* 0x000fe2000c10152e */
[----:B-1----:R-:W-:-:S03]  /*14150*/  FMUL R8, R20, R2 ;  /* 0x0000000214087220 */ /* 0x002fc60000400000 */
[----:B------:R0:W-:Y:S01]  /*14160*/  @P3 STG.E.U16 desc[UR46][R12.64+0x20], R11 ;  /* 0x0000200b0c003986 */ /* 0x0001e2000c10152e */
[-C--:B--2---:R-:W-:Y:S01]  /*14170*/  FMUL R9, R22, R2.reuse ;  /* 0x0000000216097220 */ /* 0x084fe20000400000 */
[C---:B------:R-:W-:Y:S02]  /*14180*/  ISETP.GT.AND P3, PT, R0.reuse, 0x18, P0 ;  /* 0x000000180000780c */ /* 0x040fe40000764270 */
[----:B------:R-:W-:Y:S02]  /*14190*/  ISETP.GT.AND P4, PT, R0, 0x19, P0 ;  /* 0x000000190000780c */ /* 0x000fe40000784270 */
[----:B------:R-:W-:Y:S01]  /*141a0*/  F2FP.BF16.F32.PACK_AB R5, RZ, R9 ;  /* 0x00000009ff05723e */ /* 0x000fe200000010ff */
[----:B------:R-:W-:Y:S01]  /*141b0*/  FMUL R9, R19, R2 ;  /* 0x0000000213097220 */ /* 0x000fe20000400000 */
[----:B------:R-:W-:Y:S01]  /*141c0*/  F2FP.BF16.F32.PACK_AB R4, RZ, R8 ;  /* 0x00000008ff04723e */ /* 0x000fe200000010ff */
[----:B------:R-:W-:Y:S01]  /*141d0*/  FMUL R8, R18, R2 ;  /* 0x0000000212087220 */ /* 0x000fe20000400000 */
[----:B0-----:R-:W2:Y:S02]  /*141e0*/  LDL.LU R11, [R1+0x18c] ;  /* 0x00018c00010b7983 */ /* 0x001ea40000300800 */
[----:B------:R-:W-:-:S02]  /*141f0*/  F2FP.BF16.F32.PACK_AB R9, RZ, R9 ;  /* 0x00000009ff09723e */ /* 0x000fc400000010ff */
[----:B------:R-:W3:Y:S01]  /*14200*/  LDL.LU R21, [R1+0x190] ;  /* 0x0001900001157983 */ /* 0x000ee20000300800 */
[----:B------:R-:W-:-:S03]  /*14210*/  F2FP.BF16.F32.PACK_AB R8, RZ, R8 ;  /* 0x00000008ff08723e */ /* 0x000fc600000010ff */
[----:B------:R-:W4:Y:S04]  /*14220*/  LDL.LU R235, [R1+0x194] ;  /* 0x0001940001eb7983 */ /* 0x000f280000300800 */
[----:B------:R-:W5:Y:S04]  /*14230*/  LDL.LU R234, [R1+0x198] ;  /* 0x0001980001ea7983 */ /* 0x000f680000300800 */
[----:B------:R-:W5:Y:S04]  /*14240*/  LDL.LU R233, [R1+0x19c] ;  /* 0x00019c0001e97983 */ /* 0x000f680000300800 */
[----:B------:R-:W5:Y:S04]  /*14250*/  LDL.LU R232, [R1+0x1a0] ;  /* 0x0001a00001e87983 */ /* 0x000f680000300800 */
[----:B------:R-:W5:Y:S04]  /*14260*/  LDL.LU R23, [R1+0x1a4] ;  /* 0x0001a40001177983 */ /* 0x000f680000300800 */
[----:B------:R-:W5:Y:S04]  /*14270*/  LDL.LU R22, [R1+0x1a8] ;  /* 0x0001a80001167983 */ /* 0x000f680000300800 */
[----:B------:R-:W5:Y:S04]  /*14280*/  LDL.LU R20, [R1+0x1ac] ;  /* 0x0001ac0001147983 */ /* 0x000f680000300800 */
[----:B------:R0:W-:Y:S04]  /*14290*/  @P1 STG.E.U16 desc[UR46][R6.64+0x20], R5 ;  /* 0x0000200506001986 */ /* 0x0001e8000c10152e */
[----:B------:R-:W5:Y:S04]  /*142a0*/  LDL.LU R19, [R1+0x1b0] ;  /* 0x0001b00001137983 */ /* 0x000f680000300800 */
[----:B------:R1:W-:Y:S01]  /*142b0*/  @P2 STG.E.U16 desc[UR46][R6.64+0x22], R4 ;  /* 0x0000220406002986 */ /* 0x0003e2000c10152e */
[----:B0-----:R-:W-:-:S03]  /*142c0*/  FMUL R5, R17, R2 ;  /* 0x0000000211057220 */ /* 0x001fc60000400000 */
[----:B------:R-:W3:Y:S04]  /*142d0*/  LDL.LU R18, [R1+0x1b4] ;  /* 0x0001b40001127983 */ /* 0x000ee80000300800 */
[----:B------:R-:W5:Y:S01]  /*142e0*/  LDL.LU R17, [R1+0x1b8] ;  /* 0x0001b80001117983 */ /* 0x000f620000300800 */
[----:B-1----:R-:W-:-:S03]  /*142f0*/  FMUL R4, R14, R2 ;  /* 0x000000020e047220 */ /* 0x002fc60000400000 */
[----:B------:R0:W-:Y:S04]  /*14300*/  @P3 STG.E.U16 desc[UR46][R12.64+0x30], R9 ;  /* 0x000030090c003986 */ /* 0x0001e8000c10152e */
[----:B------:R-:W5:Y:S04]  /*14310*/  LDL.LU R14, [R1+0x1bc] ;  /* 0x0001bc00010e7983 */ /* 0x000f680000300800 */
[----:B------:R1:W-:Y:S04]  /*14320*/  @P4 STG.E.U16 desc[UR46][R12.64+0x32], R8 ;  /* 0x000032080c004986 */ /* 0x0003e8000c10152e */
[----:B0-----:R-:W2:Y:S04]  /*14330*/  LDL.LU R9, [R1+0x188] ;  /* 0x0001880001097983 */ /* 0x001ea80000300800 */
[----:B-1----:R-:W4:Y:S01]  /*14340*/  LDL.LU R8, [R1+0x180] ;  /* 0x0001800001087983 */ /* 0x002f220000300800 */
[----:B------:R-:W-:-:S02]  /*14350*/  ISETP.GT.AND P1, PT, R0, 0x18, P5 ;  /* 0x000000180000780c */ /* 0x000fc40002f24270 */
[----:B------:R-:W-:Y:S02]  /*14360*/  ISETP.GT.AND P2, PT, R0, 0x19, P5 ;  /* 0x000000190000780c */ /* 0x000fe40002f44270 */
[----:B------:R-:W-:Y:S02]  /*14370*/  F2FP.BF16.F32.PACK_AB R5, RZ, R5 ;  /* 0x00000005ff05723e */ /* 0x000fe400000010ff */
[----:B------:R-:W-:-:S07]  /*14380*/  F2FP.BF16.F32.PACK_AB R4, RZ, R4 ;  /* 0x00000004ff04723e */ /* 0x000fce00000010ff */
[----:B------:R-:W-:Y:S01]  /*14390*/  @P1 STG.E.U16 desc[UR46][R6.64+0x30], R5 ;  /* 0x0000300506001986 */ /* 0x000fe2000c10152e */
[----:B------:R-:W-:-:S03]  /*143a0*/  ISETP.GT.AND P1, PT, R3, 0x80, PT ;  /* 0x000000800300780c */ /* 0x000fc60003f24270 */
[----:B------:R0:W-:Y:S01]  /*143b0*/  @P2 STG.E.U16 desc[UR46][R6.64+0x32], R4 ;  /* 0x0000320406002986 */ /* 0x0001e2000c10152e */
[----:B------:R-:W-:Y:S01]  /*143c0*/  ISETP.GT.AND P2, PT, R0, RZ, P1 ;  /* 0x000000ff0000720c */ /* 0x000fe20000f44270 */
[----:B------:R-:W-:Y:S01]  /*143d0*/  UIMAD UR4, UR9, 0xf0, URZ ;  /* 0x000000f0090478a4 */ /* 0x000fe2000f8e023f */
[----:B0-----:R-:W-:-:S04]  /*143e0*/  IMAD.U32 R4, RZ, RZ, UR8 ;  /* 0x00000008ff047e24 */ /* 0x001fc8000f8e00ff */
[----:B------:R-:W-:-:S04]  /*143f0*/  IMAD.WIDE.U32 R4, R4, 0xf0, R6 ;  /* 0x000000f004047825 */ /* 0x000fc800078e0006 */
[----:B------:R-:W-:Y:S02]  /*14400*/  VIADD R5, R5, UR4 ;  /* 0x0000000405057c36 */ /* 0x000fe40008000000 */
[----:B----4-:R-:W-:-:S05]  /*14410*/  FMUL R8, R8, R2 ;  /* 0x0000000208087220 */ /* 0x010fca0000400000 */
[----:B------:R-:W-:-:S05]  /*14420*/  F2FP.BF16.F32.PACK_AB R8, RZ, R8 ;  /* 0x00000008ff08723e */ /* 0x000fca00000010ff */
[----:B------:R0:W-:Y:S04]  /*14430*/  @P2 STG.E.U16 desc[UR46][R4.64], R8 ;  /* 0x0000000804002986 */ /* 0x0001e8000c10152e */
[----:B0-----:R-:W4:Y:S01]  /*14440*/  LDL.LU R8, [R1+0x184] ;  /* 0x0001840001087983 */ /* 0x001f220000300800 */
[----:B------:R-:W-:Y:S02]  /*14450*/  ISETP.GT.AND P2, PT, R0, 0x1, P1 ;  /* 0x000000010000780c */ /* 0x000fe40000f44270 */
[----:B------:R-:W-:Y:S01]  /*14460*/  ISETP.GT.AND P4, PT, R3, 0x88, PT ;  /* 0x000000880300780c */ /* 0x000fe20003f84270 */
[----:B--2---:R-:W-:-:S05]  /*14470*/  FMUL R9, R9, R2 ;  /* 0x0000000209097220 */ /* 0x004fca0000400000 */
[----:B------:R-:W-:-:S04]  /*14480*/  F2FP.BF16.F32.PACK_AB R9, RZ, R9 ;  /* 0x00000009ff09723e */ /* 0x000fc800000010ff */
[----:B------:R-:W-:Y:S01]  /*14490*/  PRMT R10, R9, 0x7610, R10 ;  /* 0x00007610090a7816 */ /* 0x000fe2000000000a */
[----:B----4-:R-:W-:-:S05]  /*144a0*/  FMUL R8, R8, R2 ;  /* 0x0000000208087220 */ /* 0x010fca0000400000 */
[----:B------:R-:W-:-:S05]  /*144b0*/  F2FP.BF16.F32.PACK_AB R8, RZ, R8 ;  /* 0x00000008ff08723e */ /* 0x000fca00000010ff */
[----:B------:R0:W-:Y:S01]  /*144c0*/  @P2 STG.E.U16 desc[UR46][R4.64+0x2], R8 ;  /* 0x0000020804002986 */ /* 0x0001e2000c10152e */
[----:B------:R-:W-:Y:S02]  /*144d0*/  ISETP.GT.AND P2, PT, R0, RZ, P4 ;  /* 0x000000ff0000720c */ /* 0x000fe40002744270 */
[----:B0-----:R-:W-:-:S04]  /*144e0*/  IADD3 R8, P3, R4, UR11, RZ ;  /* 0x0000000b04087c10 */ /* 0x001fc8000ff7e0ff */
[----:B------:R-:W-:-:S07]  /*144f0*/  IADD3.X R9, R5, UR5, RZ, P3, !PT ;  /* 0x0000000505097c10 */ /* 0x000fce0009ffe4ff */
[----:B------:R0:W-:Y:S02]  /*14500*/  @P2 STG.E.U16 desc[UR46][R8.64], R10 ;  /* 0x0000000a08002986 */ /* 0x0001e4000c10152e */
[-C--:B0-----:R-:W-:Y:S01]  /*14510*/  FMUL R10, R11, R2.reuse ;  /* 0x000000020b0a7220 */ /* 0x081fe20000400000 */
[----:B---3--:R-:W-:Y:S02]  /*14520*/  FMUL R11, R18, R2 ;  /* 0x00000002120b7220 */ /* 0x008fe40000400000 */
[----:B------:R-:W2:Y:S01]  /*14530*/  LDL.LU R18, [R1+0x140] ;  /* 0x0001400001127983 */ /* 0x000ea20000300800 */
[----:B------:R-:W-:Y:S02]  /*14540*/  ISETP.GT.AND P2, PT, R0, 0x1, P4 ;  /* 0x000000010000780c */ /* 0x000fe40002744270 */
[----:B------:R-:W-:-:S11]  /*14550*/  F2FP.BF16.F32.PACK_AB R10, RZ, R10 ;  /* 0x0000000aff0a723e */ /* 0x000fd600000010ff */
[----:B------:R0:W-:Y:S01]  /*14560*/  @P2 STG.E.U16 desc[UR46][R8.64+0x2], R10 ;  /* 0x0000020a08002986 */ /* 0x0001e2000c10152e */
[----:B------:R-:W-:Y:S01]  /*14570*/  ISETP.GT.AND P2, PT, R0, 0x8, P1 ;  /* 0x000000080000780c */ /* 0x000fe20000f44270 */
[----:B0-----:R-:W-:-:S05]  /*14580*/  FMUL R10, R21, R2 ;  /* 0x00000002150a7220 */ /* 0x001fca0000400000 */
[----:B------:R-:W-:-:S07]  /*14590*/  F2FP.BF16.F32.PACK_AB R10, RZ, R10 ;  /* 0x0000000aff0a723e */ /* 0x000fce00000010ff */
[----:B------:R0:W-:Y:S01]  /*145a0*/  @P2 STG.E.U16 desc[UR46][R4.64+0x10], R10 ;  /* 0x0000100a04002986 */ /* 0x0001e2000c10152e */
[----:B------:R-:W-:Y:S01]  /*145b0*/  ISETP.GT.AND P2, PT, R0, 0x9, P1 ;  /* 0x000000090000780c */ /* 0x000fe20000f44270 */
[----:B0-----:R-:W-:-:S05]  /*145c0*/  FMUL R10, R235, R2 ;  /* 0x00000002eb0a7220 */ /* 0x001fca0000400000 */
[----:B------:R-:W-:-:S07]  /*145d0*/  F2FP.BF16.F32.PACK_AB R10, RZ, R10 ;  /* 0x0000000aff0a723e */ /* 0x000fce00000010ff */
[----:B------:R5:W-:Y:S01]  /*145e0*/  @P2 STG.E.U16 desc[UR46][R4.64+0x12], R10 ;  /* 0x0000120a04002986 */ /* 0x000be2000c10152e */
[----:B------:R-:W-:Y:S01]  /*145f0*/  ISETP.GT.AND P2, PT, R0, 0x8, P4 ;  /* 0x000000080000780c */ /* 0x000fe20002744270 */
[----:B-----5:R-:W-:-:S05]  /*14600*/  FMUL R10, R234, R2 ;  /* 0x00000002ea0a7220 */ /* 0x020fca0000400000 */
[----:B------:R-:W-:-:S07]  /*14610*/  F2FP.BF16.F32.PACK_AB R10, RZ, R10 ;  /* 0x0000000aff0a723e */ /* 0x000fce00000010ff */
        /* <DEDUP_REMOVED lines=21> */
[C---:B------:R-:W-:Y:S01]  /*14770*/  ISETP.GT.AND P2, PT, R0.reuse, 0x18, P1 ;  /* 0x000000180000780c */ /* 0x040fe20000f44270 */
[-C--:B0-----:R-:W-:Y:S01]  /*14780*/  FMUL R10, R19, R2.reuse ;  /* 0x00000002130a7220 */ /* 0x081fe20000400000 */
[----:B------:R-:W-:Y:S01]  /*14790*/  ISETP.GT.AND P3, PT, R0, 0x18, P4 ;  /* 0x000000180000780c */ /* 0x000fe20002764270 */
[----:B------:R-:W-:Y:S01]  /*147a0*/  FMUL R14, R14, R2 ;  /* 0x000000020e0e7220 */ /* 0x000fe20000400000 */
[----:B------:R-:W-:Y:S01]  /*147b0*/  F2FP.BF16.F32.PACK_AB R11, RZ, R11 ;  /* 0x0000000bff0b723e */ /* 0x000fe200000010ff */
[----:B------:R-:W-:Y:S01]  /*147c0*/  USHF.L.U32 UR13, UR8, 0x8, URZ ;  /* 0x00000008080d7899 */ /* 0x000fe2000800063f */
[----:B------:R-:W-:Y:S01]  /*147d0*/  F2FP.BF16.F32.PACK_AB R10, RZ, R10 ;  /* 0x0000000aff0a723e */ /* 0x000fe200000010ff */
[----:B------:R-:W-:Y:S01]  /*147e0*/  USHF.L.U64.HI UR12, UR8, 0x8, UR9 ;  /* 0x00000008080c7899 */ /* 0x000fe20008010209 */
[C---:B------:R-:W-:Y:S01]  /*147f0*/  ISETP.GT.AND P6, PT, R0.reuse, 0x19, P4 ;  /* 0x000000190000780c */ /* 0x040fe200027c4270 */
[----:B------:R-:W3:Y:S04]  /*14800*/  LDL.LU R19, [R1+0x144] ;  /* 0x0001440001137983 */ /* 0x000ee80000300800 */
[----:B------:R0:W-:Y:S01]  /*14810*/  @P2 STG.E.U16 desc[UR46][R4.64+0x30], R10 ;  /* 0x0000300a04002986 */ /* 0x0001e2000c10152e */
[----:B------:R-:W-:-:S02]  /*14820*/  ISETP.GT.AND P2, PT, R0, 0x19, P1 ;  /* 0x000000190000780c */ /* 0x000fc40000f44270 */
[----:B------:R-:W-:Y:S01]  /*14830*/  PRMT R15, R11, 0x7610, R15 ;  /* 0x000076100b0f7816 */ /* 0x000fe2000000000f */
[----:B------:R-:W4:Y:S01]  /*14840*/  LDL.LU R21, [R1+0x160] ;  /* 0x0001600001157983 */ /* 0x000f220000300800 */
[----:B------:R-:W-:-:S03]  /*14850*/  F2FP.BF16.F32.PACK_AB R11, RZ, R14 ;  /* 0x0000000eff0b723e */ /* 0x000fc600000010ff */
[----:B------:R-:W5:Y:S01]  /*14860*/  LDL.LU R235, [R1+0x164] ;  /* 0x0001640001eb7983 */ /* 0x000f620000300800 */
[----:B0-----:R-:W-:-:S03]  /*14870*/  FMUL R10, R17, R2 ;  /* 0x00000002110a7220 */ /* 0x001fc60000400000 */
[----:B------:R-:W5:Y:S02]  /*14880*/  LDL.LU R234, [R1+0x168] ;  /* 0x0001680001ea7983 */ /* 0x000f640000300800 */
[----:B------:R-:W-:Y:S02]  /*14890*/  F2FP.BF16.F32.PACK_AB R10, RZ, R10 ;  /* 0x0000000aff0a723e */ /* 0x000fe400000010ff */
[----:B------:R0:W-:Y:S02]  /*148a0*/  @P2 STG.E.U16 desc[UR46][R4.64+0x32], R15 ;  /* 0x0000320f04002986 */ /* 0x0001e4000c10152e */
[----:B------:R-:W-:Y:S01]  /*148b0*/  PRMT R14, R10, 0x7610, R14 ;  /* 0x000076100a0e7816 */ /* 0x000fe2000000000e */
[----:B------:R-:W-:Y:S01]  /*148c0*/  IMAD.U32 R17, RZ, RZ, UR5 ;  /* 0x00000005ff117e24 */ /* 0x000fe2000f8e00ff */
[----:B------:R-:W-:Y:S01]  /*148d0*/  PRMT R10, R11, 0x7610, R10 ;  /* 0x000076100b0a7816 */ /* 0x000fe2000000000a */
[----:B------:R-:W5:Y:S01]  /*148e0*/  LDL.LU R233, [R1+0x16c] ;  /* 0x00016c0001e97983 */ /* 0x000f620000300800 */
[----:B------:R-:W-:-:S03]  /*148f0*/  IMAD.U32 R11, RZ, RZ, UR8 ;  /* 0x00000008ff0b7e24 */ /* 0x000fc6000f8e00ff */
[----:B------:R1:W-:Y:S01]  /*14900*/  @P3 STG.E.U16 desc[UR46][R8.64+0x30], R14 ;  /* 0x0000300e08003986 */ /* 0x0003e2000c10152e */
[----:B0-----:R-:W-:-:S03]  /*14910*/  IMAD.MOV.U32 R15, RZ, RZ, R7 ;  /* 0x000000ffff0f7224 */ /* 0x001fc600078e0007 */
[----:B------:R0:W-:Y:S04]  /*14920*/  @P6 STG.E.U16 desc[UR46][R8.64+0x32], R10 ;  /* 0x0000320a08006986 */ /* 0x0001e8000c10152e */
[----:B------:R-:W5:Y:S01]  /*14930*/  LDL.LU R232, [R1+0x170] ;  /* 0x0001700001e87983 */ /* 0x000f620000300800 */
[----:B-1----:R-:W-:-:S03]  /*14940*/  IMAD.MOV.U32 R14, RZ, RZ, R6 ;  /* 0x000000ffff0e7224 */ /* 0x002fc600078e0006 */
[----:B------:R-:W5:Y:S01]  /*14950*/  LDL.LU R23, [R1+0x174] ;  /* 0x0001740001177983 */ /* 0x000f620000300800 */
[----:B0-----:R-:W-:-:S03]  /*14960*/  IMAD.U32 R10, RZ, RZ, UR11 ;  /* 0x0000000bff0a7e24 */ /* 0x001fc6000f8e00ff */
[----:B------:R-:W5:Y:S01]  /*14970*/  LDL.LU R22, [R1+0x178] ;  /* 0x0001780001167983 */ /* 0x000f620000300800 */
[----:B------:R-:W-:Y:S01]  /*14980*/  IMAD.WIDE.U32 R8, R11, 0xf0, R14 ;  /* 0x000000f00b087825 */ /* 0x000fe200078e000e */
[----:B------:R-:W-:-:S03]  /*14990*/  IADD3 R6, P2, P3, R10, UR13, R4 ;  /* 0x0000000d0a067c10 */ /* 0x000fc6000fb5e004 */
[----:B------:R-:W-:Y:S01]  /*149a0*/  IMAD.U32 R11, RZ, RZ, UR5 ;  /* 0x00000005ff0b7e24 */ /* 0x000fe2000f8e00ff */
[----:B------:R-:W5:Y:S01]  /*149b0*/  LDL.LU R20, [R1+0x17c] ;  /* 0x00017c0001147983 */ /* 0x000f620000300800 */
[----:B------:R-:W-:Y:S01]  /*149c0*/  VIADD R9, R9, UR4 ;  /* 0x0000000409097c36 */ /* 0x000fe20008000000 */
[----:B------:R-:W-:Y:S02]  /*149d0*/  IADD3.X R7, R17, UR12, R5, P2, P3 ;  /* 0x0000000c11077c10 */ /* 0x000fe400097e6405 */
[----:B------:R-:W-:-:S04]  /*149e0*/  IADD3 R10, P2, P3, R10, UR13, R8 ;  /* 0x0000000d0a0a7c10 */ /* 0x000fc8000fb5e008 */
[----:B------:R-:W-:Y:S02]  /*149f0*/  IADD3.X R11, R11, UR12, R9, P2, P3 ;  /* 0x0000000c0b0b7c10 */ /* 0x000fe400097e6409 */
[----:B------:R-:W-:-:S04]  /*14a00*/  ISETP.GT.AND P3, PT, R3, 0x100, PT ;  /* 0x000001000300780c */ /* 0x000fc80003f64270 */
[----:B------:R-:W-:Y:S02]  /*14a10*/  ISETP.GT.AND P2, PT, R0, RZ, P3 ;  /* 0x000000ff0000720c */ /* 0x000fe40001f44270 */
[----:B------:R-:W-:-:S04]  /*14a20*/  IADD3 R4, P6, R4, UR13, RZ ;  /* 0x0000000d04047c10 */ /* 0x000fc8000ffde0ff */
[----:B------:R-:W-:Y:S01]  /*14a30*/  IADD3.X R5, R5, UR12, RZ, P6, !PT ;  /* 0x0000000c05057c10 */ /* 0x000fe2000b7fe4ff */
[----:B--2---:R-:W-:-:S05]  /*14a40*/  FMUL R18, R18, R2 ;  /* 0x0000000212127220 */ /* 0x004fca0000400000 */
[----:B------:R-:W-:-:S05]  /*14a50*/  F2FP.BF16.F32.PACK_AB R18, RZ, R18 ;  /* 0x00000012ff12723e */ /* 0x000fca00000010ff */
[----:B------:R0:W-:Y:S01]  /*14a60*/  @P2 STG.E.U16 desc[UR46][R4.64], R18 ;  /* 0x0000001204002986 */ /* 0x0001e2000c10152e */
[----:B------:R-:W-:-:S03]  /*14a70*/  ISETP.GT.AND P2, PT, R3, 0x108, PT ;  /* 0x000001080300780c */ /* 0x000fc60003f44270 */
[----:B------:R-:W2:Y:S01]  /*14a80*/  LDL.LU R3, [R1+0x148] ;  /* 0x0001480001037983 */ /* 0x000ea20000300800 */
[----:B------:R-:W-:Y:S01]  /*14a90*/  ISETP.GT.AND P6, PT, R0, 0x1, P3 ;  /* 0x000000010000780c */ /* 0x000fe20001fc4270 */
[----:B---3--:R-:W-:-:S05]  /*14aa0*/  FMUL R17, R19, R2 ;  /* 0x0000000213117220 */ /* 0x008fca0000400000 */
[----:B------:R-:W-:-:S07]  /*14ab0*/  F2FP.BF16.F32.PACK_AB R17, RZ, R17 ;  /* 0x00000011ff11723e */ /* 0x000fce00000010ff */
[----:B------:R-:W-:Y:S01]  /*14ac0*/  @P6 STG.E.U16 desc[UR46][R4.64+0x2], R17 ;  /* 0x0000021104006986 */ /* 0x000fe2000c10152e */
[----:B0-----:R-:W-:-:S04]  /*14ad0*/  IADD3 R18, P6, R4, UR11, RZ ;  /* 0x0000000b04127c10 */ /* 0x001fc8000ffde0ff */
[----:B------:R-:W-:Y:S02]  /*14ae0*/  IADD3.X R19, R5, UR5, RZ, P6, !PT ;  /* 0x0000000505137c10 */ /* 0x000fe4000b7fe4ff */
[----:B------:R-:W-:Y:S01]  /*14af0*/  ISETP.GT.AND P6, PT, R0, RZ, P2 ;  /* 0x000000ff0000720c */ /* 0x000fe200017c4270 */
[----:B--2---:R-:W-:-:S05]  /*14b00*/  FMUL R3, R3, R2 ;  /* 0x0000000203037220 */ /* 0x004fca0000400000 */
[----:B------:R-:W-:-:S07]  /*14b10*/  F2FP.BF16.F32.PACK_AB R3, RZ, R3 ;  /* 0x00000003ff03723e */ /* 0x000fce00000010ff */
[----:B------:R0:W-:Y:S04]  /*14b20*/  @P6 STG.E.U16 desc[UR46][R18.64], R3 ;  /* 0x0000000312006986 */ /* 0x0001e8000c10152e */
[----:B0-----:R-:W2:Y:S01]  /*14b30*/  LDL.LU R3, [R1+0x14c] ;  /* 0x00014c0001037983 */ /* 0x001ea20000300800 */
[----:B------:R-:W-:Y:S01]  /*14b40*/  ISETP.GT.AND P6, PT, R0, 0x1, P2 ;  /* 0x000000010000780c */ /* 0x000fe200017c4270 */
[----:B--2---:R-:W-:-:S05]  /*14b50*/  FMUL R3, R3, R2 ;  /* 0x0000000203037220 */ /* 0x004fca0000400000 */
[----:B------:R-:W-:-:S07]  /*14b60*/  F2FP.BF16.F32.PACK_AB R3, RZ, R3 ;  /* 0x00000003ff03723e */ /* 0x000fce00000010ff */
[----:B------:R0:W-:Y:S04]  /*14b70*/  @P6 STG.E.U16 desc[UR46][R18.64+0x2], R3 ;  /* 0x0000020312006986 */ /* 0x0001e8000c10152e */
[----:B0-----:R-:W2:Y:S04]  /*14b80*/  LDL.LU R18, [R1+0x150] ;  /* 0x0001500001127983 */ /* 0x001ea80000300800 */
[----:B------:R-:W3:Y:S01]  /*14b90*/  LDL.LU R19, [R1+0x154] ;  /* 0x0001540001137983 */ /* 0x000ee20000300800 */
[----:B------:R-:W-:Y:S01]  /*14ba0*/  ISETP.GT.AND P6, PT, R0, 0x8, P3 ;  /* 0x000000080000780c */ /* 0x000fe20001fc4270 */
[----:B--2---:R-:W-:-:S05]  /*14bb0*/  FMUL R3, R18, R2 ;  /* 0x0000000212037220 */ /* 0x004fca0000400000 */
[----:B------:R-:W-:-:S07]  /*14bc0*/  F2FP.BF16.F32.PACK_AB R3, RZ, R3 ;  /* 0x00000003ff03723e */ /* 0x000fce00000010ff */
[----:B------:R3:W-:Y:S01]  /*14bd0*/  @P6 STG.E.U16 desc[UR46][R4.64+0x10], R3 ;  /* 0x0000100304006986 */ /* 0x0007e2000c10152e */
[----:B------:R-:W-:Y:S01]  /*14be0*/  ISETP.GT.AND P6, PT, R0, 0x9, P3 ;  /* 0x000000090000780c */ /* 0x000fe20001fc4270 */
[----:B---3--:R-:W-:-:S05]  /*14bf0*/  FMUL R3, R19, R2 ;  /* 0x0000000213037220 */ /* 0x008fca0000400000 */
[----:B------:R-:W-:-:S07]  /*14c00*/  F2FP.BF16.F32.PACK_AB R3, RZ, R3 ;  /* 0x00000003ff03723e */ /* 0x000fce00000010ff */
[----:B------:R0:W-:Y:S04]  /*14c10*/  @P6 STG.E.U16 desc[UR46][R4.64+0x12], R3 ;  /* 0x0000120304006986 */ /* 0x0001e8000c10152e */
[----:B0-----:R-:W2:Y:S01]  /*14c20*/  LDL.LU R3, [R1+0x158] ;  /* 0x0001580001037983 */ /* 0x001ea20000300800 */
[----:B------:R-:W-:-:S04]  /*14c30*/  IADD3 R18, P6, R4, UR11, RZ ;  /* 0x0000000b04127c10 */ /* 0x000fc8000ffde0ff */
[----:B------:R-:W-:Y:S02]  /*14c40*/  IADD3.X R19, R5, UR5, RZ, P6, !PT ;  /* 0x0000000505137c10 */ /* 0x000fe4000b7fe4ff */
[----:B------:R-:W-:Y:S01]  /*14c50*/  ISETP.GT.AND P6, PT, R0, 0x8, P2 ;  /* 0x000000080000780c */ /* 0x000fe200017c4270 */
[----:B--2---:R-:W-:-:S05]  /*14c60*/  FMUL R3, R3, R2 ;  /* 0x0000000203037220 */ /* 0x004fca0000400000 */
[----:B------:R-:W-:-:S07]  /*14c70*/  F2FP.BF16.F32.PACK_AB R3, RZ, R3 ;  /* 0x00000003ff03723e */ /* 0x000fce00000010ff */
[----:B------:R0:W-:Y:S04]  /*14c80*/  @P6 STG.E.U16 desc[UR46][R18.64+0x10], R3 ;  /* 0x0000100312006986 */ /* 0x0001e8000c10152e */
[----:B0-----:R-:W2:Y:S01]  /*14c90*/  LDL.LU R19, [R1+0x15c] ;  /* 0x00015c0001137983 */ /* 0x001ea20000300800 */
[----:B------:R-:W-:-:S03]  /*14ca0*/  ISETP.GT.AND P6, PT, R0, 0x9, P2 ;  /* 0x000000090000780c */ /* 0x000fc600017c4270 */
[----:B------:R-:W3:Y:S01]  /*14cb0*/  LDL.LU R18, [R1+0x118] ;  /* 0x0001180001127983 */ /* 0x000ee20000300800 */
[----:B--2---:R-:W-:-:S03]  /*14cc0*/  FMUL R3, R19, R2 ;  /* 0x0000000213037220 */ /* 0x004fc60000400000 */
[----:B------:R-:W2:Y:S02]  /*14cd0*/  LDL.LU R19, [R1+0x11c] ;  /* 0x00011c0001137983 */ /* 0x000ea40000300800 */
[----:B------:R-:W-:-:S04]  /*14ce0*/  F2FP.BF16.F32.PACK_AB R3, RZ, R3 ;  /* 0x00000003ff03723e */ /* 0x000fc800000010ff */
[----:B------:R-:W-:Y:S01]  /*14cf0*/  PRMT R17, R3, 0x7610, R17 ;  /* 0x0000761003117816 */ /* 0x000fe20000000011 */
[----:B----4-:R-:W-:Y:S02]  /*14d00*/  FMUL R3, R21, R2 ;  /* 0x0000000215037220 */ /* 0x010fe40000400000 */
[----:B------:R-:W4:Y:S04]  /*14d10*/  LDL.LU R21, [R1+0x120] ;  /* 0x0001200001157983 */ /* 0x000f280000300800 */
[----:B------:R0:W-:Y:S01]  /*14d20*/  @P6 STG.E.U16 desc[UR46][R6.64+0x12], R17 ;  /* 0x0000121106006986 */ /* 0x0001e2000c10152e */
[----:B------:R-:W-:Y:S02]  /*14d30*/  ISETP.GT.AND P6, PT, R0, 0x10, P3 ;  /* 0x000000100000780c */ /* 0x000fe40001fc4270 */
[----:B------:R-:W-:-:S04]  /*14d40*/  F2FP.BF16.F32.PACK_AB R3, RZ, R3 ;  /* 0x00000003ff03723e */ /* 0x000fc800000010ff */
[----:B0-----:R-:W-:Y:S01]  /*14d50*/  PRMT R17, R3, 0x7610, R17 ;  /* 0x0000761003117816 */ /* 0x001fe20000000011 */
[----:B-----5:R-:W-:Y:S02]  /*14d60*/  FMUL R3, R235, R2 ;  /* 0x00000002eb037220 */ /* 0x020fe40000400000 */
[----:B------:R-:W5:Y:S04]  /*14d70*/  LDL.LU R235, [R1+0x124] ;  /* 0x0001240001eb7983 */ /* 0x000f680000300800 */
[----:B------:R-:W-:Y:S01]  /*14d80*/  @P6 STG.E.U16 desc[UR46][R4.64+0x20], R17 ;  /* 0x0000201104006986 */ /* 0x000fe2000c10152e */
[----:B------:R-:W-:Y:S02]  /*14d90*/  ISETP.GT.AND P6, PT, R0, 0x11, P3 ;  /* 0x000000110000780c */ /* 0x000fe40001fc4270 */
[----:B------:R-:W-:-:S11]  /*14da0*/  F2FP.BF16.F32.PACK_AB R3, RZ, R3 ;  /* 0x00000003ff03723e */ /* 0x000fd600000010ff */
[----:B------:R0:W-:Y:S01]  /*14db0*/  @P6 STG.E.U16 desc[UR46][R4.64+0x22], R3 ;  /* 0x0000220304006986 */ /* 0x0001e2000c10152e */
[----:B------:R-:W-:Y:S01]  /*14dc0*/  ISETP.GT.AND P6, PT, R0, 0x10, P2 ;  /* 0x000000100000780c */ /* 0x000fe200017c4270 */
[----:B0-----:R-:W-:Y:S02]  /*14dd0*/  FMUL R3, R234, R2 ;  /* 0x00000002ea037220 */ /* 0x001fe40000400000 */
[----:B------:R-:W5:Y:S03]  /*14de0*/  LDL.LU R234, [R1+0x128] ;  /* 0x0001280001ea7983 */ /* 0x000f660000300800 */
[----:B------:R-:W-:-:S04]  /*14df0*/  F2FP.BF16.F32.PACK_AB R3, RZ, R3 ;  /* 0x00000003ff03723e */ /* 0x000fc800000010ff */
[----:B------:R-:W-:Y:S01]  /*14e00*/  PRMT R17, R3, 0x7610, R17 ;  /* 0x0000761003117816 */ /* 0x000fe20000000011 */
[----:B------:R-:W-:Y:S02]  /*14e10*/  FMUL R3, R233, R2 ;  /* 0x00000002e9037220 */ /* 0x000fe40000400000 */
[----:B------:R-:W5:Y:S04]  /*14e20*/  LDL.LU R233, [R1+0x12c] ;  /* 0x00012c0001e97983 */ /* 0x000f680000300800 */
[----:B------:R0:W-:Y:S01]  /*14e30*/  @P6 STG.E.U16 desc[UR46][R6.64+0x20], R17 ;  /* 0x0000201106006986 */ /* 0x0001e2000c10152e */
[----:B------:R-:W-:Y:S02]  /*14e40*/  ISETP.GT.AND P6, PT, R0, 0x11, P2 ;  /* 0x000000110000780c */ /* 0x000fe400017c4270 */
[----:B------:R-:W-:-:S04]  /*14e50*/  F2FP.BF16.F32.PACK_AB R3, RZ, R3 ;  /* 0x00000003ff03723e */ /* 0x000fc800000010ff */
[----:B0-----:R-:W-:Y:S01]  /*14e60*/  PRMT R17, R3, 0x7610, R17 ;  /* 0x0000761003117816 */ /* 0x001fe20000000011 */
        /* <DEDUP_REMOVED lines=8> */
[----:B------:R-:W-:Y:S01]  /*14ef0*/  @P6 STG.E.U16 desc[UR46][R4.64+0x30], R17 ;  /* 0x0000301104006986 */ /* 0x000fe2000c10152e */
[----:B------:R-:W-:Y:S02]  /*14f00*/  ISETP.GT.AND P6, PT, R0, 0x19, P3 ;  /* 0x000000190000780c */ /* 0x000fe40001fc4270 */
[----:B------:R-:W-:-:S11]  /*14f10*/  F2FP.BF16.F32.PACK_AB R3, RZ, R3 ;  /* 0x00000003ff03723e */ /* 0x000fd600000010ff */
[----:B------:R0:W-:Y:S01]  /*14f20*/  @P6 STG.E.U16 desc[UR46][R4.64+0x32], R3 ;  /* 0x0000320304006986 */ /* 0x0001e2000c10152e */
[----:B------:R-:W-:Y:S01]  /*14f30*/  ISETP.GT.AND P6, PT, R0, 0x18, P2 ;  /* 0x000000180000780c */ /* 0x000fe200017c4270 */
[----:B0-----:R-:W-:-:S12]  /*14f40*/  FMUL R3, R22, R2 ;  /* 0x0000000216037220 */ /* 0x001fd80000400000 */
[----:B------:R-:W-:Y:S01]  /*14f50*/  @P6 IMAD.MOV.U32 R4, RZ, RZ, R6 ;  /* 0x000000ffff046224 */ /* 0x000fe200078e0006 */
[----:B------:R-:W5:Y:S01]  /*14f60*/  LDL.LU R22, [R1+0x138] ;  /* 0x0001380001167983 */ /* 0x000f620000300800 */
[----:B------:R-:W-:-:S04]  /*14f70*/  F2FP.BF16.F32.PACK_AB R3, RZ, R3 ;  /* 0x00000003ff03723e */ /* 0x000fc800000010ff */
[----:B------:R-:W-:Y:S01]  /*14f80*/  PRMT R17, R3, 0x7610, R17 ;  /* 0x0000761003117816 */ /* 0x000fe20000000011 */
[----:B------:R-:W-:Y:S01]  /*14f90*/  FMUL R3, R20, R2 ;  /* 0x0000000214037220 */ /* 0x000fe20000400000 */
[----:B------:R-:W-:Y:S01]  /*14fa0*/  @P6 IMAD.MOV.U32 R5, RZ, RZ, R7 ;  /* 0x000000ffff056224 */ /* 0x000fe200078e0007 */
[----:B------:R-:W5:Y:S03]  /*14fb0*/  LDL.LU R20, [R1+0x13c] ;  /* 0x00013c0001147983 */ /* 0x000f660000300800 */
[----:B------:R-:W-:Y:S01]  /*14fc0*/  F2FP.BF16.F32.PACK_AB R3, RZ, R3 ;  /* 0x00000003ff03723e */ /* 0x000fe200000010ff */
[----:B------:R0:W-:Y:S04]  /*14fd0*/  @P6 STG.E.U16 desc[UR46][R4.64+0x30], R17 ;  /* 0x0000301104006986 */ /* 0x0001e8000c10152e */
[----:B0-----:R-:W5:Y:S01]  /*14fe0*/  LDL.LU R5, [R1+0xc4] ;  /* 0x0000c40001057983 */ /* 0x001f620000300800 */
[----:B------:R-:W-:-:S03]  /*14ff0*/  PRMT R4, R3, 0x7610, R4 ;  /* 0x0000761003047816 */ /* 0x000fc60000000004 */
[----:B------:R-:W3:Y:S01]  /*15000*/  LDL.LU R3, [R1+0x100] ;  /* 0x0001000001037983 */ /* 0x000ee20000300800 */
[----:B------:R-:W-:-:S13]  /*15010*/  ISETP.GT.AND P6, PT, R0, 0x19, P2 ;  /* 0x000000190000780c */ /* 0x000fda00017c4270 */
[----:B------:R0:W-:Y:S04]  /*15020*/  @P6 STG.E.U16 desc[UR46][R6.64+0x32], R4 ;  /* 0x0000320406006986 */ /* 0x0001e8000c10152e */
[----:B0-----:R-:W2:Y:S01]  /*15030*/  LDL.LU R7, [R1+0x114] ;  /* 0x0001140001077983 */ /* 0x001ea20000300800 */
[----:B---3--:R-:W-:-:S05]  /*15040*/  FMUL R3, R3, R2 ;  /* 0x0000000203037220 */ /* 0x008fca0000400000 */
[----:B------:R-:W-:-:S04]  /*15050*/  F2FP.BF16.F32.PACK_AB R3, RZ, R3 ;  /* 0x00000003ff03723e */ /* 0x000fc800000010ff */
[----:B------:R-:W-:Y:S02]  /*15060*/  PRMT R4, R3, 0x7610, R4 ;  /* 0x0000761003047816 */ /* 0x000fe40000000004 */
[----:B------:R-:W3:Y:S01]  /*15070*/  LDL.LU R3, [R1+0x104] ;  /* 0x0001040001037983 */ /* 0x000ee20000300800 */
[----:B------:R-:W-:-:S13]  /*15080*/  ISETP.GT.AND P6, PT, R0, 0x20, P0 ;  /* 0x000000200000780c */ /* 0x000fda00007c4270 */
[----:B------:R-:W-:Y:S01]  /*15090*/  @P6 STG.E.U16 desc[UR46][R12.64+0x40], R4 ;  /* 0x000040040c006986 */ /* 0x000fe2000c10152e */
[----:B------:R-:W-:Y:S01]  /*150a0*/  ISETP.GT.AND P6, PT, R0, 0x21, P0 ;  /* 0x000000210000780c */ /* 0x000fe200007c4270 */
[----:B---3--:R-:W-:-:S05]  /*150b0*/  FMUL R3, R3, R2 ;  /* 0x0000000203037220 */ /* 0x008fca0000400000 */
[----:B------:R-:W-:-:S07]  /*150c0*/  F2FP.BF16.F32.PACK_AB R3, RZ, R3 ;  /* 0x00000003ff03723e */ /* 0x000fce00000010ff */
[----:B------:R0:W-:Y:S04]  /*150d0*/  @P6 STG.E.U16 desc[UR46][R12.64+0x42], R3 ;  /* 0x000042030c006986 */ /* 0x0001e8000c10152e */
[----:B0-----:R-:W3:Y:S01]  /*150e0*/  LDL.LU R3, [R1+0x108] ;  /* 0x0001080001037983 */ /* 0x001ee20000300800 */
[----:B------:R-:W-:Y:S01]  /*150f0*/  ISETP.GT.AND P6, PT, R0, 0x20, P5 ;  /* 0x000000200000780c */ /* 0x000fe20002fc4270 */
[----:B---3--:R-:W-:-:S05]  /*15100*/  FMUL R3, R3, R2 ;  /* 0x0000000203037220 */ /* 0x008fca0000400000 */
[----:B------:R-:W-:-:S04]  /*15110*/  F2FP.BF16.F32.PACK_AB R3, RZ, R3 ;  /* 0x00000003ff03723e */ /* 0x000fc800000010ff */
[----:B------:R-:W-:Y:S02]  /*15120*/  PRMT R4, R3, 0x7610, R4 ;  /* 0x0000761003047816 */ /* 0x000fe40000000004 */
[----:B------:R-:W3:Y:S04]  /*15130*/  LDL.LU R3, [R1+0x10c] ;  /* 0x00010c0001037983 */ /* 0x000ee80000300800 */
        /* <DEDUP_REMOVED lines=9> */
[----:B------:R-:W-:Y:S01]  /*151d0*/  PRMT R4, R3, 0x7610, R4 ;  /* 0x0000761003047816 */ /* 0x000fe20000000004 */
[----:B--2---:R-:W-:Y:S02]  /*151e0*/  FMUL R3, R7, R2 ;  /* 0x0000000207037220 */ /* 0x004fe40000400000 */
[----:B------:R-:W2:Y:S04]  /*151f0*/  LDL.LU R7, [R1+0xd4] ;  /* 0x0000d40001077983 */ /* 0x000ea80000300800 */
[----:B------:R-:W-:Y:S01]  /*15200*/  @P6 STG.E.U16 desc[UR46][R12.64+0x50], R4 ;  /* 0x000050040c006986 */ /* 0x000fe2000c10152e */
[----:B------:R-:W-:Y:S02]  /*15210*/  ISETP.GT.AND P6, PT, R0, 0x29, P0 ;  /* 0x000000290000780c */ /* 0x000fe400007c4270 */
[----:B------:R-:W-:-:S11]  /*15220*/  F2FP.BF16.F32.PACK_AB R3, RZ, R3 ;  /* 0x00000003ff03723e */ /* 0x000fd600000010ff */
[----:B------:R0:W-:Y:S01]  /*15230*/  @P6 STG.E.U16 desc[UR46][R12.64+0x52], R3 ;  /* 0x000052030c006986 */ /* 0x0001e2000c10152e */
[----:B------:R-:W-:Y:S01]  /*15240*/  ISETP.GT.AND P6, PT, R0, 0x28, P5 ;  /* 0x000000280000780c */ /* 0x000fe20002fc4270 */
[----:B0-----:R-:W-:-:S05]  /*15250*/  FMUL R3, R18, R2 ;  /* 0x0000000212037220 */ /* 0x001fca0000400000 */
[----:B------:R-:W-:-:S04]  /*15260*/  F2FP.BF16.F32.PACK_AB R3, RZ, R3 ;  /* 0x00000003ff03723e */ /* 0x000fc800000010ff */
[----:B------:R-:W-:Y:S01]  /*15270*/  PRMT R4, R3, 0x7610, R4 ;  /* 0x0000761003047816 */ /* 0x000fe20000000004 */
[----:B------:R-:W-:-:S04]  /*15280*/  FMUL R3, R19, R2 ;  /* 0x0000000213037220 */ /* 0x000fc80000400000 */
[----:B------:R-:W-:Y:S01]  /*15290*/  @P6 STG.E.U16 desc[UR46][R14.64+0x50], R4 ;  /* 0x000050040e006986 */ /* 0x000fe2000c10152e */
[----:B------:R-:W-:Y:S02]  /*152a0*/  ISETP.GT.AND P6, PT, R0, 0x29, P5 ;  /* 0x000000290000780c */ /* 0x000fe40002fc4270 */
[----:B------:R-:W-:-:S11]  /*152b0*/  F2FP.BF16.F32.PACK_AB R3, RZ, R3 ;  /* 0x00000003ff03723e */ /* 0x000fd600000010ff */
[----:B------:R4:W-:Y:S01]  /*152c0*/  @P6 STG.E.U16 desc[UR46][R14.64+0x52], R3 ;  /* 0x000052030e006986 */ /* 0x0009e2000c10152e */
[----:B------:R-:W-:Y:S01]  /*152d0*/  ISETP.GT.AND P6, PT, R0, 0x30, P0 ;  /* 0x000000300000780c */ /* 0x000fe200007c4270 */
[----:B----4-:R-:W-:Y:S02]  /*152e0*/  FMUL R3, R21, R2 ;  /* 0x0000000215037220 */ /* 0x010fe40000400000 */
[----:B------:R-:W3:Y:S03]  /*152f0*/  LDL.LU R21, [R1+0xe0] ;  /* 0x0000e00001157983 */ /* 0x000ee60000300800 */
[----:B------:R-:W-:-:S04]  /*15300*/  F2FP.BF16.F32.PACK_AB R3, RZ, R3 ;  /* 0x00000003ff03723e */ /* 0x000fc800000010ff */
[----:B------:R-:W-:Y:S01]  /*15310*/  PRMT R4, R3, 0x7610, R4 ;  /* 0x0000761003047816 */ /* 0x000fe20000000004 */
[----:B-----5:R-:W-:Y:S02]  /*15320*/  FMUL R3, R235, R2 ;  /* 0x00000002eb037220 */ /* 0x020fe40000400000 */
[----:B------:R-:W4:Y:S04]  /*15330*/  LDL.LU R235, [R1+0xe4] ;  /* 0x0000e40001eb7983 */ /* 0x000f280000300800 */
        /* <DEDUP_REMOVED lines=31> */
[-C--:B------:R-:W-:Y:S02]  /*15530*/  FMUL R3, R20, R2.reuse ;  /* 0x0000000214037220 */ /* 0x080fe40000400000 */
[----:B------:R-:W5:Y:S04]  /*15540*/  LDL.LU R20, [R1+0xfc] ;  /* 0x0000fc0001147983 */ /* 0x000f680000300800 */
[----:B------:R-:W-:Y:S01]  /*15550*/  @P6 STG.E.U16 desc[UR46][R14.64+0x70], R4 ;  /* 0x000070040e006986 */ /* 0x000fe2000c10152e */
[C---:B------:R-:W-:Y:S02]  /*15560*/  ISETP.GT.AND P6, PT, R0.reuse, 0x39, P5 ;  /* 0x000000390000780c */ /* 0x040fe40002fc4270 */
[----:B------:R-:W-:Y:S01]  /*15570*/  F2FP.BF16.F32.PACK_AB R3, RZ, R3 ;  /* 0x00000003ff03723e */ /* 0x000fe200000010ff */
[----:B------:R-:W5:Y:S04]  /*15580*/  LDL.LU R18, [R1+0x80] ;  /* 0x0000800001127983 */ /* 0x000f680000300800 */
[----:B------:R-:W5:Y:S06]  /*15590*/  LDL.LU R19, [R1+0x84] ;  /* 0x0000840001137983 */ /* 0x000f6c0000300800 */
[----:B------:R0:W-:Y:S04]  /*155a0*/  @P6 STG.E.U16 desc[UR46][R14.64+0x72], R3 ;  /* 0x000072030e006986 */ /* 0x0001e8000c10152e */
[----:B0-----:R-:W2:Y:S01]  /*155b0*/  LDL.LU R3, [R1+0xc0] ;  /* 0x0000c00001037983 */ /* 0x001ea20000300800 */
[----:B------:R-:W-:Y:S01]  /*155c0*/  ISETP.GT.AND P6, PT, R0, 0x20, P1 ;  /* 0x000000200000780c */ /* 0x000fe20000fc4270 */
[----:B--2---:R-:W-:-:S05]  /*155d0*/  FMUL R3, R3, R2 ;  /* 0x0000000203037220 */ /* 0x004fca0000400000 */
[----:B------:R-:W-:-:S04]  /*155e0*/  F2FP.BF16.F32.PACK_AB R3, RZ, R3 ;  /* 0x00000003ff03723e */ /* 0x000fc800000010ff */
[----:B------:R-:W-:-:S05]  /*155f0*/  PRMT R4, R3, 0x7610, R4 ;  /* 0x0000761003047816 */ /* 0x000fca0000000004 */
[----:B------:R0:W-:Y:S01]  /*15600*/  @P6 STG.E.U16 desc[UR46][R8.64+0x40], R4 ;  /* 0x0000400408006986 */ /* 0x0001e2000c10152e */
[----:B------:R-:W-:Y:S01]  /*15610*/  ISETP.GT.AND P6, PT, R0, 0x21, P1 ;  /* 0x000000210000780c */ /* 0x000fe20000fc4270 */
[----:B------:R-:W-:-:S05]  /*15620*/  FMUL R3, R5, R2 ;  /* 0x0000000205037220 */ /* 0x000fca0000400000 */
[----:B------:R-:W-:-:S07]  /*15630*/  F2FP.BF16.F32.PACK_AB R3, RZ, R3 ;  /* 0x00000003ff03723e */ /* 0x000fce00000010ff */
[----:B0-----:R-:W-:Y:S02]  /*15640*/  @P6 IMAD.MOV.U32 R4, RZ, RZ, R8 ;  /* 0x000000ffff046224 */ /* 0x001fe400078e0008 */
[----:B------:R-:W-:-:S05]  /*15650*/  @P6 IMAD.MOV.U32 R5, RZ, RZ, R9 ;  /* 0x000000ffff056224 */ /* 0x000fca00078e0009 */
[----:B------:R0:W-:Y:S04]  /*15660*/  @P6 STG.E.U16 desc[UR46][R4.64+0x42], R3 ;  /* 0x0000420304006986 */ /* 0x0001e8000c10152e */
[----:B0-----:R-:W2:Y:S02]  /*15670*/  LDL.LU R3, [R1+0xc8] ;  /* 0x0000c80001037983 */ /* 0x001ea40000300800 */
[----:B--2---:R-:W-:-:S05]  /*15680*/  FMUL R3, R3, R2 ;  /* 0x0000000203037220 */ /* 0x004fca0000400000 */
[----:B------:R-:W-:-:S04]  /*15690*/  F2FP.BF16.F32.PACK_AB R3, RZ, R3 ;  /* 0x00000003ff03723e */ /* 0x000fc800000010ff */
[----:B------:R-:W-:Y:S02]  /*156a0*/  PRMT R6, R3, 0x7610, R6 ;  /* 0x0000761003067816 */ /* 0x000fe40000000006 */
[----:B------:R-:W2:Y:S01]  /*156b0*/  LDL.LU R3, [R1+0xcc] ;  /* 0x0000cc0001037983 */ /* 0x000ea20000300800 */
[----:B------:R-:W-:-:S04]  /*156c0*/  IADD3 R4, P6, R8, UR11, RZ ;  /* 0x0000000b08047c10 */ /* 0x000fc8000ffde0ff */
[----:B------:R-:W-:Y:S02]  /*156d0*/  IADD3.X R5, R9, UR5, RZ, P6, !PT ;  /* 0x0000000509057c10 */ /* 0x000fe4000b7fe4ff */
[----:B------:R-:W-:-:S13]  /*156e0*/  ISETP.GT.AND P6, PT, R0, 0x20, P4 ;  /* 0x000000200000780c */ /* 0x000fda00027c4270 */
[----:B------:R0:W-:Y:S01]  /*156f0*/  @P6 STG.E.U16 desc[UR46][R4.64+0x40], R6 ;  /* 0x0000400604006986 */ /* 0x0001e2000c10152e */
[----:B--2---:R-:W-:-:S05]  /*15700*/  FMUL R3, R3, R2 ;  /* 0x0000000203037220 */ /* 0x004fca0000400000 */
[----:B------:R-:W-:-:S04]  /*15710*/  F2FP.BF16.F32.PACK_AB R3, RZ, R3 ;  /* 0x00000003ff03723e */ /* 0x000fc800000010ff */
[----:B0-----:R-:W-:Y:S02]  /*15720*/  PRMT R6, R3, 0x7610, R6 ;  /* 0x0000761003067816 */ /* 0x001fe40000000006 */
[----:B------:R-:W2:Y:S01]  /*15730*/  LDL.LU R3, [R1+0xd0] ;  /* 0x0000d00001037983 */ /* 0x000ea20000300800 */
[----:B------:R-:W-:-:S13]  /*15740*/  ISETP.GT.AND P6, PT, R0, 0x21, P4 ;  /* 0x000000210000780c */ /* 0x000fda00027c4270 */
[----:B------:R0:W-:Y:S01]  /*15750*/  @P6 STG.E.U16 desc[UR46][R4.64+0x42], R6 ;  /* 0x0000420604006986 */ /* 0x0001e2000c10152e */
[----:B------:R-:W-:-:S13]  /*15760*/  ISETP.GT.AND P6, PT, R0, 0x28, P1 ;  /* 0x000000280000780c */ /* 0x000fda0000fc4270 */
[----:B0-----:R-:W-:Y:S02]  /*15770*/  @P6 IMAD.MOV.U32 R6, RZ, RZ, R8 ;  /* 0x000000ffff066224 */ /* 0x001fe400078e0008 */
[----:B--2---:R-:W-:-:S05]  /*15780*/  FMUL R3, R3, R2 ;  /* 0x0000000203037220 */ /* 0x004fca0000400000 */
[----:B------:R-:W-:-:S04]  /*15790*/  F2FP.BF16.F32.PACK_AB R3, RZ, R3 ;  /* 0x00000003ff03723e */ /* 0x000fc800000010ff */
[----:B------:R-:W-:Y:S01]  /*157a0*/  PRMT R17, R3, 0x7610, R17 ;  /* 0x0000761003117816 */ /* 0x000fe20000000011 */
[----:B------:R-:W-:Y:S01]  /*157b0*/  FMUL R3, R7, R2 ;  /* 0x0000000207037220 */ /* 0x000fe20000400000 */
[----:B------:R-:W-:-:S05]  /*157c0*/  @P6 IMAD.MOV.U32 R7, RZ, RZ, R9 ;  /* 0x000000ffff076224 */ /* 0x000fca00078e0009 */
[----:B------:R0:W-:Y:S04]  /*157d0*/  @P6 STG.E.U16 desc[UR46][R6.64+0x50], R17 ;  /* 0x0000501106006986 */ /* 0x0001e8000c10152e */
[----:B0-----:R-:W2:Y:S01]  /*157e0*/  LDL.LU R7, [R1+0xd8] ;  /* 0x0000d80001077983 */ /* 0x001ea20000300800 */
[----:B------:R-:W-:Y:S02]  /*157f0*/  ISETP.GT.AND P6, PT, R0, 0x29, P1 ;  /* 0x000000290000780c */ /* 0x000fe40000fc4270 */
[----:B------:R-:W-:-:S04]  /*15800*/  F2FP.BF16.F32.PACK_AB R3, RZ, R3 ;  /* 0x00000003ff03723e */ /* 0x000fc800000010ff */
[----:B------:R-:W-:-:S07]  /*15810*/  PRMT R17, R3, 0x7610, R17 ;  /* 0x0000761003117816 */ /* 0x000fce0000000011 */
[----:B------:R-:W-:Y:S02]  /*15820*/  @P6 IMAD.MOV.U32 R6, RZ, RZ, R8 ;  /* 0x000000ffff066224 */ /* 0x000fe400078e0008 */
[----:B--2---:R-:W-:Y:S01]  /*15830*/  FMUL R3, R7, R2 ;  /* 0x0000000207037220 */ /* 0x004fe20000400000 */
[----:B------:R-:W-:-:S05]  /*15840*/  @P6 IMAD.MOV.U32 R7, RZ, RZ, R9 ;  /* 0x000000ffff076224 */ /* 0x000fca00078e0009 */
[----:B------:R0:W-:Y:S04]  /*15850*/  @P6 STG.E.U16 desc[UR46][R6.64+0x52], R17 ;  /* 0x0000521106006986 */ /* 0x0001e8000c10152e */
[----:B0-----:R-:W2:Y:S01]  /*15860*/  LDL.LU R7, [R1+0xdc] ;  /* 0x0000dc0001077983 */ /* 0x001ea20000300800 */
[----:B------:R-:W-:Y:S02]  /*15870*/  ISETP.GT.AND P6, PT, R0, 0x28, P4 ;  /* 0x000000280000780c */ /* 0x000fe400027c4270 */
[----:B------:R-:W-:-:S04]  /*15880*/  F2FP.BF16.F32.PACK_AB R3, RZ, R3 ;  /* 0x00000003ff03723e */ /* 0x000fc800000010ff */
[----:B------:R-:W-:-:S07]  /*15890*/  PRMT R6, R3, 0x7610, R6 ;  /* 0x0000761003067816 */ /* 0x000fce0000000006 */
[----:B------:R0:W-:Y:S01]  /*158a0*/  @P6 STG.E.U16 desc[UR46][R4.64+0x50], R6 ;  /* 0x0000500604006986 */ /* 0x0001e2000c10152e */
[----:B------:R-:W-:Y:S01]  /*158b0*/  ISETP.GT.AND P6, PT, R0, 0x29, P4 ;  /* 0x000000290000780c */ /* 0x000fe200027c4270 */
[----:B--2---:R-:W-:-:S05]  /*158c0*/  FMUL R3, R7, R2 ;  /* 0x0000000207037220 */ /* 0x004fca0000400000 */
[----:B------:R-:W-:-:S04]  /*158d0*/  F2FP.BF16.F32.PACK_AB R3, RZ, R3 ;  /* 0x00000003ff03723e */ /* 0x000fc800000010ff */
[----:B0-----:R-:W-:-:S05]  /*158e0*/  PRMT R6, R3, 0x7610, R6 ;  /* 0x0000761003067816 */ /* 0x001fca0000000006 */
[----:B------:R0:W-:Y:S01]  /*158f0*/  @P6 STG.E.U16 desc[UR46][R4.64+0x52], R6 ;  /* 0x0000520604006986 */ /* 0x0001e2000c10152e */
[----:B------:R-:W-:Y:S01]  /*15900*/  ISETP.GT.AND P6, PT, R0, 0x30, P1 ;  /* 0x000000300000780c */ /* 0x000fe20000fc4270 */
[----:B---3--:R-:W-:Y:S02]  /*15910*/  FMUL R3, R21, R2 ;  /* 0x0000000215037220 */ /* 0x008fe40000400000 */
[----:B------:R-:W2:Y:S03]  /*15920*/  LDL.LU R21, [R1+0xa0] ;  /* 0x0000a00001157983 */ /* 0x000ea60000300800 */
[----:B------:R-:W-:-:S04]  /*15930*/  F2FP.BF16.F32.PACK_AB R3, RZ, R3 ;  /* 0x00000003ff03723e */ /* 0x000fc800000010ff */
[----:B------:R-:W-:-:S03]  /*15940*/  PRMT R17, R3, 0x7610, R17 ;  /* 0x0000761003117816 */ /* 0x000fc60000000011 */
[----:B0-----:R-:W-:Y:S02]  /*15950*/  @P6 IMAD.MOV.U32 R6, RZ, RZ, R8 ;  /* 0x000000ffff066224 */ /* 0x001fe400078e0008 */
[----:B------:R-:W-:-:S05]  /*15960*/  @P6 IMAD.MOV.U32 R7, RZ, RZ, R9 ;  /* 0x000000ffff076224 */ /* 0x000fca00078e0009 */
[----:B------:R0:W-:Y:S01]  /*15970*/  @P6 STG.E.U16 desc[UR46][R6.64+0x60], R17 ;  /* 0x0000601106006986 */ /* 0x0001e2000c10152e */
[----:B------:R-:W-:Y:S01]  /*15980*/  ISETP.GT.AND P6, PT, R0, 0x31, P1 ;  /* 0x000000310000780c */ /* 0x000fe20000fc4270 */
[----:B----4-:R-:W-:Y:S02]  /*15990*/  FMUL R3, R235, R2 ;  /* 0x00000002eb037220 */ /* 0x010fe40000400000 */
[----:B------:R-:W3:Y:S03]  /*159a0*/  LDL.LU R235, [R1+0xa4] ;  /* 0x0000a40001eb7983 */ /* 0x000ee60000300800 */
[----:B------:R-:W-:-:S04]  /*159b0*/  F2FP.BF16.F32.PACK_AB R3, RZ, R3 ;  /* 0x00000003ff03723e */ /* 0x000fc800000010ff */
[----:B0-----:R-:W-:-:S03]  /*159c0*/  PRMT R17, R3, 0x7610, R17 ;  /* 0x0000761003117816 */ /* 0x001fc60000000011 */
[----:B------:R-:W-:Y:S02]  /*159d0*/  @P6 IMAD.MOV.U32 R6, RZ, RZ, R8 ;  /* 0x000000ffff066224 */ /* 0x000fe400078e0008 */
[----:B------:R-:W-:Y:S02]  /*159e0*/  @P6 IMAD.MOV.U32 R7, RZ, RZ, R9 ;  /* 0x000000ffff076224 */ /* 0x000fe400078e0009 */
[----:B-----5:R-:W-:Y:S02]  /*159f0*/  FMUL R3, R234, R2 ;  /* 0x00000002ea037220 */ /* 0x020fe40000400000 */
[----:B------:R-:W4:Y:S04]  /*15a00*/  LDL.LU R234, [R1+0xa8] ;  /* 0x0000a80001ea7983 */ /* 0x000f280000300800 */
[----:B------:R0:W-:Y:S01]  /*15a10*/  @P6 STG.E.U16 desc[UR46][R6.64+0x62], R17 ;  /* 0x0000621106006986 */ /* 0x0001e2000c10152e */
[----:B------:R-:W-:-:S02]  /*15a20*/  ISETP.GT.AND P6, PT, R0, 0x30, P4 ;  /* 0x000000300000780c */ /* 0x000fc400027c4270 */
[----:B------:R-:W-:-:S04]  /*15a30*/  F2FP.BF16.F32.PACK_AB R3, RZ, R3 ;  /* 0x00000003ff03723e */ /* 0x000fc800000010ff */
[----:B0-----:R-:W-:Y:S01]  /*15a40*/  PRMT R6, R3, 0x7610, R6 ;  /* 0x0000761003067816 */ /* 0x001fe20000000006 */
[----:B------:R-:W-:Y:S02]  /*15a50*/  FMUL R3, R233, R2 ;  /* 0x00000002e9037220 */ /* 0x000fe40000400000 */
[----:B------:R-:W5:Y:S04]  /*15a60*/  LDL.LU R233, [R1+0xac] ;  /* 0x0000ac0001e97983 */ /* 0x000f680000300800 */
[----:B------:R0:W-:Y:S01]  /*15a70*/  @P6 STG.E.U16 desc[UR46][R4.64+0x60], R6 ;  /* 0x0000600604006986 */ /* 0x0001e2000c10152e */
[----:B------:R-:W-:Y:S02]  /*15a80*/  ISETP.GT.AND P6, PT, R0, 0x31, P4 ;  /* 0x000000310000780c */ /* 0x000fe400027c4270 */
[----:B------:R-:W-:-:S04]  /*15a90*/  F2FP.BF16.F32.PACK_AB R3, RZ, R3 ;  /* 0x00000003ff03723e */ /* 0x000fc800000010ff */
[----:B0-----:R-:W-:-:S07]  /*15aa0*/  PRMT R6, R3, 0x7610, R6 ;  /* 0x0000761003067816 */ /* 0x001fce0000000006 */
[----:B------:R0:W-:Y:S01]  /*15ab0*/  @P6 STG.E.U16 desc[UR46][R4.64+0x62], R6 ;  /* 0x0000620604006986 */ /* 0x0001e2000c10152e */
[----:B------:R-:W-:Y:S01]  /*15ac0*/  ISETP.GT.AND P6, PT, R0, 0x38, P1 ;  /* 0x000000380000780c */ /* 0x000fe20000fc4270 */
[----:B------:R-:W-:Y:S02]  /*15ad0*/  FMUL R3, R232, R2 ;  /* 0x00000002e8037220 */ /* 0x000fe40000400000 */
[----:B------:R-:W5:Y:S03]  /*15ae0*/  LDL.LU R232, [R1+0xb0] ;  /* 0x0000b00001e87983 */ /* 0x000f660000300800 */
[----:B------:R-:W-:-:S04]  /*15af0*/  F2FP.BF16.F32.PACK_AB R3, RZ, R3 ;  /* 0x00000003ff03723e */ /* 0x000fc800000010ff */
[----:B------:R-:W-:-:S03]  /*15b00*/  PRMT R17, R3, 0x7610, R17 ;  /* 0x0000761003117816 */ /* 0x000fc60000000011 */
[----:B0-----:R-:W-:Y:S02]  /*15b10*/  @P6 IMAD.MOV.U32 R6, RZ, RZ, R8 ;  /* 0x000000ffff066224 */ /* 0x001fe400078e0008 */
[----:B------:R-:W-:-:S05]  /*15b20*/  @P6 IMAD.MOV.U32 R7, RZ, RZ, R9 ;  /* 0x000000ffff076224 */ /* 0x000fca00078e0009 */
[----:B------:R0:W-:Y:S01]  /*15b30*/  @P6 STG.E.U16 desc[UR46][R6.64+0x70], R17 ;  /* 0x0000701106006986 */ /* 0x0001e2000c10152e */
[----:B------:R-:W-:Y:S01]  /*15b40*/  ISETP.GT.AND P6, PT, R0, 0x39, P1 ;  /* 0x000000390000780c */ /* 0x000fe20000fc4270 */
[----:B------:R-:W-:Y:S02]  /*15b50*/  FMUL R3, R23, R2 ;  /* 0x0000000217037220 */ /* 0x000fe40000400000 */
[----:B------:R-:W5:Y:S03]  /*15b60*/  LDL.LU R23, [R1+0xb4] ;  /* 0x0000b40001177983 */ /* 0x000f660000300800 */
[----:B------:R-:W-:-:S04]  /*15b70*/  F2FP.BF16.F32.PACK_AB R3, RZ, R3 ;  /* 0x00000003ff03723e */ /* 0x000fc800000010ff */
[----:B0-----:R-:W-:-:S03]  /*15b80*/  PRMT R17, R3, 0x7610, R17 ;  /* 0x0000761003117816 */ /* 0x001fc60000000011 */
[----:B------:R-:W-:Y:S02]  /*15b90*/  @P6 IMAD.MOV.U32 R6, RZ, RZ, R8 ;  /* 0x000000ffff066224 */ /* 0x000fe400078e0008 */
[----:B------:R-:W-:Y:S02]  /*15ba0*/  @P6 IMAD.MOV.U32 R7, RZ, RZ, R9 ;  /* 0x000000ffff076224 */ /* 0x000fe400078e0009 */
[----:B------:R-:W-:Y:S02]  /*15bb0*/  FMUL R3, R22, R2 ;  /* 0x0000000216037220 */ /* 0x000fe40000400000 */
[----:B------:R-:W5:Y:S04]  /*15bc0*/  LDL.LU R22, [R1+0xb8] ;  /* 0x0000b80001167983 */ /* 0x000f680000300800 */
        /* <DEDUP_REMOVED lines=8> */
[----:B------:R-:W-:-:S11]  /*15c50*/  F2FP.BF16.F32.PACK_AB R3, RZ, R3 ;  /* 0x00000003ff03723e */ /* 0x000fd600000010ff */
[----:B------:R1:W-:Y:S01]  /*15c60*/  @P6 STG.E.U16 desc[UR46][R4.64+0x72], R3 ;  /* 0x0000720304006986 */ /* 0x0003e2000c10152e */
[----:B0-----:R-:W-:-:S04]  /*15c70*/  IADD3 R6, P6, R8, UR13, RZ ;  /* 0x0000000d08067c10 */ /* 0x001fc8000ffde0ff */
[----:B------:R-:W-:Y:S02]  /*15c80*/  IADD3.X R7, R9, UR12, RZ, P6, !PT ;  /* 0x0000000c09077c10 */ /* 0x000fe4000b7fe4ff */
[----:B------:R-:W-:Y:S01]  /*15c90*/  ISETP.GT.AND P6, PT, R0, 0x20, P3 ;  /* 0x000000200000780c */ /* 0x000fe20001fc4270 */
[----:B-1----:R-:W-:-:S05]  /*15ca0*/  FMUL R3, R18, R2 ;  /* 0x0000000212037220 */ /* 0x002fca0000400000 */
[----:B------:R-:W-:-:S04]  /*15cb0*/  F2FP.BF16.F32.PACK_AB R3, RZ, R3 ;  /* 0x00000003ff03723e */ /* 0x000fc800000010ff */
[----:B------:R-:W-:Y:S01]  /*15cc0*/  PRMT R17, R3, 0x7610, R17 ;  /* 0x0000761003117816 */ /* 0x000fe20000000011 */
[----:B------:R-:W-:-:S04]  /*15cd0*/  FMUL R3, R19, R2 ;  /* 0x0000000213037220 */ /* 0x000fc80000400000 */
[----:B------:R-:W-:Y:S01]  /*15ce0*/  @P6 STG.E.U16 desc[UR46][R6.64+0x40], R17 ;  /* 0x0000401106006986 */ /* 0x000fe2000c10152e */
[----:B------:R-:W-:Y:S02]  /*15cf0*/  ISETP.GT.AND P6, PT, R0, 0x21, P3 ;  /* 0x000000210000780c */ /* 0x000fe40001fc4270 */
[----:B------:R-:W-:-:S11]  /*15d00*/  F2FP.BF16.F32.PACK_AB R3, RZ, R3 ;  /* 0x00000003ff03723e */ /* 0x000fd600000010ff */
        /* <DEDUP_REMOVED lines=34> */
[----:B------:R-:W-:Y:S01]  /*15f30*/  ISETP.GT.AND P6, PT, R0, 0x29, P2 ;  /* 0x000000290000780c */ /* 0x000fe200017c4270 */
[----:B--2---:R-:W-:-:S05]  /*15f40*/  FMUL R3, R3, R2 ;  /* 0x0000000203037220 */ /* 0x004fca0000400000 */
[----:B------:R-:W-:-:S04]  /*15f50*/  F2FP.BF16.F32.PACK_AB R3, RZ, R3 ;  /* 0x00000003ff03723e */ /* 0x000fc800000010ff */
[----:B0-----:R-:W-:Y:S01]  /*15f60*/  PRMT R17, R3, 0x7610, R17 ;  /* 0x0000761003117816 */ /* 0x001fe20000000011 */
[----:B------:R-:W-:Y:S02]  /*15f70*/  FMUL R3, R21, R2 ;  /* 0x0000000215037220 */ /* 0x000fe40000400000 */
[----:B------:R-:W2:Y:S04]  /*15f80*/  LDL.LU R21, [R1+0x60] ;  /* 0x0000600001157983 */ /* 0x000ea80000300800 */
[----:B------:R0:W-:Y:S01]  /*15f90*/  @P6 STG.E.U16 desc[UR46][R10.64+0x52], R17 ;  /* 0x000052110a006986 */ /* 0x0001e2000c10152e */
[----:B------:R-:W-:Y:S02]  /*15fa0*/  ISETP.GT.AND P6, PT, R0, 0x30, P3 ;  /* 0x000000300000780c */ /* 0x000fe40001fc4270 */
[----:B------:R-:W-:-:S04]  /*15fb0*/  F2FP.BF16.F32.PACK_AB R3, RZ, R3 ;  /* 0x00000003ff03723e */ /* 0x000fc800000010ff */
[----:B0-----:R-:W-:Y:S01]  /*15fc0*/  PRMT R17, R3, 0x7610, R17 ;  /* 0x0000761003117816 */ /* 0x001fe20000000011 */
[----:B---3--:R-:W-:Y:S02]  /*15fd0*/  FMUL R3, R235, R2 ;  /* 0x00000002eb037220 */ /* 0x008fe40000400000 */
[----:B------:R-:W3:Y:S04]  /*15fe0*/  LDL.LU R235, [R1+0x64] ;  /* 0x0000640001eb7983 */ /* 0x000ee80000300800 */
[----:B------:R0:W-:Y:S01]  /*15ff0*/  @P6 STG.E.U16 desc[UR46][R6.64+0x60], R17 ;  /* 0x0000601106006986 */ /* 0x0001e2000c10152e */
[----:B------:R-:W-:Y:S02]  /*16000*/  ISETP.GT.AND P6, PT, R0, 0x31, P3 ;  /* 0x000000310000780c */ /* 0x000fe40001fc4270 */
[----:B------:R-:W-:-:S04]  /*16010*/  F2FP.BF16.F32.PACK_AB R3, RZ, R3 ;  /* 0x00000003ff03723e */ /* 0x000fc800000010ff */
[----:B0-----:R-:W-:Y:S01]  /*16020*/  PRMT R17, R3, 0x7610, R17 ;  /* 0x0000761003117816 */ /* 0x001fe20000000011 */
        /* <DEDUP_REMOVED lines=24> */
[-C--:B------:R-:W-:Y:S02]  /*161b0*/  FMUL R3, R22, R2.reuse ;  /* 0x0000000216037220 */ /* 0x080fe40000400000 */
[----:B------:R-:W5:Y:S03]  /*161c0*/  LDL.LU R22, [R1+0x78] ;  /* 0x0000780001167983 */ /* 0x000f660000300800 */
[----:B------:R-:W-:Y:S01]  /*161d0*/  F2FP.BF16.F32.PACK_AB R3, RZ, R3 ;  /* 0x00000003ff03723e */ /* 0x000fe200000010ff */
[----:B------:R0:W-:Y:S01]  /*161e0*/  @P6 STG.E.U16 desc[UR46][R6.64+0x72], R17 ;  /* 0x0000721106006986 */ /* 0x0001e2000c10152e */
[----:B------:R-:W-:Y:S02]  /*161f0*/  ISETP.GT.AND P6, PT, R0, 0x38, P2 ;  /* 0x000000380000780c */ /* 0x000fe400017c4270 */
[----:B0-----:R-:W-:Y:S01]  /*16200*/  PRMT R17, R3, 0x7610, R17 ;  /* 0x0000761003117816 */ /* 0x001fe20000000011 */
[----:B------:R-:W-:-:S02]  /*16210*/  FMUL R3, R20, R2 ;  /* 0x0000000214037220 */ /* 0x000fc40000400000 */
[----:B------:R-:W5:Y:S03]  /*16220*/  LDL.LU R20, [R1+0x7c] ;  /* 0x00007c0001147983 */ /* 0x000f660000300800 */
[----:B------:R-:W-:-:S05]  /*16230*/  F2FP.BF16.F32.PACK_AB R3, RZ, R3 ;  /* 0x00000003ff03723e */ /* 0x000fca00000010ff */
[----:B------:R0:W-:Y:S02]  /*16240*/  @P6 STG.E.U16 desc[UR46][R10.64+0x70], R17 ;  /* 0x000070110a006986 */ /* 0x0001e4000c10152e */
        /* <DEDUP_REMOVED lines=97> */
[----:B------:R-:W2:Y:S01]  /*16860*/  LDL.LU R3, [R1] ;  /* 0x0000000001037983 */ /* 0x000ea20000300800 */
        /* <DEDUP_REMOVED lines=45> */
[----:B------:R-:W-:-:S05]  /*16b40*/  FMUL R216, R216, R2 ;  /* 0x00000002d8d87220 */ /* 0x000fca0000400000 */
[----:B------:R-:W-:Y:S01]  /*16b50*/  F2FP.BF16.F32.PACK_AB R216, RZ, R216 ;  /* 0x000000d8ffd8723e */ /* 0x000fe200000010ff */
        /* <DEDUP_REMOVED lines=14> */
[----:B--2---:R-:W-:-:S05]  /*16c40*/  FMUL R3, R3, R2 ;  /* 0x0000000203037220 */ /* 0x004fca0000400000 */
[----:B------:R-:W-:-:S04]  /*16c50*/  F2FP.BF16.F32.PACK_AB R3, RZ, R3 ;  /* 0x00000003ff03723e */ /* 0x000fc800000010ff */
[----:B0-----:R-:W-:Y:S01]  /*16c60*/  PRMT R17, R3, 0x7610, R17 ;  /* 0x0000761003117816 */ /* 0x001fe20000000011 */
[----:B------:R-:W-:-:S04]  /*16c70*/  FMUL R3, R21, R2 ;  /* 0x0000000215037220 */ /* 0x000fc80000400000 */
[----:B------:R3:W-:Y:S01]  /*16c80*/  @P6 STG.E.U16 desc[UR46][R4.64+0x92], R17 ;  /* 0x0000921104006986 */ /* 0x0007e2000c10152e */
[----:B------:R-:W-:Y:S02]  /*16c90*/  ISETP.GT.AND P6, PT, R0, 0x50, P1 ;  /* 0x000000500000780c */ /* 0x000fe40000fc4270 */
[----:B------:R-:W-:Y:S01]  /*16ca0*/  F2FP.BF16.F32.PACK_AB R3, RZ, R3 ;  /* 0x00000003ff03723e */ /* 0x000fe200000010ff */
[----:B---3--:R-:W-:-:S10]  /*16cb0*/  FMUL R17, R235, R2 ;  /* 0x00000002eb117220 */ /* 0x008fd40000400000 */
[----:B------:R0:W-:Y:S01]  /*16cc0*/  @P6 STG.E.U16 desc[UR46][R8.64+0xa0], R3 ;  /* 0x0000a00308006986 */ /* 0x0001e2000c10152e */
[----:B------:R-:W-:Y:S02]  /*16cd0*/  ISETP.GT.AND P6, PT, R0, 0x51, P1 ;  /* 0x000000510000780c */ /* 0x000fe40000fc4270 */
[----:B------:R-:W-:-:S04]  /*16ce0*/  F2FP.BF16.F32.PACK_AB R18, RZ, R17 ;  /* 0x00000011ff12723e */ /* 0x000fc800000010ff */
[----:B0-----:R-:W-:Y:S01]  /*16cf0*/  PRMT R3, R18, 0x7610, R3 ;  /* 0x0000761012037816 */ /* 0x001fe20000000003 */
[----:B----4-:R-:W-:-:S06]  /*16d00*/  FMUL R17, R234, R2 ;  /* 0x00000002ea117220 */ /* 0x010fcc0000400000 */
[----:B------:R0:W-:Y:S01]  /*16d10*/  @P6 STG.E.U16 desc[UR46][R8.64+0xa2], R3 ;  /* 0x0000a20308006986 */ /* 0x0001e2000c10152e */
[----:B------:R-:W-:Y:S02]  /*16d20*/  ISETP.GT.AND P6, PT, R0, 0x50, P4 ;  /* 0x000000500000780c */ /* 0x000fe400027c4270 */
[----:B------:R-:W-:Y:S01]  /*16d30*/  F2FP.BF16.F32.PACK_AB R17, RZ, R17 ;  /* 0x00000011ff11723e */ /* 0x000fe200000010ff */
[----:B-----5:R-:W-:-:S05]  /*16d40*/  FMUL R18, R233, R2 ;  /* 0x00000002e9127220 */ /* 0x020fca0000400000 */
[----:B------:R-:W-:-:S05]  /*16d50*/  F2FP.BF16.F32.PACK_AB R18, RZ, R18 ;  /* 0x00000012ff12723e */ /* 0x000fca00000010ff */
[----:B------:R1:W-:Y:S01]  /*16d60*/  @P6 STG.E.U16 desc[UR46][R4.64+0xa0], R17 ;  /* 0x0000a01104006986 */ /* 0x0003e2000c10152e */
[----:B------:R-:W-:Y:S02]  /*16d70*/  ISETP.GT.AND P6, PT, R0, 0x51, P4 ;  /* 0x000000510000780c */ /* 0x000fe400027c4270 */
[----:B------:R-:W-:Y:S01]  /*16d80*/  PRMT R19, R18, 0x7610, R19 ;  /* 0x0000761012137816 */ /* 0x000fe20000000013 */
[----:B------:R-:W-:-:S10]  /*16d90*/  FMUL R18, R232, R2 ;  /* 0x00000002e8127220 */ /* 0x000fd40000400000 */
[----:B------:R2:W-:Y:S01]  /*16da0*/  @P6 STG.E.U16 desc[UR46][R4.64+0xa2], R19 ;  /* 0x0000a21304006986 */ /* 0x0005e2000c10152e */
[----:B------:R-:W-:Y:S02]  /*16db0*/  ISETP.GT.AND P6, PT, R0, 0x58, P1 ;  /* 0x000000580000780c */ /* 0x000fe40000fc4270 */
[----:B------:R-:W-:Y:S01]  /*16dc0*/  F2FP.BF16.F32.PACK_AB R18, RZ, R18 ;  /* 0x00000012ff12723e */ /* 0x000fe200000010ff */
[----:B0-----:R-:W-:-:S05]  /*16dd0*/  FMUL R3, R23, R2 ;  /* 0x0000000217037220 */ /* 0x001fca0000400000 */
[----:B------:R-:W-:-:S05]  /*16de0*/  F2FP.BF16.F32.PACK_AB R3, RZ, R3 ;  /* 0x00000003ff03723e */ /* 0x000fca00000010ff */
[----:B------:R-:W-:Y:S01]  /*16df0*/  @P6 STG.E.U16 desc[UR46][R8.64+0xb0], R18 ;  /* 0x0000b01208006986 */ /* 0x000fe2000c10152e */
[----:B------:R-:W-:Y:S02]  /*16e00*/  ISETP.GT.AND P6, PT, R0, 0x59, P1 ;  /* 0x000000590000780c */ /* 0x000fe40000fc4270 */
[----:B-1----:R-:W-:Y:S01]  /*16e10*/  PRMT R17, R3, 0x7610, R17 ;  /* 0x0000761003117816 */ /* 0x002fe20000000011 */
[----:B------:R-:W-:-:S05]  /*16e20*/  FMUL R3, R22, R2 ;  /* 0x0000000216037220 */ /* 0x000fca0000400000 */
[----:B------:R-:W-:-:S05]  /*16e30*/  F2FP.BF16.F32.PACK_AB R3, RZ, R3 ;  /* 0x00000003ff03723e */ /* 0x000fca00000010ff */
[----:B------:R-:W-:Y:S01]  /*16e40*/  @P6 STG.E.U16 desc[UR46][R8.64+0xb2], R17 ;  /* 0x0000b21108006986 */ /* 0x000fe2000c10152e */
[----:B------:R-:W-:Y:S02]  /*16e50*/  ISETP.GT.AND P6, PT, R0, 0x58, P4 ;  /* 0x000000580000780c */ /* 0x000fe400027c4270 */
[----:B--2---:R-:W-:Y:S01]  /*16e60*/  PRMT R19, R3, 0x7610, R19 ;  /* 0x0000761003137816 */ /* 0x004fe20000000013 */
[----:B------:R-:W-:-:S10]  /*16e70*/  FMUL R3, R20, R2 ;  /* 0x0000000214037220 */ /* 0x000fd40000400000 */
[----:B------:R-:W-:Y:S01]  /*16e80*/  @P6 STG.E.U16 desc[UR46][R4.64+0xb0], R19 ;  /* 0x0000b01304006986 */ /* 0x000fe2000c10152e */
[----:B------:R-:W-:Y:S02]  /*16e90*/  ISETP.GT.AND P6, PT, R0, 0x59, P4 ;  /* 0x000000590000780c */ /* 0x000fe400027c4270 */
[----:B------:R-:W-:-:S11]  /*16ea0*/  F2FP.BF16.F32.PACK_AB R3, RZ, R3 ;  /* 0x00000003ff03723e */ /* 0x000fd600000010ff */
[----:B------:R-:W-:Y:S01]  /*16eb0*/  @P6 STG.E.U16 desc[UR46][R4.64+0xb2], R3 ;  /* 0x0000b20304006986 */ /* 0x000fe2000c10152e */
[----:B------:R-:W-:-:S13]  /*16ec0*/  ISETP.GT.AND P6, PT, R0, 0x40, P3 ;  /* 0x000000400000780c */ /* 0x000fda0001fc4270 */
        /* <DEDUP_REMOVED lines=13> */
[----:B------:R-:W-:Y:S01]  /*16fa0*/  ISETP.GT.AND P6, PT, R0, 0x49, P2 ;  /* 0x000000490000780c */ /* 0x000fe200017c4270 */
[----:B------:R-:W-:-:S12]  /*16fb0*/  FMUL R224, R224, R2 ;  /* 0x00000002e0e07220 */ /* 0x000fd80000400000 */
[----:B------:R-:W-:Y:S01]  /*16fc0*/  @P6 STG.E.U16 desc[UR46][R10.64+0x92], R223 ;  /* 0x000092df0a006986 */ /* 0x000fe2000c10152e */
[----:B------:R-:W-:Y:S02]  /*16fd0*/  ISETP.GT.AND P6, PT, R0, 0x50, P3 ;  /* 0x000000500000780c */ /* 0x000fe40001fc4270 */
[----:B------:R-:W-:Y:S01]  /*16fe0*/  F2FP.BF16.F32.PACK_AB R224, RZ, R224 ;  /* 0x000000e0ffe0723e */ /* 0x000fe200000010ff */
[----:B------:R-:W-:-:S10]  /*16ff0*/  FMUL R225, R225, R2 ;  /* 0x00000002e1e17220 */ /* 0x000fd40000400000 */
        /* <DEDUP_REMOVED lines=653> */
[C---:B------:R-:W-:Y:S02]  /*198d0*/  ISETP.GT.AND P6, PT, R0.reuse, 0xd8, P0 ;  /* 0x000000d80000780c */ /* 0x040fe400007c4270 */
[----:B------:R-:W-:Y:S02]  /*198e0*/  F2FP.BF16.F32.PACK_AB R68, RZ, R68 ;  /* 0x00000044ff44723e */ /* 0x000fe400000010ff */
[----:B------:R-:W-:Y:S01]  /*198f0*/  ISETP.GT.AND P0, PT, R0, 0xd9, P0 ;  /* 0x000000d90000780c */ /* 0x000fe20000704270 */
[-C--:B------:R-:W-:Y:S01]  /*19900*/  FMUL R69, R69, R2.reuse ;  /* 0x0000000245457220 */ /* 0x080fe20000400000 */
[-C--:B------:R-:W-:Y:S01]  /*19910*/  FMUL R70, R70, R2.reuse ;  /* 0x0000000246467220 */ /* 0x080fe20000400000 */
[----:B------:R-:W-:-:S06]  /*19920*/  FMUL R71, R71, R2 ;  /* 0x0000000247477220 */ /* 0x000fcc0000400000 */
[----:B------:R-:W-:Y:S01]  /*19930*/  @P6 STG.E.U16 desc[UR46][R12.64+0x1b0], R68 ;  /* 0x0001b0440c006986 */ /* 0x000fe2000c10152e */
[C---:B------:R-:W-:Y:S02]  /*19940*/  ISETP.GT.AND P6, PT, R0.reuse, 0xd8, P5 ;  /* 0x000000d80000780c */ /* 0x040fe40002fc4270 */
[C---:B------:R-:W-:Y:S02]  /*19950*/  ISETP.GT.AND P5, PT, R0.reuse, 0xd9, P5 ;  /* 0x000000d90000780c */ /* 0x040fe40002fa4270 */
[----:B------:R-:W-:Y:S02]  /*19960*/  F2FP.BF16.F32.PACK_AB R69, RZ, R69 ;  /* 0x00000045ff45723e */ /* 0x000fe400000010ff */
[----:B------:R-:W-:Y:S02]  /*19970*/  F2FP.BF16.F32.PACK_AB R70, RZ, R70 ;  /* 0x00000046ff46723e */ /* 0x000fe400000010ff */
[----:B------:R-:W-:Y:S01]  /*19980*/  F2FP.BF16.F32.PACK_AB R71, RZ, R71 ;  /* 0x00000047ff47723e */ /* 0x000fe200000010ff */
[----:B------:R0:W-:Y:S01]  /*19990*/  @P0 STG.E.U16 desc[UR46][R12.64+0x1b2], R69 ;  /* 0x0001b2450c000986 */ /* 0x0001e2000c10152e */
[----:B------:R-:W-:-:S03]  /*199a0*/  ISETP.GT.AND P0, PT, R0, 0xc1, P1 ;  /* 0x000000c10000780c */ /* 0x000fc60000f04270 */
[----:B------:R-:W-:Y:S01]  /*199b0*/  @P6 STG.E.U16 desc[UR46][R14.64+0x1b0], R70 ;  /* 0x0001b0460e006986 */ /* 0x000fe2000c10152e */
[----:B------:R-:W-:Y:S01]  /*199c0*/  ISETP.GT.AND P6, PT, R0, 0xc0, P1 ;  /* 0x000000c00000780c */ /* 0x000fe20000fc4270 */
[-C--:B------:R-:W-:Y:S02]  /*199d0*/  FMUL R40, R40, R2.reuse ;  /* 0x0000000228287220 */ /* 0x080fe40000400000 */
[----:B------:R-:W-:Y:S01]  /*199e0*/  @P5 STG.E.U16 desc[UR46][R14.64+0x1b2], R71 ;  /* 0x0001b2470e005986 */ /* 0x000fe2000c10152e */
[----:B------:R-:W-:Y:S01]  /*199f0*/  ISETP.GT.AND P5, PT, R0, 0xc0, P4 ;  /* 0x000000c00000780c */ /* 0x000fe200027a4270 */
[-C--:B------:R-:W-:Y:S01]  /*19a00*/  FMUL R41, R41, R2.reuse ;  /* 0x0000000229297220 */ /* 0x080fe20000400000 */
[----:B------:R-:W-:Y:S01]  /*19a10*/  FMUL R42, R42, R2 ;  /* 0x000000022a2a7220 */ /* 0x000fe20000400000 */
[----:B------:R-:W-:-:S03]  /*19a20*/  F2FP.BF16.F32.PACK_AB R40, RZ, R40 ;  /* 0x00000028ff28723e */ /* 0x000fc600000010ff */
[----:B------:R-:W-:Y:S02]  /*19a30*/  F2FP.BF16.F32.PACK_AB R41, RZ, R41 ;  /* 0x00000029ff29723e */ /* 0x000fe400000010ff */
[----:B------:R-:W-:Y:S01]  /*19a40*/  F2FP.BF16.F32.PACK_AB R42, RZ, R42 ;  /* 0x0000002aff2a723e */ /* 0x000fe200000010ff */
[----:B------:R-:W-:Y:S01]  /*19a50*/  @P6 STG.E.U16 desc[UR46][R8.64+0x180], R40 ;  /* 0x0001802808006986 */ /* 0x000fe2000c10152e */
[----:B------:R-:W-:-:S03]  /*19a60*/  ISETP.GT.AND P6, PT, R0, 0xc1, P4 ;  /* 0x000000c10000780c */ /* 0x000fc600027c4270 */
[----:B------:R-:W-:Y:S01]  /*19a70*/  @P0 STG.E.U16 desc[UR46][R8.64+0x182], R41 ;  /* 0x0001822908000986 */ /* 0x000fe2000c10152e */
[C---:B------:R-:W-:Y:S01]  /*19a80*/  ISETP.GT.AND P0, PT, R0.reuse, 0xc8, P1 ;  /* 0x000000c80000780c */ /* 0x040fe20000f04270 */
        /* <DEDUP_REMOVED lines=8> */
[----:B------:R-:W-:Y:S04]  /*19b10*/  @P6 STG.E.U16 desc[UR46][R4.64+0x182], R43 ;  /* 0x0001822b04006986 */ /* 0x000fe8000c10152e */
[----:B------:R-:W-:Y:S01]  /*19b20*/  @P0 STG.E.U16 desc[UR46][R8.64+0x190], R44 ;  /* 0x0001902c08000986 */ /* 0x000fe2000c10152e */
[----:B------:R-:W-:-:S03]  /*19b30*/  ISETP.GT.AND P0, PT, R0, 0xc8, P4 ;  /* 0x000000c80000780c */ /* 0x000fc60002704270 */
[----:B------:R-:W-:Y:S01]  /*19b40*/  @P5 STG.E.U16 desc[UR46][R8.64+0x192], R45 ;  /* 0x0001922d08005986 */ /* 0x000fe2000c10152e */
[----:B------:R-:W-:Y:S01]  /*19b50*/  ISETP.GT.AND P5, PT, R0, 0xc9, P4 ;  /* 0x000000c90000780c */ /* 0x000fe200027a4270 */
[-C--:B------:R-:W-:Y:S01]  /*19b60*/  FMUL R46, R46, R2.reuse ;  /* 0x000000022e2e7220 */ /* 0x080fe20000400000 */
[----:B------:R-:W-:Y:S01]  /*19b70*/  FMUL R47, R47, R2 ;  /* 0x000000022f2f7220 */ /* 0x000fe20000400000 */
[----:B------:R-:W-:-:S03]  /*19b80*/  ISETP.GT.AND P6, PT, R0, 0xd0, P1 ;  /* 0x000000d00000780c */ /* 0x000fc60000fc4270 */
[----:B------:R-:W-:Y:S02]  /*19b90*/  F2FP.BF16.F32.PACK_AB R46, RZ, R46 ;  /* 0x0000002eff2e723e */ /* 0x000fe400000010ff */
[----:B------:R-:W-:Y:S01]  /*19ba0*/  F2FP.BF16.F32.PACK_AB R47, RZ, R47 ;  /* 0x0000002fff2f723e */ /* 0x000fe200000010ff */
[----:B------:R-:W-:Y:S02]  /*19bb0*/  FMUL R48, R48, R2 ;  /* 0x0000000230307220 */ /* 0x000fe40000400000 */
[----:B------:R-:W-:Y:S04]  /*19bc0*/  @P0 STG.E.U16 desc[UR46][R4.64+0x190], R46 ;  /* 0x0001902e04000986 */ /* 0x000fe8000c10152e */
[----:B------:R-:W-:Y:S01]  /*19bd0*/  @P5 STG.E.U16 desc[UR46][R4.64+0x192], R47 ;  /* 0x0001922f04005986 */ /* 0x000fe2000c10152e */
[----:B------:R-:W-:-:S02]  /*19be0*/  ISETP.GT.AND P5, PT, R0, 0xd1, P1 ;  /* 0x000000d10000780c */ /* 0x000fc40000fa4270 */
[----:B------:R-:W-:Y:S01]  /*19bf0*/  F2FP.BF16.F32.PACK_AB R48, RZ, R48 ;  /* 0x00000030ff30723e */ /* 0x000fe200000010ff */
[----:B------:R-:W-:-:S04]  /*19c00*/  FMUL R49, R49, R2 ;  /* 0x0000000231317220 */ /* 0x000fc80000400000 */
[----:B------:R-:W-:Y:S01]  /*19c10*/  @P6 STG.E.U16 desc[UR46][R8.64+0x1a0], R48 ;  /* 0x0001a03008006986 */ /* 0x000fe2000c10152e */
[----:B------:R-:W-:Y:S02]  /*19c20*/  ISETP.GT.AND P6, PT, R0, 0xd0, P4 ;  /* 0x000000d00000780c */ /* 0x000fe400027c4270 */
[----:B------:R-:W-:Y:S01]  /*19c30*/  F2FP.BF16.F32.PACK_AB R49, RZ, R49 ;  /* 0x00000031ff31723e */ /* 0x000fe200000010ff */
[----:B------:R-:W-:Y:S01]  /*19c40*/  FMUL R50, R50, R2 ;  /* 0x0000000232327220 */ /* 0x000fe20000400000 */
[C---:B------:R-:W-:Y:S02]  /*19c50*/  ISETP.GT.AND P0, PT, R0.reuse, 0xd8, P1 ;  /* 0x000000d80000780c */ /* 0x040fe40000f04270 */
[C---:B------:R-:W-:Y:S01]  /*19c60*/  ISETP.GT.AND P1, PT, R0.reuse, 0xd9, P1 ;  /* 0x000000d90000780c */ /* 0x040fe20000f24270 */
[----:B------:R-:W-:Y:S01]  /*19c70*/  @P5 STG.E.U16 desc[UR46][R8.64+0x1a2], R49 ;  /* 0x0001a23108005986 */ /* 0x000fe2000c10152e */
[----:B------:R-:W-:Y:S02]  /*19c80*/  ISETP.GT.AND P5, PT, R0, 0xd1, P4 ;  /* 0x000000d10000780c */ /* 0x000fe400027a4270 */
[----:B------:R-:W-:Y:S01]  /*19c90*/  F2FP.BF16.F32.PACK_AB R50, RZ, R50 ;  /* 0x00000032ff32723e */ /* 0x000fe200000010ff */
[-C--:B------:R-:W-:Y:S01]  /*19ca0*/  FMUL R51, R51, R2.reuse ;  /* 0x0000000233337220 */ /* 0x080fe20000400000 */
[-C--:B------:R-:W-:Y:S01]  /*19cb0*/  FMUL R52, R52, R2.reuse ;  /* 0x0000000234347220 */ /* 0x080fe20000400000 */
[----:B------:R-:W-:-:S02]  /*19cc0*/  FMUL R53, R53, R2 ;  /* 0x0000000235357220 */ /* 0x000fc40000400000 */
[----:B------:R-:W-:Y:S01]  /*19cd0*/  @P6 STG.E.U16 desc[UR46][R4.64+0x1a0], R50 ;  /* 0x0001a03204006986 */ /* 0x000fe2000c10152e */
[C---:B------:R-:W-:Y:S02]  /*19ce0*/  ISETP.GT.AND P6, PT, R0.reuse, 0xd8, P4 ;  /* 0x000000d80000780c */ /* 0x040fe400027c4270 */
[----:B------:R-:W-:Y:S02]  /*19cf0*/  F2FP.BF16.F32.PACK_AB R51, RZ, R51 ;  /* 0x00000033ff33723e */ /* 0x000fe400000010ff */
[----:B------:R-:W-:Y:S01]  /*19d00*/  ISETP.GT.AND P4, PT, R0, 0xd9, P4 ;  /* 0x000000d90000780c */ /* 0x000fe20002784270 */
[----:B------:R-:W-:Y:S01]  /*19d10*/  FMUL R54, R54, R2 ;  /* 0x0000000236367220 */ /* 0x000fe20000400000 */
[----:B------:R-:W-:Y:S01]  /*19d20*/  F2FP.BF16.F32.PACK_AB R52, RZ, R52 ;  /* 0x00000034ff34723e */ /* 0x000fe200000010ff */
[----:B0-----:R-:W-:Y:S01]  /*19d30*/  @P1 IMAD.MOV.U32 R12, RZ, RZ, R8 ;  /* 0x000000ffff0c1224 */ /* 0x001fe200078e0008 */
[----:B------:R-:W-:Y:S01]  /*19d40*/  F2FP.BF16.F32.PACK_AB R53, RZ, R53 ;  /* 0x00000035ff35723e */ /* 0x000fe200000010ff */
[----:B------:R-:W-:-:S02]  /*19d50*/  @P1 IMAD.MOV.U32 R13, RZ, RZ, R9 ;  /* 0x000000ffff0d1224 */ /* 0x000fc400078e0009 */
[----:B------:R-:W-:Y:S01]  /*19d60*/  FMUL R55, R55, R2 ;  /* 0x0000000237377220 */ /* 0x000fe20000400000 */
[----:B------:R-:W-:Y:S01]  /*19d70*/  @P5 STG.E.U16 desc[UR46][R4.64+0x1a2], R51 ;  /* 0x0001a23304005986 */ /* 0x000fe2000c10152e */
[----:B------:R-:W-:-:S03]  /*19d80*/  F2FP.BF16.F32.PACK_AB R54, RZ, R54 ;  /* 0x00000036ff36723e */ /* 0x000fc600000010ff */
[----:B------:R-:W-:Y:S01]  /*19d90*/  @P0 STG.E.U16 desc[UR46][R8.64+0x1b0], R52 ;  /* 0x0001b03408000986 */ /* 0x000fe2000c10152e */
[----:B------:R-:W-:-:S03]  /*19da0*/  F2FP.BF16.F32.PACK_AB R55, RZ, R55 ;  /* 0x00000037ff37723e */ /* 0x000fc600000010ff */
[----:B------:R-:W-:Y:S01]  /*19db0*/  @P1 STG.E.U16 desc[UR46][R12.64+0x1b2], R53 ;  /* 0x0001b2350c001986 */ /* 0x000fe2000c10152e */
[C---:B------:R-:W-:Y:S02]  /*19dc0*/  ISETP.GT.AND P1, PT, R0.reuse, 0xc0, P2 ;  /* 0x000000c00000780c */ /* 0x040fe40001724270 */
[C---:B------:R-:W-:Y:S01]  /*19dd0*/  ISETP.GT.AND P0, PT, R0.reuse, 0xc0, P3 ;  /* 0x000000c00000780c */ /* 0x040fe20001f04270 */
[----:B------:R-:W-:Y:S01]  /*19de0*/  @P6 STG.E.U16 desc[UR46][R4.64+0x1b0], R54 ;  /* 0x0001b03604006986 */ /* 0x000fe2000c10152e */
[----:B------:R-:W-:Y:S01]  /*19df0*/  ISETP.GT.AND P5, PT, R0, 0xc1, P3 ;  /* 0x000000c10000780c */ /* 0x000fe20001fa4270 */
[-C--:B------:R-:W-:Y:S01]  /*19e00*/  FMUL R24, R24, R2.reuse ;  /* 0x0000000218187220 */ /* 0x080fe20000400000 */
[-C--:B------:R-:W-:Y:S01]  /*19e10*/  FMUL R25, R25, R2.reuse ;  /* 0x0000000219197220 */ /* 0x080fe20000400000 */
[----:B------:R0:W-:Y:S01]  /*19e20*/  @P4 STG.E.U16 desc[UR46][R4.64+0x1b2], R55 ;  /* 0x0001b23704004986 */ /* 0x0001e2000c10152e */
[----:B------:R-:W-:Y:S01]  /*19e30*/  ISETP.GT.AND P4, PT, R0, 0xc1, P2 ;  /* 0x000000c10000780c */ /* 0x000fe20001784270 */
[----:B------:R-:W-:Y:S01]  /*19e40*/  FMUL R26, R26, R2 ;  /* 0x000000021a1a7220 */ /* 0x000fe20000400000 */
[----:B------:R-:W-:-:S02]  /*19e50*/  F2FP.BF16.F32.PACK_AB R24, RZ, R24 ;  /* 0x00000018ff18723e */ /* 0x000fc400000010ff */
[----:B------:R-:W-:Y:S01]  /*19e60*/  F2FP.BF16.F32.PACK_AB R25, RZ, R25 ;  /* 0x00000019ff19723e */ /* 0x000fe200000010ff */
[----:B------:R-:W-:Y:S01]  /*19e70*/  FMUL R27, R27, R2 ;  /* 0x000000021b1b7220 */ /* 0x000fe20000400000 */
[----:B------:R-:W-:Y:S02]  /*19e80*/  F2FP.BF16.F32.PACK_AB R26, RZ, R26 ;  /* 0x0000001aff1a723e */ /* 0x000fe400000010ff */
[C---:B------:R-:W-:Y:S01]  /*19e90*/  ISETP.GT.AND P6, PT, R0.reuse, 0xc8, P2 ;  /* 0x000000c80000780c */ /* 0x040fe200017c4270 */
[----:B0-----:R-:W-:Y:S02]  /*19ea0*/  @P1 IMAD.MOV.U32 R4, RZ, RZ, R10 ;  /* 0x000000ffff041224 */ /* 0x001fe400078e000a */
[----:B------:R-:W-:Y:S01]  /*19eb0*/  @P1 IMAD.MOV.U32 R5, RZ, RZ, R11 ;  /* 0x000000ffff051224 */ /* 0x000fe200078e000b */
[----:B------:R-:W-:Y:S01]  /*19ec0*/  @P0 STG.E.U16 desc[UR46][R6.64+0x180], R24 ;  /* 0x0001801806000986 */ /* 0x000fe2000c10152e */
[----:B------:R-:W-:-:S03]  /*19ed0*/  ISETP.GT.AND P0, PT, R0, 0xc8, P3 ;  /* 0x000000c80000780c */ /* 0x000fc60001f04270 */
[----:B------:R-:W-:Y:S01]  /*19ee0*/  @P5 STG.E.U16 desc[UR46][R6.64+0x182], R25 ;  /* 0x0001821906005986 */ /* 0x000fe2000c10152e */
[----:B------:R-:W-:Y:S01]  /*19ef0*/  ISETP.GT.AND P5, PT, R0, 0xc9, P3 ;  /* 0x000000c90000780c */ /* 0x000fe20001fa4270 */
[-C--:B------:R-:W-:Y:S01]  /*19f00*/  FMUL R28, R28, R2.reuse ;  /* 0x000000021c1c7220 */ /* 0x080fe20000400000 */
[----:B------:R-:W-:Y:S01]  /*19f10*/  F2FP.BF16.F32.PACK_AB R27, RZ, R27 ;  /* 0x0000001bff1b723e */ /* 0x000fe200000010ff */
[----:B------:R0:W-:Y:S01]  /*19f20*/  @P1 STG.E.U16 desc[UR46][R4.64+0x180], R26 ;  /* 0x0001801a04001986 */ /* 0x0001e2000c10152e */
[----:B------:R-:W-:Y:S01]  /*19f30*/  ISETP.GT.AND P1, PT, R0, 0xc9, P2 ;  /* 0x000000c90000780c */ /* 0x000fe20001724270 */
[-C--:B------:R-:W-:Y:S01]  /*19f40*/  FMUL R29, R29, R2.reuse ;  /* 0x000000021d1d7220 */ /* 0x080fe20000400000 */
[----:B------:R-:W-:Y:S01]  /*19f50*/  FMUL R30, R30, R2 ;  /* 0x000000021e1e7220 */ /* 0x000fe20000400000 */
[----:B------:R-:W-:Y:S01]  /*19f60*/  F2FP.BF16.F32.PACK_AB R28, RZ, R28 ;  /* 0x0000001cff1c723e */ /* 0x000fe200000010ff */
[----:B0-----:R-:W-:Y:S02]  /*19f70*/  @P4 IMAD.MOV.U32 R4, RZ, RZ, R10 ;  /* 0x000000ffff044224 */ /* 0x001fe400078e000a */
[----:B------:R-:W-:Y:S01]  /*19f80*/  @P4 IMAD.MOV.U32 R5, RZ, RZ, R11 ;  /* 0x000000ffff054224 */ /* 0x000fe200078e000b */
[----:B------:R-:W-:Y:S01]  /*19f90*/  F2FP.BF16.F32.PACK_AB R29, RZ, R29 ;  /* 0x0000001dff1d723e */ /* 0x000fe200000010ff */
[----:B------:R-:W-:Y:S01]  /*19fa0*/  FMUL R31, R31, R2 ;  /* 0x000000021f1f7220 */ /* 0x000fe20000400000 */
[----:B------:R-:W-:-:S02]  /*19fb0*/  F2FP.BF16.F32.PACK_AB R30, RZ, R30 ;  /* 0x0000001eff1e723e */ /* 0x000fc400000010ff */
[----:B------:R0:W-:Y:S01]  /*19fc0*/  @P4 STG.E.U16 desc[UR46][R4.64+0x182], R27 ;  /* 0x0001821b04004986 */ /* 0x0001e2000c10152e */
[----:B------:R-:W-:Y:S01]  /*19fd0*/  ISETP.GT.AND P4, PT, R0, 0xd0, P3 ;  /* 0x000000d00000780c */ /* 0x000fe20001f84270 */
[----:B------:R-:W-:Y:S02]  /*19fe0*/  FMUL R32, R32, R2 ;  /* 0x0000000220207220 */ /* 0x000fe40000400000 */
[----:B------:R-:W-:Y:S01]  /*19ff0*/  @P0 STG.E.U16 desc[UR46][R6.64+0x190], R28 ;  /* 0x0001901c06000986 */ /* 0x000fe2000c10152e */
[----:B------:R-:W-:-:S03]  /*1a000*/  F2FP.BF16.F32.PACK_AB R31, RZ, R31 ;  /* 0x0000001fff1f723e */ /* 0x000fc600000010ff */
[----:B------:R-:W-:Y:S01]  /*1a010*/  @P5 STG.E.U16 desc[UR46][R6.64+0x192], R29 ;  /* 0x0001921d06005986 */ /* 0x000fe2000c10152e */
[--C-:B0-----:R-:W-:Y:S02]  /*1a020*/  @P6 IMAD.MOV.U32 R4, RZ, RZ, R10.reuse ;  /* 0x000000ffff046224 */ /* 0x101fe400078e000a */
[----:B------:R-:W-:Y:S01]  /*1a030*/  @P6 IMAD.MOV.U32 R5, RZ, RZ, R11 ;  /* 0x000000ffff056224 */ /* 0x000fe200078e000b */
[----:B------:R-:W-:Y:S02]  /*1a040*/  F2FP.BF16.F32.PACK_AB R32, RZ, R32 ;  /* 0x00000020ff20723e */ /* 0x000fe400000010ff */
[C---:B------:R-:W-:Y:S02]  /*1a050*/  ISETP.GT.AND P5, PT, R0.reuse, 0xd0, P2 ;  /* 0x000000d00000780c */ /* 0x040fe400017a4270 */
[----:B------:R0:W-:Y:S01]  /*1a060*/  @P6 STG.E.U16 desc[UR46][R4.64+0x190], R30 ;  /* 0x0001901e04006986 */ /* 0x0001e2000c10152e */
[----:B------:R-:W-:Y:S01]  /*1a070*/  ISETP.GT.AND P0, PT, R0, 0xd1, P3 ;  /* 0x000000d10000780c */ /* 0x000fe20001f04270 */
[-C--:B------:R-:W-:Y:S01]  /*1a080*/  FMUL R33, R33, R2.reuse ;  /* 0x0000000221217220 */ /* 0x080fe20000400000 */
[----:B------:R-:W-:Y:S01]  /*1a090*/  FMUL R34, R34, R2 ;  /* 0x0000000222227220 */ /* 0x000fe20000400000 */
[----:B0-----:R-:W-:-:S02]  /*1a0a0*/  @P1 IMAD.MOV.U32 R4, RZ, RZ, R10 ;  /* 0x000000ffff041224 */ /* 0x001fc400078e000a */
[----:B------:R-:W-:-:S05]  /*1a0b0*/  @P1 IMAD.MOV.U32 R5, RZ, RZ, R11 ;  /* 0x000000ffff051224 */ /* 0x000fca00078e000b */
[----:B------:R0:W-:Y:S04]  /*1a0c0*/  @P1 STG.E.U16 desc[UR46][R4.64+0x192], R31 ;  /* 0x0001921f04001986 */ /* 0x0001e8000c10152e */
[----:B------:R-:W-:Y:S01]  /*1a0d0*/  @P4 STG.E.U16 desc[UR46][R6.64+0x1a0], R32 ;  /* 0x0001a02006004986 */ /* 0x000fe2000c10152e */
[C---:B------:R-:W-:Y:S02]  /*1a0e0*/  ISETP.GT.AND P4, PT, R0.reuse, 0xd1, P2 ;  /* 0x000000d10000780c */ /* 0x040fe40001784270 */
[----:B------:R-:W-:Y:S02]  /*1a0f0*/  F2FP.BF16.F32.PACK_AB R33, RZ, R33 ;  /* 0x00000021ff21723e */ /* 0x000fe400000010ff */
[----:B------:R-:W-:Y:S01]  /*1a100*/  ISETP.GT.AND P6, PT, R0, 0xd8, P2 ;  /* 0x000000d80000780c */ /* 0x000fe200017c4270 */
[----:B------:R-:W-:Y:S01]  /*1a110*/  FMUL R35, R35, R2 ;  /* 0x0000000223237220 */ /* 0x000fe20000400000 */
[----:B------:R-:W-:Y:S01]  /*1a120*/  F2FP.BF16.F32.PACK_AB R34, RZ, R34 ;  /* 0x00000022ff22723e */ /* 0x000fe200000010ff */
[----:B0-----:R-:W-:-:S02]  /*1a130*/  @P5 IMAD.MOV.U32 R4, RZ, RZ, R10 ;  /* 0x000000ffff045224 */ /* 0x001fc400078e000a */
[----:B------:R-:W-:Y:S01]  /*1a140*/  @P5 IMAD.MOV.U32 R5, RZ, RZ, R11 ;  /* 0x000000ffff055224 */ /* 0x000fe200078e000b */
[C---:B------:R-:W-:Y:S01]  /*1a150*/  ISETP.GT.AND P1, PT, R0.reuse, 0xd8, P3 ;  /* 0x000000d80000780c */ /* 0x040fe20001f24270 */
[----:B------:R-:W-:Y:S01]  /*1a160*/  @P0 STG.E.U16 desc[UR46][R6.64+0x1a2], R33 ;  /* 0x0001a22106000986 */ /* 0x000fe2000c10152e */
[----:B------:R-:W-:Y:S01]  /*1a170*/  ISETP.GT.AND P3, PT, R0, 0xd9, P3 ;  /* 0x000000d90000780c */ /* 0x000fe20001f64270 */
[-C--:B------:R-:W-:Y:S01]  /*1a180*/  FMUL R36, R36, R2.reuse ;  /* 0x0000000224247220 */ /* 0x080fe20000400000 */
[----:B------:R-:W-:Y:S01]  /*1a190*/  ISETP.GT.AND P2, PT, R0, 0xd9, P2 ;  /* 0x000000d90000780c */ /* 0x000fe20001744270 */
[----:B------:R0:W-:Y:S01]  /*1a1a0*/  @P5 STG.E.U16 desc[UR46][R4.64+0x1a0], R34 ;  /* 0x0001a02204005986 */ /* 0x0001e2000c10152e */
[-C--:B------:R-:W-:Y:S01]  /*1a1b0*/  FMUL R37, R37, R2.reuse ;  /* 0x0000000225257220 */ /* 0x080fe20000400000 */
[----:B------:R-:W-:Y:S01]  /*1a1c0*/  F2FP.BF16.F32.PACK_AB R35, RZ, R35 ;  /* 0x00000023ff23723e */ /* 0x000fe200000010ff */
[-C--:B------:R-:W-:Y:S01]  /*1a1d0*/  FMUL R38, R38, R2.reuse ;  /* 0x0000000226267220 */ /* 0x080fe20000400000 */
[----:B------:R-:W-:Y:S01]  /*1a1e0*/  FMUL R39, R39, R2 ;  /* 0x0000000227277220 */ /* 0x000fe20000400000 */
[----:B------:R-:W-:-:S02]  /*1a1f0*/  F2FP.BF16.F32.PACK_AB R36, RZ, R36 ;  /* 0x00000024ff24723e */ /* 0x000fc400000010ff */
[----:B------:R-:W-:Y:S01]  /*1a200*/  F2FP.BF16.F32.PACK_AB R37, RZ, R37 ;  /* 0x00000025ff25723e */ /* 0x000fe200000010ff */
[--C-:B0-----:R-:W-:Y:S02]  /*1a210*/  @P4 IMAD.MOV.U32 R4, RZ, RZ, R10.reuse ;  /* 0x000000ffff044224 */ /* 0x101fe400078e000a */
[----:B------:R-:W-:Y:S01]  /*1a220*/  @P4 IMAD.MOV.U32 R5, RZ, RZ, R11 ;  /* 0x000000ffff054224 */ /* 0x000fe200078e000b */
[----:B------:R-:W-:Y:S02]  /*1a230*/  F2FP.BF16.F32.PACK_AB R38, RZ, R38 ;  /* 0x00000026ff26723e */ /* 0x000fe400000010ff */
[----:B------:R-:W-:Y:S02]  /*1a240*/  F2FP.BF16.F32.PACK_AB R39, RZ, R39 ;  /* 0x00000027ff27723e */ /* 0x000fe400000010ff */
[----:B------:R0:W-:Y:S04]  /*1a250*/  @P4 STG.E.U16 desc[UR46][R4.64+0x1a2], R35 ;  /* 0x0001a22304004986 */ /* 0x0001e8000c10152e */
[----:B------:R1:W-:Y:S04]  /*1a260*/  @P1 STG.E.U16 desc[UR46][R6.64+0x1b0], R36 ;  /* 0x0001b02406001986 */ /* 0x0003e8000c10152e */
[----:B------:R1:W-:Y:S01]  /*1a270*/  @P3 STG.E.U16 desc[UR46][R6.64+0x1b2], R37 ;  /* 0x0001b22506003986 */ /* 0x0003e2000c10152e */
[----:B0-----:R-:W-:-:S02]  /*1a280*/  @P6 IMAD.MOV.U32 R4, RZ, RZ, R10 ;  /* 0x000000ffff046224 */ /* 0x001fc400078e000a */
[----:B------:R-:W-:-:S05]  /*1a290*/  @P6 IMAD.MOV.U32 R5, RZ, RZ, R11 ;  /* 0x000000ffff056224 */ /* 0x000fca00078e000b */
[----:B------:R1:W-:Y:S04]  /*1a2a0*/  @P6 STG.E.U16 desc[UR46][R4.64+0x1b0], R38 ;  /* 0x0001b02604006986 */ /* 0x0003e8000c10152e */
[----:B------:R1:W-:Y:S02]  /*1a2b0*/  @P2 STG.E.U16 desc[UR46][R10.64+0x1b2], R39 ;  /* 0x0001b2270a002986 */ /* 0x0003e4000c10152e */
.L_x_695:
[----:B------:R-:W-:Y:S05]  /*1a2c0*/  BSYNC B0 ;  /* 0x0000000000007941 */ /* 0x000fea0003800000 */
.L_x_29:
[----:B01----:R-:W2:Y:S04]  /*1a2d0*/  LDL.LU R5, [R1+0x218] ;  /* 0x0002180001057983 */ /* 0x003ea80000300800 */
[----:B------:R-:W2:Y:S01]  /*1a2e0*/  LDL.LU R4, [R1+0x21c] ;  /* 0x00021c0001047983 */ /* 0x000ea20000300800 */
[----:B------:R-:W-:Y:S01]  /*1a2f0*/  ULDC UR4, c[0x0][0xc] ;  /* 0x0000030000047ab9 */ /* 0x000fe20000000800 */
[----:B------:R-:W-:Y:S01]  /*1a300*/  ULDC UR5, c[0x0][0x10] ;  /* 0x0000040000057ab9 */ /* 0x000fe20000000800 */
[----:B-----5:R-:W2:Y:S01]  /*1a310*/  LDC R3, c[0x0][0x14] ;  /* 0x00000500ff037b82 */ /* 0x020ea20000000800 */
[----:B------:R-:W-:Y:S01]  /*1a320*/  UIMAD.WIDE.U32 UR4, UR4, UR5, URZ ;  /* 0x00000005040472a5 */ /* 0x000fe2000f8e003f */
[----:B------:R-:W-:Y:S01]  /*1a330*/  PRMT R0, RZ, 0x7610, R0 ;  /* 0x00007610ff007816 */ /* 0x000fe20000000000 */
[----:B------:R-:W-:Y:S01]  /*1a340*/  UMOV UR43, 0xffffffff ;  /* 0xffffffff002b7882 */ /* 0x000fe20000000000 */
[----:B------:R-:W-:-:S03]  /*1a350*/  UMOV UR40, 0xffffffff ;  /* 0xffffffff00287882 */ /* 0x000fc60000000000 */
[----:B--2---:R-:W-:-:S04]  /*1a360*/  IMAD.WIDE.U32 R4, R3, UR4, R4 ;  /* 0x0000000403047c25 */ /* 0x004fc8000f8e0004 */
[----:B------:R-:W-:Y:S01]  /*1a370*/  IMAD R3, R3, UR5, RZ ;  /* 0x0000000503037c24 */ /* 0x000fe2000f8e02ff */
[----:B------:R-:W-:Y:S01]  /*1a380*/  ULDC.64 UR4, c[0x0][0x650] ;  /* 0x0001940000047ab9 */ /* 0x000fe20000000a00 */
[----:B------:R-:W-:Y:S01]  /*1a390*/  IMAD.MOV.U32 R7, RZ, RZ, R4 ;  /* 0x000000ffff077224 */ /* 0x000fe200078e0004 */
[----:B------:R-:W-:Y:S01]  /*1a3a0*/  ISETP.GE.U32.AND P0, PT, R4, UR4, PT ;  /* 0x0000000404007c0c */ /* 0x000fe2000bf06070 */
[----:B------:R-:W-:-:S05]  /*1a3b0*/  IMAD.IADD R6, R5, 0x1, R3 ;  /* 0x0000000105067824 */ /* 0x000fca00078e0203 */
[----:B------:R0:W-:Y:S01]  /*1a3c0*/  STL [R1+0x218], R6 ;  /* 0x0002180601007387 */ /* 0x0001e20000100800 */
[----:B------:R-:W-:-:S03]  /*1a3d0*/  ISETP.GE.U32.AND.EX P0, PT, R6, UR5, PT, P0 ;  /* 0x0000000506007c0c */ /* 0x000fc6000bf06100 */
[----:B------:R0:W-:Y:S10]  /*1a3e0*/  STL [R1+0x21c], R7 ;  /* 0x00021c0701007387 */ /* 0x0001f40000100800 */
[----:B0-----:R-:W-:Y:S05]  /*1a3f0*/  @P0 BRA `(.L_x_696) ;  /* 0x0000000400880947 */ /* 0x001fea0003800000 */
[----:B------:R-:W0:Y:S01]  /*1a400*/  S2UR UR6, SR_CTAID.X ;  /* 0x00000000000679c3 */ /* 0x000e220000002500 */
[----:B------:R-:W-:Y:S01]  /*1a410*/  ULDC.64 UR12, c[0x0][0x628] ;  /* 0x00018a00000c7ab9 */ /* 0x000fe20000000a00 */
[----:B------:R-:W-:Y:S01]  /*1a420*/  ULDC UR4, c[0x0][0x150] ;  /* 0x0000540000047ab9 */ /* 0x000fe20000000800 */
[----:B------:R-:W-:Y:S01]  /*1a430*/  ISETP.NE.U32.AND P0, PT, RZ, UR12, PT ;  /* 0x0000000cff007c0c */ /* 0x000fe2000bf05070 */
[----:B------:R-:W-:Y:S01]  /*1a440*/  ULDC UR15, c[0x0][0x630] ;  /* 0x00018c00000f7ab9 */ /* 0x000fe20000000800 */
[C---:B------:R-:W-:Y:S01]  /*1a450*/  R2UR UR16, R7.reuse ;  /* 0x00000000071072ca */ /* 0x040fe200000e0000 */
[----:B------:R-:W-:Y:S01]  /*1a460*/  ULDC UR19, c[0x0][0x154] ;  /* 0x0000550000137ab9 */ /* 0x000fe20000000800 */
[----:B------:R-:W-:Y:S01]  /*1a470*/  ISETP.NE.AND.EX P0, PT, RZ, UR13, PT, P0 ;  /* 0x0000000dff007c0c */ /* 0x000fe2000bf05300 */
[----:B------:R-:W1:Y:S01]  /*1a480*/  S2UR UR18, SR_CTAID.Y ;  /* 0x00000000001279c3 */ /* 0x000e620000002600 */
[----:B------:R-:W-:Y:S02]  /*1a490*/  R2UR UR17, R6 ;  /* 0x00000000061172ca */ /* 0x000fe400000e0000 */
[----:B------:R-:W-:-:S02]  /*1a4a0*/  R2UR UR10, R7 ;  /* 0x00000000070a72ca */ /* 0x000fc400000e0000 */
[----:B------:R-:W-:Y:S02]  /*1a4b0*/  R2UR UR11, R6 ;  /* 0x00000000060b72ca */ /* 0x000fe400000e0000 */
[----:B0-----:R-:W-:-:S05]  /*1a4c0*/  I2FP.F32.U32 R0, UR6 ;  /* 0x0000000600007c45 */ /* 0x001fca0008201000 */
[----:B------:R-:W-:-:S04]  /*1a4d0*/  FMUL R0, R0, UR4 ;  /* 0x0000000400007c20 */ /* 0x000fc80008400000 */
[----:B------:R0:W2:Y:S01]  /*1a4e0*/  F2I.U32.TRUNC.NTZ R3, R0 ;  /* 0x0000000000037305 */ /* 0x0000a2000020f000 */
[----:B-1----:R-:W-:Y:S05]  /*1a4f0*/  @!P0 BRA `(.L_x_697) ;  /* 0x0000000000308947 */ /* 0x002fea0003800000 */
        /* <DEDUP_REMOVED lines=12> */
.L_x_697:
[----:B------:R-:W-:Y:S01]  /*1a5c0*/  USHF.R.U64 UR40, UR10, UR15, UR11 ;  /* 0x0000000f0a287299 */ /* 0x000fe2000800120b */
[----:B0-----:R-:W-:Y:S01]  /*1a5d0*/  I2FP.F32.U32 R0, UR18 ;  /* 0x0000001200007c45 */ /* 0x001fe20008201000 */
[----:B------:R-:W-:Y:S02]  /*1a5e0*/  USHF.R.U32.HI UR4, URZ, UR15, UR11 ;  /* 0x0000000f3f047299 */ /* 0x000fe4000801160b */
        /* <DEDUP_REMOVED lines=8> */
[----:B------:R-:W-:Y:S01]  /*1a670*/  UIMAD.WIDE.U32 UR8, UR10, UR12, UR8 ;  /* 0x0000000c0a0872a5 */ /* 0x000fe2000f8e0008 */
[----:B--2---:R-:W-:Y:S01]  /*1a680*/  R2UR UR12, R3 ;  /* 0x00000000030c72ca */ /* 0x004fe200000e0000 */
[----:B------:R-:W-:Y:S01]  /*1a690*/  UIMAD UR10, UR10, UR13, UR4 ;  /* 0x0000000d0a0a72a4 */ /* 0x000fe2000f8e0204 */
[----:B------:R-:W-:Y:S01]  /*1a6a0*/  ULDC UR11, c[0x0][0x618] ;  /* 0x00018600000b7ab9 */ /* 0x000fe20000000800 */
[----:B------:R-:W-:Y:S02]  /*1a6b0*/  ULDC UR21, c[0x0][0x658] ;  /* 0x0001960000157ab9 */ /* 0x000fe40000000800 */
[----:B------:R-:W-:Y:S01]  /*1a6c0*/  UIADD3 UR9, UR9, UR10, URZ ;  /* 0x0000000a09097290 */ /* 0x000fe2000fffe03f */
[----:B------:R-:W-:Y:S01]  /*1a6d0*/  UMOV UR15, 0xffffffff ;  /* 0xffffffff000f7882 */ /* 0x000fe20000000000 */
[----:B------:R-:W-:Y:S01]  /*1a6e0*/  ULDC.64 UR4, c[0x0][0x640] ;  /* 0x0001900000047ab9 */ /* 0x000fe20000000a00 */
[----:B------:R-:W-:Y:S01]  /*1a6f0*/  USHF.L.U32 UR15, UR15, UR21, URZ ;  /* 0x000000150f0f7299 */ /* 0x000fe2000800063f */
[----:B------:R-:W-:Y:S01]  /*1a700*/  ISETP.NE.U32.AND P0, PT, RZ, UR4, PT ;  /* 0x00000004ff007c0c */ /* 0x000fe2000bf05070 */
[----:B------:R-:W-:-:S02]  /*1a710*/  USHF.R.U64 UR16, UR8, UR11, UR9 ;  /* 0x0000000b08107299 */ /* 0x000fc40008001209 */
[----:B------:R-:W-:Y:S01]  /*1a720*/  USHF.R.U32.HI UR8, URZ, UR11, UR9 ;  /* 0x0000000b3f087299 */ /* 0x000fe20008011609 */
[----:B0-----:R-:W-:Y:S01]  /*1a730*/  R2UR UR14, R0 ;  /* 0x00000000000e72ca */ /* 0x001fe200000e0000 */
[----:B------:R-:W-:Y:S01]  /*1a740*/  ULDC UR17, c[0x0][0x608] ;  /* 0x0001820000117ab9 */ /* 0x000fe20000000800 */
[----:B------:R-:W-:Y:S01]  /*1a750*/  ULOP3.LUT UR44, URZ, UR15, URZ, 0x33, !UPT ;  /* 0x0000000f3f2c7292 */ /* 0x000fe2000f8e333f */
[----:B------:R-:W-:Y:S01]  /*1a760*/  ISETP.NE.AND.EX P0, PT, RZ, UR5, PT, P0 ;  /* 0x00000005ff007c0c */ /* 0x000fe2000bf05300 */
[----:B------:R-:W-:Y:S02]  /*1a770*/  USHF.R.U64 UR15, UR16, UR17, UR8 ;  /* 0x00000011100f7299 */ /* 0x000fe40008001208 */
[----:B------:R-:W-:Y:S02]  /*1a780*/  USHF.R.U32.HI UR8, URZ, UR17, UR8 ;  /* 0x000000113f087299 */ /* 0x000fe40008011608 */
[----:B------:R-:W-:Y:S02]  /*1a790*/  UIADD3 UR12, -UR12, URZ, URZ ;  /* 0x0000003f0c0c7290 */ /* 0x000fe4000fffe13f */
[----:B------:R-:W-:Y:S01]  /*1a7a0*/  USHF.R.U64 UR17, UR15, UR21, UR8 ;  /* 0x000000150f117299 */ /* 0x000fe20008001208 */
[----:B------:R-:W-:Y:S01]  /*1a7b0*/  UMOV UR19, 0x1 ;  /* 0x0000000100137882 */ /* 0x000fe20000000000 */
[----:B------:R-:W-:Y:S01]  /*1a7c0*/  ULDC UR13, c[0x0][0x144] ;  /* 0x00005100000d7ab9 */ /* 0x000fe20000000800 */
[----:B------:R-:W-:Y:S01]  /*1a7d0*/  ULDC UR7, c[0x0][0x600] ;  /* 0x0001800000077ab9 */ /* 0x000fe20000000800 */
[----:B------:R-:W-:-:S02]  /*1a7e0*/  USHF.L.U32 UR24, UR19, UR21, URZ ;  /* 0x0000001513187299 */ /* 0x000fc4000800063f */
[----:B------:R-:W-:Y:S02]  /*1a7f0*/  USHF.R.U32.HI UR8, URZ, UR21, UR8 ;  /* 0x000000153f087299 */ /* 0x000fe40008011608 */
[----:B------:R-:W-:Y:S02]  /*1a800*/  UIMAD UR21, UR13, UR12, UR6 ;  /* 0x0000000c0d1572a4 */ /* 0x000fe4000f8e0206 */
[----:B------:R-:W-:Y:S02]  /*1a810*/  UIADD3 UR20, UR7, -0x1, URZ ;  /* 0xffffffff07147890 */ /* 0x000fe4000fffe03f */
[----:B------:R-:W-:Y:S01]  /*1a820*/  UIADD3 UR19, -UR14, URZ, URZ ;  /* 0x0000003f0e137290 */ /* 0x000fe2000fffe13f */
        /* <DEDUP_REMOVED lines=17> */
.L_x_698:
[----:B------:R-:W-:Y:S01]  /*1a940*/  UISETP.NE.AND UP0, UPT, UR39, URZ, UPT ;  /* 0x0000003f2700728c */ /* 0x000fe2000bf05270 */
[----:B------:R-:W-:Y:S01]  /*1a950*/  IMAD.MOV.U32 R0, RZ, RZ, 0x1 ;  /* 0x00000001ff007424 */ /* 0x000fe200078e00ff */
[----:B------:R-:W-:Y:S02]  /*1a960*/  USHF.R.U64 UR4, UR6, UR22, UR8 ;  /* 0x0000001606047299 */ /* 0x000fe40008001208 */
[----:B------:R-:W-:Y:S02]  /*1a970*/  ULOP3.LUT UR44, UR15, UR44, URZ, 0xc0, !UPT ;  /* 0x0000002c0f2c7292 */ /* 0x000fe4000f8ec03f */
[----:B------:R-:W-:Y:S02]  /*1a980*/  UIADD3 UR5, -UR4, URZ, URZ ;  /* 0x0000003f04057290 */ /* 0x000fe4000fffe13f */
[----:B------:R-:W-:Y:S02]  /*1a990*/  UIMAD UR44, UR24, UR4, UR44 ;  /* 0x00000004182c72a4 */ /* 0x000fe4000f8e022c */
[----:B------:R-:W-:-:S02]  /*1a9a0*/  ULOP3.LUT UR16, UR16, UR20, URZ, 0xc0, !UPT ;  /* 0x0000001410107292 */ /* 0x000fc4000f8ec03f */
[----:B------:R-:W-:Y:S02]  /*1a9b0*/  @UP0 UIMAD UR21, UR25, UR19, UR18 ;  /* 0x00000013191502a4 */ /* 0x000fe4000f8e0212 */
[----:B------:R-:W-:-:S03]  /*1a9c0*/  UIMAD UR4, UR5, UR23, UR17 ;  /* 0x00000017050472a4 */ /* 0x000fc6000f8e0211 */
[----:B------:R-:W-:Y:S01]  /*1a9d0*/  ULDC UR5, c[0x0][0x610] ;  /* 0x0001840000057ab9 */ /* 0x000fe20000000800 */
[----:B------:R-:W-:Y:S02]  /*1a9e0*/  UIMAD UR4, UR4, UR7, UR16 ;  /* 0x00000007040472a4 */ /* 0x000fe4000f8e0210 */
[----:B------:R-:W-:-:S04]  /*1a9f0*/  UIMAD UR44, UR44, UR5, UR21 ;  /* 0x000000052c2c72a4 */ /* 0x000fc8000f8e0215 */
[----:B------:R-:W-:Y:S02]  /*1aa00*/  USEL UR43, UR4, UR44, !UP0 ;  /* 0x0000002c042b7287 */ /* 0x000fe4000c000000 */
[----:B------:R-:W-:-:S12]  /*1aa10*/  USEL UR44, UR44, UR4, !UP0 ;  /* 0x000000042c2c7287 */ /* 0x000fd8000c000000 */
.L_x_696:
[----:B------:R-:W-:-:S13]  /*1aa20*/  LOP3.LUT P0, RZ, R0, 0xff, RZ, 0xc0, !PT ;  /* 0x000000ff00ff7812 */ /* 0x000fda000780c0ff */
[----:B------:R-:W-:Y:S05]  /*1aa30*/  @P0 BRA `(.L_x_699) ;  /* 0xfffffe6400f80947 */ /* 0x000fea000383ffff */
[----:B------:R-:W-:Y:S05]  /*1aa40*/  EXIT ;  /* 0x000000000000794d */ /* 0x000fea0003800000 */
.L_x_4:
[----:B------:R-:W2:Y:S01]  /*1aa50*/  LDL R4, [R1+0x21c] ;  /* 0x00021c0001047983 */ /* 0x000ea20000100800 */
[----:B------:R-:W-:-:S03]  /*1aa60*/  ULDC.64 UR8, c[0x0][0x650] ;  /* 0x0001940000087ab9 */ /* 0x000fc60000000a00 */
[----:B------:R-:W3:Y:S01]  /*1aa70*/  LDL R3, [R1+0x218] ;  /* 0x0002180001037983 */ /* 0x000ee20000100800 */
[----:B------:R-:W-:Y:S01]  /*1aa80*/  PRMT R0, RZ, 0x7610, R0 ;  /* 0x00007610ff007816 */ /* 0x000fe20000000000 */
[----:B------:R-:W-:Y:S02]  /*1aa90*/  IMAD.MOV.U32 R5, RZ, RZ, -0x1 ;  /* 0xffffffffff057424 */ /* 0x000fe400078e00ff */
[----:B------:R-:W-:Y:S02]  /*1aaa0*/  IMAD.MOV.U32 R2, RZ, RZ, -0x1 ;  /* 0xffffffffff027424 */ /* 0x000fe400078e00ff */
[----:B------:R-:W-:Y:S01]  /*1aab0*/  IMAD.MOV.U32 R10, RZ, RZ, -0x1 ;  /* 0xffffffffff0a7424 */ /* 0x000fe200078e00ff */
[----:B--2---:R-:W-:-:S04]  /*1aac0*/  ISETP.GE.U32.AND P0, PT, R4, UR8, PT ;  /* 0x0000000804007c0c */ /* 0x004fc8000bf06070 */
[----:B---3--:R-:W-:-:S13]  /*1aad0*/  ISETP.GE.U32.AND.EX P0, PT, R3, UR9, PT, P0 ;  /* 0x0000000903007c0c */ /* 0x008fda000bf06100 */
[----:B------:R-:W-:Y:S05]  /*1aae0*/  @P0 BRA `(.L_x_700) ;  /* 0x00000004008c0947 */ /* 0x000fea0003800000 */
[----:B------:R-:W-:Y:S01]  /*1aaf0*/  I2FP.F32.U32 R0, UR4 ;  /* 0x0000000400007c45 */ /* 0x000fe20008201000 */
[----:B0-----:R-:W-:Y:S01]  /*1ab00*/  ULDC.64 UR16, c[0x0][0x628] ;  /* 0x00018a0000107ab9 */ /* 0x001fe20000000a00 */
        /* <DEDUP_REMOVED lines=24> */
.L_x_701:
        /* <DEDUP_REMOVED lines=24> */
[----:B------:R-:W-:Y:S01]  /*1ae10*/  UMOV UR19, 0x1 ;  /* 0x0000000100137882 */ /* 0x000fe20000000000 */
[----:B------:R-:W-:Y:S01]  /*1ae20*/  ULDC UR20, c[0x0][0x608] ;  /* 0x0001820000147ab9 */ /* 0x000fe20000000800 */
[----:B------:R-:W-:Y:S01]  /*1ae30*/  USHF.L.U32 UR26, UR19, UR23, URZ ;  /* 0x00000017131a7299 */ /* 0x000fe2000800063f */
[----:B------:R-:W-:Y:S01]  /*1ae40*/  ISETP.NE.AND.EX P0, PT, RZ, UR9, PT, P0 ;  /* 0x00000009ff007c0c */ /* 0x000fe2000bf05300 */
[----:B------:R-:W-:Y:S02]  /*1ae50*/  USHF.R.U64 UR19, UR18, UR20, UR11 ;  /* 0x0000001412137299 */ /* 0x000fe4000800120b */
[----:B------:R-:W-:Y:S02]  /*1ae60*/  USHF.R.U32.HI UR11, URZ, UR20, UR11 ;  /* 0x000000143f0b7299 */ /* 0x000fe4000801160b */
[----:B------:R-:W-:-:S02]  /*1ae70*/  UIADD3 UR15, -UR15, URZ, URZ ;  /* 0x0000003f0f0f7290 */ /* 0x000fc4000fffe13f */
[----:B------:R-:W-:Y:S01]  /*1ae80*/  USHF.R.U64 UR20, UR19, UR23, UR11 ;  /* 0x0000001713147299 */ /* 0x000fe2000800120b */
[----:B------:R-:W-:Y:S01]  /*1ae90*/  ULDC UR16, c[0x0][0x144] ;  /* 0x0000510000107ab9 */ /* 0x000fe20000000800 */
[----:B------:R-:W-:Y:S01]  /*1aea0*/  ULDC UR6, c[0x0][0x600] ;  /* 0x0001800000067ab9 */ /* 0x000fe20000000800 */
[----:B------:R-:W-:Y:S02]  /*1aeb0*/  USHF.R.U32.HI UR11, URZ, UR23, UR11 ;  /* 0x000000173f0b7299 */ /* 0x000fe4000801160b */
[----:B------:R-:W-:Y:S02]  /*1aec0*/  UIMAD UR23, UR16, UR15, UR4 ;  /* 0x0000000f101772a4 */ /* 0x000fe4000f8e0204 */
[----:B------:R-:W-:Y:S02]  /*1aed0*/  UIADD3 UR22, UR6, -0x1, URZ ;  /* 0xffffffff06167890 */ /* 0x000fe4000fffe03f */
[----:B------:R-:W-:Y:S02]  /*1aee0*/  ULOP3.LUT UR27, URZ, UR13, URZ, 0x33, !UPT ;  /* 0x0000000d3f1b7292 */ /* 0x000fe4000f8e333f */
        /* <DEDUP_REMOVED lines=18> */
.L_x_702:
[----:B------:R-:W-:Y:S01]  /*1b010*/  UISETP.NE.AND UP0, UPT, UR39, URZ, UPT ;  /* 0x0000003f2700728c */ /* 0x000fe2000bf05270 */
[----:B------:R-:W-:Y:S01]  /*1b020*/  IMAD.MOV.U32 R0, RZ, RZ, 0x1 ;  /* 0x00000001ff007424 */ /* 0x000fe200078e00ff */
[----:B------:R-:W-:Y:S01]  /*1b030*/  USHF.R.U64 UR8, UR4, UR24, UR11 ;  /* 0x0000001804087299 */ /* 0x000fe2000800120b */
[----:B------:R-:W-:Y:S01]  /*1b040*/  IMAD.U32 R10, RZ, RZ, UR5 ;  /* 0x00000005ff0a7e24 */ /* 0x000fe2000f8e00ff */
[----:B------:R-:W-:Y:S02]  /*1b050*/  ULOP3.LUT UR4, UR19, UR27, URZ, 0xc0, !UPT ;  /* 0x0000001b13047292 */ /* 0x000fe4000f8ec03f */
[----:B------:R-:W-:Y:S02]  /*1b060*/  ULOP3.LUT UR18, UR18, UR22, URZ, 0xc0, !UPT ;  /* 0x0000001612127292 */ /* 0x000fe4000f8ec03f */
[----:B------:R-:W-:-:S03]  /*1b070*/  UIMAD UR4, UR26, UR8, UR4 ;  /* 0x000000081a0472a4 */ /* 0x000fc6000f8e0204 */
[----:B------:R-:W-:Y:S02]  /*1b080*/  @UP0 UIMAD UR23, UR28, UR21, UR7 ;  /* 0x000000151c1702a4 */ /* 0x000fe4000f8e0207 */
[----:B------:R-:W-:-:S03]  /*1b090*/  UIADD3 UR7, -UR8, URZ, URZ ;  /* 0x0000003f08077290 */ /* 0x000fc6000fffe13f */
[----:B------:R-:W-:Y:S01]  /*1b0a0*/  ULDC UR8, c[0x0][0x610] ;  /* 0x0001840000087ab9 */ /* 0x000fe20000000800 */
[----:B------:R-:W-:Y:S02]  /*1b0b0*/  UIMAD UR7, UR7, UR25, UR20 ;  /* 0x00000019070772a4 */ /* 0x000fe4000f8e0214 */
[----:B------:R-:W-:Y:S02]  /*1b0c0*/  UIMAD UR4, UR4, UR8, UR23 ;  /* 0x00000008040472a4 */ /* 0x000fe4000f8e0217 */
[----:B------:R-:W-:-:S04]  /*1b0d0*/  UIMAD UR7, UR7, UR6, UR18 ;  /* 0x00000006070772a4 */ /* 0x000fc8000f8e0212 */
[----:B------:R-:W-:Y:S02]  /*1b0e0*/  USEL UR6, UR7, UR4, !UP0 ;  /* 0x0000000407067287 */ /* 0x000fe4000c000000 */
[----:B------:R-:W-:-:S04]  /*1b0f0*/  USEL UR4, UR4, UR7, !UP0 ;  /* 0x0000000704047287 */ /* 0x000fc8000c000000 */
[----:B------:R-:W-:Y:S02]  /*1b100*/  IMAD.U32 R2, RZ, RZ, UR6 ;  /* 0x00000006ff027e24 */ /* 0x000fe4000f8e00ff */
[----:B------:R-:W-:-:S07]  /*1b110*/  IMAD.U32 R5, RZ, RZ, UR4 ;  /* 0x00000004ff057e24 */ /* 0x000fce000f8e00ff */
.L_x_700:
[----:B------:R-:W-:-:S08]  /*1b120*/  NOP ;  /* 0x0000000000007918 */ /* 0x000fd00000000000 */
[----:B0-----:R-:W0:-:S00]  /*1b130*/  USETMAXREG.DEALLOC.CTAPOOL 0x18 ;  /* 0x00000018000079c8 */ /* 0x001e0000080e0500 */
[----:B------:R-:W-:-:S13]  /*1b140*/  ISETP.NE.AND P0, PT, RZ, UR10, PT ;  /* 0x0000000aff007c0c */ /* 0x000fda000bf05270 */
[----:B------:R-:W-:Y:S05]  /*1b150*/  @P0 EXIT ;  /* 0x000000000000094d */ /* 0x000fea0003800000 */
[----:B0-----:R-:W-:Y:S01]  /*1b160*/  LOP3.LUT P0, RZ, R0, 0xff, RZ, 0xc0, !PT ;  /* 0x000000ff00ff7812 */ /* 0x001fe2000780c0ff */
[----:B------:R-:W-:Y:S02]  /*1b170*/  IMAD.MOV.U32 R0, RZ, RZ, 0x1 ;  /* 0x00000001ff007424 */ /* 0x000fe400078e00ff */
[----:B------:R-:W-:-:S10]  /*1b180*/  IMAD.MOV.U32 R7, RZ, RZ, RZ ;  /* 0x000000ffff077224 */ /* 0x000fd400078e00ff */
[----:B------:R-:W-:Y:S05]  /*1b190*/  @!P0 BRA `(.L_x_703) ;  /* 0x0000000c00648947 */ /* 0x000fea0003800000 */
[----:B------:R-:W0:Y:S01]  /*1b1a0*/  S2R R3, SR_TID.X ;  /* 0x0000000000037919 */ /* 0x000e220000002100 */
[----:B------:R-:W1:Y:S01]  /*1b1b0*/  LDC R0, c[0x0][0x28c] ;  /* 0x0000a300ff007b82 */ /* 0x000e620000000800 */
[----:B------:R-:W-:Y:S01]  /*1b1c0*/  ULDC UR5, c[0x0][0x658] ;  /* 0x0001960000057ab9 */ /* 0x000fe20000000800 */
[----:B------:R-:W-:Y:S01]  /*1b1d0*/  UMOV UR7, 0xffffffff ;  /* 0xffffffff00077882 */ /* 0x000fe20000000000 */
[----:B------:R-:W-:Y:S01]  /*1b1e0*/  ULDC UR6, c[0x0][0xc] ;  /* 0x0000030000067ab9 */ /* 0x000fe20000000800 */
[----:B------:R-:W-:Y:S01]  /*1b1f0*/  USHF.L.U32 UR9, UR7, UR5, URZ ;  /* 0x0000000507097299 */ /* 0x000fe2000800063f */
[----:B------:R-:W-:Y:S01]  /*1b200*/  BSSY B0, `(.L_x_703) ;  /* 0x00000d2000007945 */ /* 0x000fe20003800000 */
[----:B------:R-:W-:Y:S01]  /*1b210*/  UMOV UR8, 0x1 ;  /* 0x0000000100087882 */ /* 0x000fe20000000000 */
[----:B------:R-:W-:Y:S01]  /*1b220*/  ULDC UR7, c[0x0][0x10] ;  /* 0x0000040000077ab9 */ /* 0x000fe20000000800 */
[----:B------:R-:W-:Y:S01]  /*1b230*/  USHF.L.U32 UR5, UR8, UR5, URZ ;  /* 0x0000000508057299 */ /* 0x000fe2000800063f */
[----:B------:R-:W-:Y:S01]  /*1b240*/  IMAD.MOV.U32 R8, RZ, RZ, 0x1 ;  /* 0x00000001ff087424 */ /* 0x000fe200078e00ff */
[----:B------:R-:W-:Y:S01]  /*1b250*/  UIMAD.WIDE.U32 UR6, UR6, UR7, URZ ;  /* 0x00000007060672a5 */ /* 0x000fe2000f8e003f */
[----:B------:R-:W-:Y:S01]  /*1b260*/  IMAD.MOV.U32 R7, RZ, RZ, RZ ;  /* 0x000000ffff077224 */ /* 0x000fe200078e00ff */
[----:B------:R-:W-:Y:S01]  /*1b270*/  ULDC UR8, c[0x0][0x14] ;  /* 0x0000050000087ab9 */ /* 0x000fe20000000800 */
[----:B------:R-:W-:Y:S01]  /*1b280*/  ULDC UR4, c[0x0][0x600] ;  /* 0x0001800000047ab9 */ /* 0x000fe20000000800 */
[----:B------:R-:W-:-:S02]  /*1b290*/  UIMAD.WIDE.U32 UR20, UR6, UR8, URZ ;  /* 0x00000008061472a5 */ /* 0x000fc4000f8e003f */
[----:B------:R-:W-:Y:S02]  /*1b2a0*/  UIMAD UR7, UR7, UR8, URZ ;  /* 0x00000008070772a4 */ /* 0x000fe4000f8e023f */
[----:B------:R-:W-:Y:S02]  /*1b2b0*/  ULOP3.LUT UR24, UR38, 0x2, URZ, 0xfc, !UPT ;  /* 0x0000000226187892 */ /* 0x000fe4000f8efc3f */
[----:B------:R-:W-:Y:S02]  /*1b2c0*/  UIADD3 UR4, UR4, -0x1, URZ ;  /* 0xffffffff04047890 */ /* 0x000fe4000fffe03f */
[----:B------:R-:W-:Y:S01]  /*1b2d0*/  ULOP3.LUT UR6, URZ, UR9, URZ, 0x33, !UPT ;  /* 0x000000093f067292 */ /* 0x000fe2000f8e333f */
[----:B-1----:R-:W-:Y:S01]  /*1b2e0*/  VIADD R0, R0, 0xf ;  /* 0x0000000f00007836 */ /* 0x002fe20000000000 */
[----:B------:R-:W-:Y:S01]  /*1b2f0*/  UIADD3 UR7, UR21, UR7, URZ ;  /* 0x0000000715077290 */ /* 0x000fe2000fffe03f */
[----:B------:R-:W-:Y:S01]  /*1b300*/  ULDC.64 UR22, c[0x0][0x198] ;  /* 0x0000660000167ab9 */ /* 0x000fe20000000a00 */
[----:B0-----:R-:W-:-:S02]  /*1b310*/  LOP3.LUT P2, RZ, R3, 0x7f, RZ, 0xc0, !PT ;  /* 0x0000007f03ff7812 */ /* 0x001fc4000784c0ff */
[----:B------:R-:W-:Y:S02]  /*1b320*/  LOP3.LUT P0, RZ, R3, 0x1f, RZ, 0xc0, !PT ;  /* 0x0000001f03ff7812 */ /* 0x000fe4000780c0ff */
[----:B------:R-:W-:Y:S02]  /*1b330*/  SHF.R.S32.HI R3, RZ, 0x1f, R0 ;  /* 0x0000001fff037819 */ /* 0x000fe40000011400 */
[----:B------:R-:W-:Y:S02]  /*1b340*/  PLOP3.LUT P0, PT, P0, P2, PT, 0x8a, 0x0 ;  /* 0x000000000000781c */ /* 0x000fe40000705172 */
[----:B------:R-:W-:Y:S01]  /*1b350*/  LEA.HI R3, R3, R0, RZ, 0x4 ;  /* 0x0000000003037211 */ /* 0x000fe200078f20ff */
[----:B------:R-:W-:-:S03]  /*1b360*/  IMAD.MOV.U32 R0, RZ, RZ, 0x1 ;  /* 0x00000001ff007424 */ /* 0x000fc600078e00ff */
[----:B------:R-:W-:-:S05]  /*1b370*/  SHF.R.S32.HI R6, RZ, 0x4, R3 ;  /* 0x00000004ff067819 */ /* 0x000fca0000011403 */
[----:B------:R-:W-:-:S07]  /*1b380*/  VIADD R11, R6, 0x1 ;  /* 0x00000001060b7836 */ /* 0x000fce0000000000 */
.L_x_715:
[----:B------:R-:W-:-:S03]  /*1b390*/  UMOV UR8, 0xffffffff ;  /* 0xffffffff00087882 */ /* 0x000fc60000000000 */
[----:B------:R-:W-:Y:S05]  /*1b3a0*/  BRA.DIV UR8, `(.L_x_704) ;  /* 0x0000001208cc7947 */ /* 0x000fea000b800000 */
[----:B------:R-:W-:-:S13]  /*1b3b0*/  ELECT P6, URZ, PT ;  /* 0x00000000003f782f */ /* 0x000fda00038c0000 */
.L_x_733:
[----:B------:R-:W0:Y:S01]  /*1b3c0*/  LDC R3, c[0x0][0x28c] ;  /* 0x0000a300ff037b82 */ /* 0x000e220000000800 */
[----:B------:R-:W-:Y:S01]  /*1b3d0*/  BSSY B1, `(.L_x_705) ;  /* 0x0000038000017945 */ /* 0x000fe20003800000 */
[----:B0-----:R-:W-:-:S13]  /*1b3e0*/  ISETP.LT.OR P6, PT, R3, 0x1, !P6 ;  /* 0x000000010300780c */ /* 0x001fda00077c1670 */
[----:B------:R-:W-:Y:S05]  /*1b3f0*/  @P6 BRA `(.L_x_706) ;  /* 0x0000000000d46947 */ /* 0x000fea0003800000 */
[----:B------:R-:W-:Y:S02]  /*1b400*/  IMAD R2, R2, 0xe0, RZ ;  /* 0x000000e002027824 */ /* 0x000fe400078e02ff */
[----:B------:R-:W-:Y:S02]  /*1b410*/  IMAD R5, R5, 0x180, RZ ;  /* 0x0000018005057824 */ /* 0x000fe400078e02ff */
[----:B------:R-:W-:Y:S02]  /*1b420*/  IMAD.MOV.U32 R14, RZ, RZ, RZ ;  /* 0x000000ffff0e7224 */ /* 0x000fe400078e00ff */
[----:B------:R-:W-:Y:S02]  /*1b430*/  IMAD.MOV.U32 R4, RZ, RZ, R11 ;  /* 0x000000ffff047224 */ /* 0x000fe400078e000b */
[----:B------:R-:W-:Y:S02]  /*1b440*/  IMAD.MOV.U32 R3, RZ, RZ, R0 ;  /* 0x000000ffff037224 */ /* 0x000fe400078e0000 */
[----:B------:R-:W-:-:S07]  /*1b450*/  IMAD.MOV.U32 R9, RZ, RZ, R7 ;  /* 0x000000ffff097224 */ /* 0x000fce00078e0007 */
.L_x_710:
[----:B------:R-:W0:Y:S01]  /*1b460*/  S2R R13, SR_CgaCtaId ;  /* 0x00000000000d7919 */ /* 0x000e220000008800 */
[----:B------:R-:W-:-:S04]  /*1b470*/  MOV R12, 0x400 ;  /* 0x00000400000c7802 */ /* 0x000fc80000000f00 */
[----:B0-----:R-:W-:Y:S02]  /*1b480*/  LEA R16, R13, R12, 0x18 ;  /* 0x0000000c0d107211 */ /* 0x001fe400078ec0ff */
[----:B------:R-:W-:Y:S01]  /*1b490*/  SHF.L.U32 R12, R3, 0x1f, RZ ;  /* 0x0000001f030c7819 */ /* 0x000fe200000006ff */
[----:B------:R-:W0:Y:S02]  /*1b4a0*/  @!P2 LDC R13, c[0x0][0x500] ;  /* 0x00014000ff0dab82 */ /* 0x000e240000000800 */
[----:B------:R-:W-:-:S04]  /*1b4b0*/  IMAD R15, R9, 0x8, R16 ;  /* 0x00000008090f7824 */ /* 0x000fc800078e0210 */
[----:B------:R-:W1:Y:S02]  /*1b4c0*/  SYNCS.PHASECHK.TRANS64.TRYWAIT P1, [R15+URZ+0x58], R12 ;  /* 0x0000580c0f0075a7 */ /* 0x000e64000802017f */
[----:B-1----:R-:W-:Y:S05]  /*1b4d0*/  @!P1 BRA `(.L_x_707) ;  /* 0x0000001000a09947 */ /* 0x002fea0003800000 */
.L_x_734:
[----:B------:R-:W-:Y:S01]  /*1b4e0*/  UPRMT UR8, UR24, 0x9910, URZ ;  /* 0x0000991018087896 */ /* 0x000fe2000800003f */
[----:B0-----:R0:W-:Y:S03]  /*1b4f0*/  @!P2 SYNCS.ARRIVE.TRANS64 RZ, [R15+URZ], R13 ;  /* 0x0000000d0fffa9a7 */ /* 0x0011e6000800003f */
[----:B------:R-:W-:-:S06]  /*1b500*/  UISETP.NE.AND UP0, UPT, UR8, 0x2, UPT ;  /* 0x000000020800788c */ /* 0x000fcc000bf05270 */
[----:B------:R-:W-:-:S13]  /*1b510*/  PLOP3.LUT P1, PT, PT, PT, UP0, 0x80, 0x0 ;  /* 0x000000000000781c */ /* 0x000fda0003f2f008 */
[----:B0-----:R-:W-:Y:S05]  /*1b520*/  @P1 BRA `(.L_x_708) ;  /* 0x0000000000041947 */ /* 0x001fea0003800000 */
[----:B------:R-:W-:Y:S01]  /*1b530*/  BPT.TRAP 0x1 ;  /* 0x000000040000795c */ /* 0x000fe20000300000 */
.L_x_708:
[----:B------:R-:W-:Y:S05]  /*1b540*/  @P0 BRA `(.L_x_709) ;  /* 0x0000000000040947 */ /* 0x000fea0003800000 */
[----:B------:R-:W-:Y:S01]  /*1b550*/  BPT.TRAP 0x1 ;  /* 0x000000040000795c */ /* 0x000fe20000300000 */
.L_x_709:
[--C-:B-1----:R-:W-:Y:S01]  /*1b560*/  IMAD R12, R9, 0x3000, R16.reuse ;  /* 0x00003000090c7824 */ /* 0x102fe200078e0210 */
[----:B------:R-:W-:Y:S01]  /*1b570*/  R2UR UR18, R5 ;  /* 0x00000000051272ca */ /* 0x000fe200000e0000 */
[----:B------:R-:W-:Y:S01]  /*1b580*/  IMAD R16, R9, 0x1c00, R16 ;  /* 0x00001c0009107824 */ /* 0x000fe200078e0210 */
[----:B------:R-:W-:Y:S01]  /*1b590*/  R2UR UR9, R15 ;  /* 0x000000000f0972ca */ /* 0x000fe200000e0000 */
[----:B------:R-:W-:Y:S01]  /*1b5a0*/  VIADD R4, R4, 0xffffffff ;  /* 0xffffffff04047836 */ /* 0x000fe20000000000 */
[----:B------:R-:W-:Y:S01]  /*1b5b0*/  R2UR UR8, R12 ;  /* 0x000000000c0872ca */ /* 0x000fe200000e0000 */
[----:B------:R-:W-:Y:S01]  /*1b5c0*/  UIADD3 UR14, UP0, UR22, 0xf0, URZ ;  /* 0x000000f0160e7890 */ /* 0x000fe2000ff1e03f */
[----:B------:R-:W-:Y:S01]  /*1b5d0*/  R2UR UR11, R16 ;  /* 0x00000000100b72ca */ /* 0x000fe200000e0000 */
[----:B------:R-:W-:Y:S01]  /*1b5e0*/  UIADD3 UR26, UP1, UR22, 0x1f0, URZ ;  /* 0x000001f0161a7890 */ /* 0x000fe2000ff3e03f */
[----:B------:R-:W-:Y:S01]  /*1b5f0*/  R2UR UR10, R14 ;  /* 0x000000000e0a72ca */ /* 0x000fe200000e0000 */
[----:B------:R-:W-:Y:S01]  /*1b600*/  UIADD3.X UR15, URZ, UR23, URZ, UP0, !UPT ;  /* 0x000000173f0f7290 */ /* 0x000fe200087fe43f */
[----:B------:R-:W-:Y:S01]  /*1b610*/  R2UR UR12, R10 ;  /* 0x000000000a0c72ca */ /* 0x000fe200000e0000 */
[----:B------:R-:W-:Y:S01]  /*1b620*/  VIADD R9, R9, 0x1 ;  /* 0x0000000109097836 */ /* 0x000fe20000000000 */
[----:B------:R-:W-:Y:S01]  /*1b630*/  R2UR UR19, R2 ;  /* 0x00000000021372ca */ /* 0x000fe200000e0000 */
[----:B------:R-:W-:Y:S01]  /*1b640*/  UIADD3.X UR27, URZ, UR23, URZ, UP1, !UPT ;  /* 0x000000173f1b7290 */ /* 0x000fe20008ffe43f */
[----:B------:R-:W-:Y:S01]  /*1b650*/  ISETP.GT.AND P3, PT, R4, 0x1, PT ;  /* 0x000000010400780c */ /* 0x000fe20003f64270 */
[----:B------:R-:W-:Y:S01]  /*1b660*/  UMOV UR16, 0x0 ;  /* 0x0000000000107882 */ /* 0x000fe20000000000 */
[----:B------:R-:W-:Y:S01]  /*1b670*/  UMOV UR17, 0x10000000 ;  /* 0x1000000000117882 */ /* 0x000fe20000000000 */
[----:B------:R-:W-:Y:S01]  /*1b680*/  UIADD3 UR8, UR8, 0x180, URZ ;  /* 0x0000018008087890 */ /* 0x000fe2000fffe03f */
[----:B------:R-:W-:Y:S01]  /*1b690*/  ISETP.NE.AND P1, PT, R9, 0xb, PT ;  /* 0x0000000b0900780c */ /* 0x000fe20003f25270 */
[----:B------:R-:W-:Y:S01]  /*1b6a0*/  UIADD3 UR13, UR11, 0x21180, URZ ;  /* 0x000211800b0d7890 */ /* 0x000fe2000fffe03f */
[----:B------:R-:W-:-:S02]  /*1b6b0*/  VIADD R14, R14, 0x10 ;  /* 0x000000100e0e7836 */ /* 0x000fc40000000000 */
[----:B------:R-:W-:Y:S01]  /*1b6c0*/  UMOV UR11, UR18 ;  /* 0x00000012000b7c82 */ /* 0x000fe20008000000 */
[----:B------:R-:W-:Y:S02]  /*1b6d0*/  SEL R12, RZ, 0x1, P1 ;  /* 0x00000001ff0c7807 */ /* 0x000fe40000800000 */
[----:B------:R-:W-:Y:S01]  /*1b6e0*/  SEL R9, R9, RZ, P1 ;  /* 0x000000ff09097207 */ /* 0x000fe20000800000 */
[----:B------:R0:W-:Y:S01]  /*1b6f0*/  UTMALDG.3D [UR8], [UR14], desc[UR16] ;  /* 0x000010080e0075b4 */ /* 0x0001e20008011000 */
[----:B------:R-:W-:Y:S01]  /*1b700*/  LOP3.LUT R3, R3, R12, RZ, 0x3c, !PT ;  /* 0x0000000c03037212 */ /* 0x000fe200078e3cff */
[----:B0-----:R-:W-:Y:S01]  /*1b710*/  UMOV UR8, UR13 ;  /* 0x0000000d00087c82 */ /* 0x001fe20008000000 */
[----:B------:R-:W-:Y:S02]  /*1b720*/  UMOV UR11, UR19 ;  /* 0x00000013000b7c82 */ /* 0x000fe40008000000 */
[----:B------:R0:W-:Y:S02]  /*1b730*/  UTMALDG.3D [UR8], [UR26], desc[UR16] ;  /* 0x000010081a0075b4 */ /* 0x0001e40008011000 */
[----:B0-----:R-:W-:Y:S05]  /*1b740*/  @P3 BRA `(.L_x_710) ;  /* 0xfffffffc00443947 */ /* 0x001fea000383ffff */
.L_x_706:
[----:B------:R-:W-:Y:S05]  /*1b750*/  BSYNC B1 ;  /* 0x0000000000017941 */ /* 0x000fea0003800000 */
.L_x_705:
[----:B------:R-:W2:Y:S01]  /*1b760*/  LDL.LU R16, [R1+0x218] ;  /* 0x0002180001107983 */ /* 0x000ea20000300800 */
[----:B------:R-:W-:Y:S01]  /*1b770*/  LOP3.LUT P1, RZ, R8, 0xff, RZ, 0xc0, !PT ;  /* 0x000000ff08ff7812 */ /* 0x000fe2000782c0ff */
[C---:B------:R-:W-:Y:S01]  /*1b780*/  IMAD.IADD R4, R6.reuse, 0x1, R7 ;  /* 0x0000000106047824 */ /* 0x040fe200078e0207 */
[----:B------:R-:W-:Y:S01]  /*1b790*/  ULDC.64 UR8, c[0x0][0x650] ;  /* 0x0001940000087ab9 */ /* 0x000fe20000000a00 */
[----:B------:R-:W3:Y:S01]  /*1b7a0*/  LDL.LU R15, [R1+0x21c] ;  /* 0x00021c00010f7983 */ /* 0x000ee20000300800 */
[----:B------:R-:W-:Y:S01]  /*1b7b0*/  ISETP.GE.U32.AND P3, PT, R6, 0xb, PT ;  /* 0x0000000b0600780c */ /* 0x000fe20003f66070 */
[----:B------:R-:W-:Y:S01]  /*1b7c0*/  BSSY B1, `(.L_x_711) ;  /* 0x0000073000017945 */ /* 0x000fe20003800000 */
[----:B------:R-:W-:Y:S01]  /*1b7d0*/  IMAD.MOV.U32 R10, RZ, RZ, -0x1 ;  /* 0xffffffffff0a7424 */ /* 0x000fe200078e00ff */
[----:B------:R-:W-:-:S06]  /*1b7e0*/  PRMT R8, RZ, 0x7610, R8 ;  /* 0x00007610ff087816 */ /* 0x000fcc0000000008 */
[----:B------:R-:W0:Y:S01]  /*1b7f0*/  @P1 S2R R3, SR_CgaCtaId ;  /* 0x0000000000031919 */ /* 0x000e220000008800 */
[----:B------:R-:W-:-:S04]  /*1b800*/  @P1 MOV R2, 0x400 ;  /* 0x0000040000021802 */ /* 0x000fc80000000f00 */
[----:B0-----:R-:W-:-:S04]  /*1b810*/  @P1 LEA R2, R3, R2, 0x18 ;  /* 0x0000000203021211 */ /* 0x001fc800078ec0ff */
[----:B------:R0:W-:Y:S01]  /*1b820*/  @P1 SYNCS.ARRIVE.TRANS64.A1T0 RZ, [R2+URZ+0xc8], RZ ;  /* 0x0000c8ff02ff19a7 */ /* 0x0001e2000810003f */
[----:B------:R-:W-:-:S04]  /*1b830*/  ISETP.GT.U32.AND P1, PT, R4, 0xa, PT ;  /* 0x0000000a0400780c */ /* 0x000fc80003f24070 */
[----:B------:R-:W-:Y:S01]  /*1b840*/  ISETP.LT.U32.AND P1, PT, R6, 0xb, P1 ;  /* 0x0000000b0600780c */ /* 0x000fe20000f21070 */
[----:B0-----:R-:W-:-:S04]  /*1b850*/  IMAD.WIDE.U32 R2, R4, -0x45d1745d, RZ ;  /* 0xba2e8ba304027825 */ /* 0x001fc800078e00ff */
[----:B------:R-:W-:Y:S01]  /*1b860*/  IMAD.MOV.U32 R2, RZ, RZ, -0x1 ;  /* 0xffffffffff027424 */ /* 0x000fe200078e00ff */
[----:B------:R-:W-:Y:S02]  /*1b870*/  SHF.R.U32.HI R5, RZ, 0x3, R3 ;  /* 0x00000003ff057819 */ /* 0x000fe40000011603 */
[----:B------:R-:W-:-:S03]  /*1b880*/  SEL R3, RZ, 0x1, !P1 ;  /* 0x00000001ff037807 */ /* 0x000fc60004800000 */
[----:B------:R-:W-:Y:S01]  /*1b890*/  IMAD R7, R5, -0xb, R4 ;  /* 0xfffffff505077824 */ /* 0x000fe200078e0204 */
[----:B------:R-:W-:Y:S02]  /*1b8a0*/  LOP3.LUT R0, R0, R3, RZ, 0x3c, !PT ;  /* 0x0000000300007212 */ /* 0x000fe400078e3cff */
[----:B------:R-:W-:Y:S02]  /*1b8b0*/  PRMT R3, RZ, 0x7610, R3 ;  /* 0x00007610ff037816 */ /* 0x000fe40000000003 */
[----:B------:R-:W-:Y:S01]  /*1b8c0*/  @P3 LOP3.LUT R0, R0, 0x1, R5, 0x78, !PT ;  /* 0x0000000100003812 */ /* 0x000fe200078e7805 */
[----:B------:R-:W-:Y:S01]  /*1b8d0*/  IMAD.MOV.U32 R5, RZ, RZ, -0x1 ;  /* 0xffffffffff057424 */ /* 0x000fe200078e00ff */
[----:B---3--:R-:W-:-:S04]  /*1b8e0*/  IADD3 R15, P1, R15, UR20, RZ ;  /* 0x000000140f0f7c10 */ /* 0x008fc8000ff3e0ff */
[----:B--2---:R-:W-:Y:S01]  /*1b8f0*/  IADD3.X R16, R16, UR7, RZ, P1, !PT ;  /* 0x0000000710107c10 */ /* 0x004fe20008ffe4ff */
[----:B------:R0:W-:Y:S01]  /*1b900*/  STL [R1+0x21c], R15 ;  /* 0x00021c0f01007387 */ /* 0x0001e20000100800 */
[----:B------:R-:W-:-:S03]  /*1b910*/  ISETP.GE.U32.AND P1, PT, R15, UR8, PT ;  /* 0x000000080f007c0c */ /* 0x000fc6000bf26070 */
[----:B------:R0:W-:Y:S01]  /*1b920*/  STL [R1+0x218], R16 ;  /* 0x0002181001007387 */ /* 0x0001e20000100800 */
[----:B------:R-:W-:-:S13]  /*1b930*/  ISETP.GE.U32.AND.EX P1, PT, R16, UR9, PT, P1 ;  /* 0x0000000910007c0c */ /* 0x000fda000bf26110 */
[----:B0-----:R-:W-:Y:S05]  /*1b940*/  @P1 BRA `(.L_x_712) ;  /* 0x0000000400681947 */ /* 0x001fea0003800000 */
[----:B------:R-:W0:Y:S01]  /*1b950*/  S2UR UR8, SR_CTAID.X ;  /* 0x00000000000879c3 */ /* 0x000e220000002500 */
[----:B------:R-:W-:Y:S01]  /*1b960*/  ULDC.64 UR10, c[0x0][0x628] ;  /* 0x00018a00000a7ab9 */ /* 0x000fe20000000a00 */
[----:B------:R-:W-:Y:S01]  /*1b970*/  ULDC UR9, c[0x0][0x150] ;  /* 0x0000540000097ab9 */ /* 0x000fe20000000800 */
[----:B------:R-:W-:Y:S01]  /*1b980*/  ISETP.NE.U32.AND P1, PT, RZ, UR10, PT ;  /* 0x0000000aff007c0c */ /* 0x000fe2000bf25070 */
[----:B------:R-:W-:Y:S01]  /*1b990*/  ULDC UR12, c[0x0][0x630] ;  /* 0x00018c00000c7ab9 */ /* 0x000fe20000000800 */
[----:B------:R-:W-:Y:S01]  /*1b9a0*/  ULDC UR14, c[0x0][0x154] ;  /* 0x00005500000e7ab9 */ /* 0x000fe20000000800 */
[----:B------:R-:W-:Y:S01]  /*1b9b0*/  IMAD.MOV.U32 R3, RZ, RZ, R16 ;  /* 0x000000ffff037224 */ /* 0x000fe200078e0010 */
[----:B------:R-:W-:Y:S01]  /*1b9c0*/  ISETP.NE.AND.EX P1, PT, RZ, UR11, PT, P1 ;  /* 0x0000000bff007c0c */ /* 0x000fe2000bf25310 */
[----:B------:R-:W1:Y:S01]  /*1b9d0*/  S2UR UR13, SR_CTAID.Y ;  /* 0x00000000000d79c3 */ /* 0x000e620000002600 */
[----:B0-----:R-:W-:-:S05]  /*1b9e0*/  I2FP.F32.U32 R2, UR8 ;  /* 0x0000000800027c45 */ /* 0x001fca0008201000 */
[----:B------:R-:W-:Y:S01]  /*1b9f0*/  FMUL R9, R2, UR9 ;  /* 0x0000000902097c20 */ /* 0x000fe20008400000 */
[----:B------:R-:W-:Y:S01]  /*1ba00*/  IMAD.MOV.U32 R2, RZ, RZ, R15 ;  /* 0x000000ffff027224 */ /* 0x000fe200078e000f */
[----:B-1----:R-:W-:-:S04]  /*1ba10*/  I2FP.F32.U32 R12, UR13 ;  /* 0x0000000d000c7c45 */ /* 0x002fc80008201000 */
[----:B------:R-:W0:Y:S01]  /*1ba20*/  F2I.U32.TRUNC.NTZ R9, R9 ;  /* 0x0000000900097305 */ /* 0x000e22000020f000 */
[----:B------:R-:W-:Y:S05]  /*1ba30*/  @!P1 BRA `(.L_x_713) ;  /* 0x0000000000289947 */ /* 0x000fea0003800000 */
[----:B------:R-:W-:Y:S02]  /*1ba40*/  ULDC UR9, c[0x0][0x634] ;  /* 0x00018d0000097ab9 */ /* 0x000fe40000000800 */
[----:B------:R-:W-:-:S05]  /*1ba50*/  IADD3 R3, P1, R15, UR9, RZ ;  /* 0x000000090f037c10 */ /* 0x000fca000ff3e0ff */
[----:B------:R-:W-:-:S04]  /*1ba60*/  IMAD.X R13, RZ, RZ, R16, P1 ;  /* 0x000000ffff0d7224 */ /* 0x000fc800008e0610 */
[----:B------:R-:W-:-:S04]  /*1ba70*/  IMAD.WIDE.U32 R4, R13, UR10, RZ ;  /* 0x0000000a0d047c25 */ /* 0x000fc8000f8e00ff */
[----:B------:R-:W-:-:S04]  /*1ba80*/  IMAD.WIDE.U32 R4, P1, R3, UR11, R4 ;  /* 0x0000000b03047c25 */ /* 0x000fc8000f820004 */
[----:B------:R-:W-:-:S04]  /*1ba90*/  IMAD.WIDE.U32 R2, R3, UR10, RZ ;  /* 0x0000000a03027c25 */ /* 0x000fc8000f8e00ff */
[----:B------:R-:W-:Y:S01]  /*1baa0*/  IMAD.MOV.U32 R2, RZ, RZ, R5 ;  /* 0x000000ffff027224 */ /* 0x000fe200078e0005 */
[----:B------:R-:W-:Y:S01]  /*1bab0*/  IADD3 RZ, P3, R3, R4, RZ ;  /* 0x0000000403ff7210 */ /* 0x000fe20007f7e0ff */
[----:B------:R-:W-:-:S04]  /*1bac0*/  IMAD.X R3, RZ, RZ, RZ, P1 ;  /* 0x000000ffff037224 */ /* 0x000fc800008e06ff */
[----:B------:R-:W-:-:S08]  /*1bad0*/  IMAD.WIDE.U32.X R2, R13, UR11, R2, P3 ;  /* 0x0000000b0d027c25 */ /* 0x000fd000098e0402 */
.L_x_713:
[--C-:B------:R-:W-:Y:S01]  /*1bae0*/  SHF.R.U64 R10, R2, UR12, R3.reuse ;  /* 0x0000000c020a7c19 */ /* 0x100fe20008001203 */
[----:B------:R-:W-:Y:S01]  /*1baf0*/  ULDC.64 UR10, c[0x0][0x620] ;  /* 0x00018800000a7ab9 */ /* 0x000fe20000000a00 */
[----:B------:R-:W-:Y:S01]  /*1bb00*/  SHF.R.U32.HI R2, RZ, UR12, R3 ;  /* 0x0000000cff027c19 */ /* 0x000fe20008011603 */
[----:B------:R-:W-:Y:S01]  /*1bb10*/  IMAD.MOV.U32 R3, RZ, RZ, R16 ;  /* 0x000000ffff037224 */ /* 0x000fe200078e0010 */
[----:B------:R-:W-:Y:S01]  /*1bb20*/  IADD3 R13, P1, RZ, -R10, RZ ;  /* 0x8000000aff0d7210 */ /* 0x000fe20007f3e0ff */
[----:B------:R-:W-:Y:S01]  /*1bb30*/  FMUL R12, R12, UR14 ;  /* 0x0000000e0c0c7c20 */ /* 0x000fe20008400000 */
[----:B------:R-:W-:Y:S01]  /*1bb40*/  ULDC.64 UR14, c[0x0][0x640] ;  /* 0x00019000000e7ab9 */ /* 0x000fe20000000a00 */
[----:B0-----:R-:W-:Y:S02]  /*1bb50*/  R2UR UR9, R9 ;  /* 0x00000000090972ca */ /* 0x001fe400000e0000 */
[----:B------:R-:W-:Y:S01]  /*1bb60*/  IMAD.X R2, RZ, RZ, ~R2, P1 ;  /* 0x000000ffff027224 */ /* 0x000fe200008e0e02 */
[----:B------:R-:W-:Y:S01]  /*1bb70*/  ISETP.NE.U32.AND P1, PT, RZ, UR14, PT ;  /* 0x0000000eff007c0c */ /* 0x000fe2000bf25070 */
[----:B------:R-:W0:Y:S02]  /*1bb80*/  F2I.U32.TRUNC.NTZ R12, R12 ;  /* 0x0000000c000c7305 */ /* 0x000e24000020f000 */
[----:B------:R-:W-:Y:S01]  /*1bb90*/  IMAD R2, R2, UR10, RZ ;  /* 0x0000000a02027c24 */ /* 0x000fe2000f8e02ff */
[----:B------:R-:W-:-:S03]  /*1bba0*/  ISETP.NE.AND.EX P1, PT, RZ, UR15, PT, P1 ;  /* 0x0000000fff007c0c */ /* 0x000fc6000bf25310 */
[----:B------:R-:W-:Y:S02]  /*1bbb0*/  IMAD R5, R13, UR11, R2 ;  /* 0x0000000b0d057c24 */ /* 0x000fe4000f8e0202 */
[----:B------:R-:W-:-:S04]  /*1bbc0*/  IMAD.MOV.U32 R2, RZ, RZ, R15 ;  /* 0x000000ffff027224 */ /* 0x000fc800078e000f */
[----:B------:R-:W-:Y:S01]  /*1bbd0*/  IMAD.WIDE.U32 R2, R13, UR10, R2 ;  /* 0x0000000a0d027c25 */ /* 0x000fe2000f8e0002 */
[----:B------:R-:W-:Y:S01]  /*1bbe0*/  ULDC UR10, c[0x0][0x618] ;  /* 0x00018600000a7ab9 */ /* 0x000fe20000000800 */
[----:B0-----:R-:W-:Y:S02]  /*1bbf0*/  R2UR UR11, R12 ;  /* 0x000000000c0b72ca */ /* 0x001fe400000e0000 */
[----:B------:R-:W-:-:S05]  /*1bc00*/  IMAD.IADD R3, R3, 0x1, R5 ;  /* 0x0000000103037824 */ /* 0x000fca00078e0205 */
[--C-:B------:R-:W-:Y:S02]  /*1bc10*/  SHF.R.U64 R9, R2, UR10, R3.reuse ;  /* 0x0000000a02097c19 */ /* 0x100fe40008001203 */
[----:B------:R-:W-:Y:S01]  /*1bc20*/  SHF.R.U32.HI R2, RZ, UR10, R3 ;  /* 0x0000000aff027c19 */ /* 0x000fe20008011603 */
[----:B------:R-:W-:-:S03]  /*1bc30*/  ULDC UR10, c[0x0][0x608] ;  /* 0x00018200000a7ab9 */ /* 0x000fc60000000800 */
[--C-:B------:R-:W-:Y:S02]  /*1bc40*/  SHF.R.U64 R13, R9, UR10, R2.reuse ;  /* 0x0000000a090d7c19 */ /* 0x100fe40008001202 */
[----:B------:R-:W-:Y:S01]  /*1bc50*/  SHF.R.U32.HI R2, RZ, UR10, R2 ;  /* 0x0000000aff027c19 */ /* 0x000fe20008011602 */
[----:B------:R-:W-:-:S03]  /*1bc60*/  ULDC UR10, c[0x0][0x658] ;  /* 0x00019600000a7ab9 */ /* 0x000fc60000000800 */
[--C-:B------:R-:W-:Y:S02]  /*1bc70*/  SHF.R.U64 R12, R13, UR10, R2.reuse ;  /* 0x0000000a0d0c7c19 */ /* 0x100fe40008001202 */
[----:B------:R-:W-:-:S03]  /*1bc80*/  SHF.R.U32.HI R15, RZ, UR10, R2 ;  /* 0x0000000aff0f7c19 */ /* 0x000fc60008011602 */
[----:B------:R-:W-:Y:S02]  /*1bc90*/  IMAD.MOV.U32 R2, RZ, RZ, R12 ;  /* 0x000000ffff027224 */ /* 0x000fe400078e000c */
[----:B------:R-:W-:Y:S01]  /*1bca0*/  IMAD.MOV.U32 R3, RZ, RZ, R15 ;  /* 0x000000ffff037224 */ /* 0x000fe200078e000f */
[----:B------:R-:W-:Y:S06]  /*1bcb0*/  @!P1 BRA `(.L_x_714) ;  /* 0x0000000000289947 */ /* 0x000fec0003800000 */
        /* <DEDUP_REMOVED lines=10> */
.L_x_714:
[----:B------:R-:W-:Y:S01]  /*1bd60*/  ULDC UR10, c[0x0][0x648] ;  /* 0x00019200000a7ab9 */ /* 0x000fe20000000800 */
[----:B------:R-:W-:Y:S01]  /*1bd70*/  UISETP.NE.AND UP0, UPT, UR39, URZ, UPT ;  /* 0x0000003f2700728c */ /* 0x000fe2000bf05270 */
[----:B------:R-:W-:Y:S01]  /*1bd80*/  SHF.R.U64 R2, R2, UR10, R3 ;  /* 0x0000000a02027c19 */ /* 0x000fe20008001203 */
[----:B------:R-:W-:Y:S01]  /*1bd90*/  ULDC UR10, c[0x0][0x638] ;  /* 0x00018e00000a7ab9 */ /* 0x000fe20000000800 */
[----:B------:R-:W-:Y:S01]  /*1bda0*/  UIADD3 UR11, -UR11, URZ, URZ ;  /* 0x0000003f0b0b7290 */ /* 0x000fe2000fffe13f */
[----:B------:R-:W-:Y:S02]  /*1bdb0*/  LOP3.LUT R13, R13, UR6, RZ, 0xc0, !PT ;  /* 0x000000060d0d7c12 */ /* 0x000fe4000f8ec0ff */
[----:B------:R-:W-:Y:S01]  /*1bdc0*/  IMAD.MOV R3, RZ, RZ, -R2 ;  /* 0x000000ffff037224 */ /* 0x000fe200078e0a02 */
[----:B------:R-:W-:Y:S02]  /*1bdd0*/  LOP3.LUT R9, R9, UR4, RZ, 0xc0, !PT ;  /* 0x0000000409097c12 */ /* 0x000fe4000f8ec0ff */
[----:B------:R-:W-:Y:S01]  /*1bde0*/  IMAD R5, R2, UR5, R13 ;  /* 0x0000000502057c24 */ /* 0x000fe2000f8e020d */
[----:B------:R-:W-:Y:S01]  /*1bdf0*/  PLOP3.LUT P1, PT, PT, PT, UP0, 0x40, 0x0 ;  /* 0x000000000000781c */ /* 0x000fe20003f2e808 */
[----:B------:R-:W-:Y:S01]  /*1be00*/  IMAD R12, R3, UR10, R12 ;  /* 0x0000000a030c7c24 */ /* 0x000fe2000f8e020c */
[----:B------:R-:W-:Y:S01]  /*1be10*/  UIADD3 UR10, -UR9, URZ, URZ ;  /* 0x0000003f090a7290 */ /* 0x000fe2000fffe13f */
[----:B------:R-:W-:Y:S01]  /*1be20*/  PLOP3.LUT P3, PT, PT, PT, UP0, 0x40, 0x0 ;  /* 0x000000000000781c */ /* 0x000fe20003f6e808 */
[----:B------:R-:W-:Y:S01]  /*1be30*/  IMAD.MOV.U32 R3, RZ, RZ, 0x1 ;  /* 0x00000001ff037424 */ /* 0x000fe200078e00ff */
[----:B------:R-:W-:-:S02]  /*1be40*/  ULDC UR9, c[0x0][0x144] ;  /* 0x0000510000097ab9 */ /* 0x000fc40000000800 */
[----:B------:R-:W-:-:S03]  /*1be50*/  UIMAD UR8, UR9, UR10, UR8 ;  /* 0x0000000a090872a4 */ /* 0x000fc6000f8e0208 */
[----:B------:R-:W-:Y:S02]  /*1be60*/  ULDC UR9, c[0x0][0x148] ;  /* 0x0000520000097ab9 */ /* 0x000fe40000000800 */
[----:B------:R-:W-:-:S03]  /*1be70*/  @UP0 UIMAD UR8, UR9, UR11, UR13 ;  /* 0x0000000b090802a4 */ /* 0x000fc6000f8e020d */
[----:B------:R-:W-:Y:S02]  /*1be80*/  ULDC UR9, c[0x0][0x600] ;  /* 0x0001800000097ab9 */ /* 0x000fe40000000800 */
[----:B------:R-:W-:Y:S02]  /*1be90*/  IMAD R12, R12, UR9, R9 ;  /* 0x000000090c0c7c24 */ /* 0x000fe4000f8e0209 */
[----:B------:R-:W-:Y:S01]  /*1bea0*/  IMAD.U32 R2, RZ, RZ, UR8 ;  /* 0x00000008ff027e24 */ /* 0x000fe2000f8e00ff */
[----:B------:R-:W-:-:S03]  /*1beb0*/  ULDC UR8, c[0x0][0x610] ;  /* 0x0001840000087ab9 */ /* 0x000fc60000000800 */
[----:B------:R-:W-:-:S05]  /*1bec0*/  IMAD R5, R5, UR8, R2 ;  /* 0x0000000805057c24 */ /* 0x000fca000f8e0202 */
[----:B------:R-:W-:Y:S02]  /*1bed0*/  SEL R2, R12, R5, P1 ;  /* 0x000000050c027207 */ /* 0x000fe40000800000 */
[----:B------:R-:W-:-:S07]  /*1bee0*/  SEL R5, R5, R12, P3 ;  /* 0x0000000c05057207 */ /* 0x000fce0001800000 */
.L_x_712:
[----:B------:R-:W-:Y:S05]  /*1bef0*/  BSYNC B1 ;  /* 0x0000000000017941 */ /* 0x000fea0003800000 */
.L_x_711:
[----:B------:R-:W-:-:S13]  /*1bf00*/  LOP3.LUT P1, RZ, R3, 0xff, RZ, 0xc0, !PT ;  /* 0x000000ff03ff7812 */ /* 0x000fda000782c0ff */
[----:B------:R-:W-:Y:S05]  /*1bf10*/  @P1 BRA `(.L_x_715) ;  /* 0xfffffff4001c1947 */ /* 0x000fea000383ffff */
[----:B------:R-:W-:Y:S05]  /*1bf20*/  BSYNC B0 ;  /* 0x0000000000007941 */ /* 0x000fea0003800000 */
.L_x_703:
[----:B------:R-:W-:-:S03]  /*1bf30*/  UMOV UR8, 0xffffffff ;  /* 0xffffffff00087882 */ /* 0x000fc60000000000 */
[----:B------:R-:W-:Y:S05]  /*1bf40*/  BRA.DIV UR8, `(.L_x_716) ;  /* 0x0000000a08187947 */ /* 0x000fea000b800000 */
[----:B------:R-:W-:-:S13]  /*1bf50*/  ELECT P6, URZ, PT ;  /* 0x00000000003f782f */ /* 0x000fda00038c0000 */
.L_x_737:
[----:B------:R-:W-:Y:S04]  /*1bf60*/  BSSY B0, `(.L_x_717) ;  /* 0x000006b000007945 */ /* 0x000fe80003800000 */
[----:B------:R-:W-:Y:S05]  /*1bf70*/  @!P6 BRA `(.L_x_718) ;  /* 0x0000000400a4e947 */ /* 0x000fea0003800000 */
[----:B------:R-:W-:-:S04]  /*1bf80*/  ULOP3.LUT UR8, UR38, 0x2, URZ, 0xfc, !UPT ;  /* 0x0000000226087892 */ /* 0x000fc8000f8efc3f */
[----:B------:R-:W-:-:S06]  /*1bf90*/  UISETP.NE.AND UP0, UPT, UR8, 0x3, UPT ;  /* 0x000000030800788c */ /* 0x000fcc000bf05270 */
[----:B------:R-:W-:-:S13]  /*1bfa0*/  PLOP3.LUT P0, PT, PT, PT, UP0, 0x80, 0x0 ;  /* 0x000000000000781c */ /* 0x000fda0003f0f008 */
[----:B------:R-:W-:Y:S05]  /*1bfb0*/  @!P0 BRA `(.L_x_719) ;  /* 0x0000000000048947 */ /* 0x000fea0003800000 */
[----:B------:R-:W-:Y:S01]  /*1bfc0*/  BPT.TRAP 0x1 ;  /* 0x000000040000795c */ /* 0x000fe20000300000 */
.L_x_719:
[----:B------:R-:W0:Y:S01]  /*1bfd0*/  S2R R3, SR_CgaCtaId ;  /* 0x0000000000037919 */ /* 0x000e220000008800 */
[----:B------:R-:W-:-:S04]  /*1bfe0*/  MOV R2, 0x400 ;  /* 0x0000040000027802 */ /* 0x000fc80000000f00 */
[----:B0-----:R-:W-:Y:S02]  /*1bff0*/  LEA R2, R3, R2, 0x18 ;  /* 0x0000000203027211 */ /* 0x001fe400078ec0ff */
[----:B------:R-:W-:-:S03]  /*1c000*/  SHF.L.U32 R3, R0, 0x1f, RZ ;  /* 0x0000001f00037819 */ /* 0x000fc600000006ff */
[----:B------:R-:W-:-:S04]  /*1c010*/  VIADD R2, R2, 0x58 ;  /* 0x0000005802027836 */ /* 0x000fc80000000000 */
[----:B------:R-:W-:-:S04]  /*1c020*/  IMAD R4, R7, 0x8, R2 ;  /* 0x0000000807047824 */ /* 0x000fc800078e0202 */
[----:B------:R-:W0:Y:S02]  /*1c030*/  SYNCS.PHASECHK.TRANS64.TRYWAIT P0, [R4+URZ], R3 ;  /* 0x00000003040075a7 */ /* 0x000e24000800017f */
[----:B0-----:R-:W-:Y:S05]  /*1c040*/  @!P0 BRA `(.L_x_720) ;  /* 0x0000000400f88947 */ /* 0x001fea0003800000 */
.L_x_738:
[----:B------:R-:W-:-:S05]  /*1c050*/  VIADD R7, R7, 0x1 ;  /* 0x0000000107077836 */ /* 0x000fca0000000000 */
[----:B------:R-:W-:-:S04]  /*1c060*/  ISETP.NE.AND P0, PT, R7, 0xb, PT ;  /* 0x0000000b0700780c */ /* 0x000fc80003f05270 */
[----:B0-----:R-:W-:Y:S02]  /*1c070*/  SEL R3, RZ, 0x1, P0 ;  /* 0x00000001ff037807 */ /* 0x001fe40000000000 */
[----:B------:R-:W-:Y:S02]  /*1c080*/  SEL R7, R7, RZ, P0 ;  /* 0x000000ff07077207 */ /* 0x000fe40000000000 */
[----:B------:R-:W-:-:S03]  /*1c090*/  LOP3.LUT R4, R0, R3, RZ, 0x3c, !PT ;  /* 0x0000000300047212 */ /* 0x000fc600078e3cff */
[----:B------:R-:W-:Y:S01]  /*1c0a0*/  IMAD R3, R7, 0x8, R2 ;  /* 0x0000000807037824 */ /* 0x000fe200078e0202 */
[----:B------:R-:W-:-:S04]  /*1c0b0*/  SHF.L.U32 R0, R4, 0x1f, RZ ;  /* 0x0000001f04007819 */ /* 0x000fc800000006ff */
[----:B------:R-:W0:Y:S02]  /*1c0c0*/  SYNCS.PHASECHK.TRANS64.TRYWAIT P0, [R3+URZ], R0 ;  /* 0x00000000030075a7 */ /* 0x000e24000800017f */
[----:B0-----:R-:W-:Y:S05]  /*1c0d0*/  @!P0 BRA `(.L_x_721) ;  /* 0x0000000400e88947 */ /* 0x001fea0003800000 */
.L_x_739:
[----:B0-----:R-:W-:-:S05]  /*1c0e0*/  VIADD R0, R7, 0x1 ;  /* 0x0000000107007836 */ /* 0x001fca0000000000 */
[----:B------:R-:W-:-:S04]  /*1c0f0*/  ISETP.NE.AND P0, PT, R0, 0xb, PT ;  /* 0x0000000b0000780c */ /* 0x000fc80003f05270 */
[----:B------:R-:W-:Y:S02]  /*1c100*/  SEL R3, RZ, 0x1, P0 ;  /* 0x00000001ff037807 */ /* 0x000fe40000000000 */
[----:B------:R-:W-:Y:S02]  /*1c110*/  SEL R5, R0, RZ, P0 ;  /* 0x000000ff00057207 */ /* 0x000fe40000000000 */
[----:B------:R-:W-:-:S03]  /*1c120*/  LOP3.LUT R4, R4, R3, RZ, 0x3c, !PT ;  /* 0x0000000304047212 */ /* 0x000fc600078e3cff */
[----:B------:R-:W-:Y:S01]  /*1c130*/  IMAD R3, R5, 0x8, R2 ;  /* 0x0000000805037824 */ /* 0x000fe200078e0202 */
[----:B------:R-:W-:-:S04]  /*1c140*/  SHF.L.U32 R0, R4, 0x1f, RZ ;  /* 0x0000001f04007819 */ /* 0x000fc800000006ff */
[----:B------:R-:W0:Y:S02]  /*1c150*/  SYNCS.PHASECHK.TRANS64.TRYWAIT P0, [R3+URZ], R0 ;  /* 0x00000000030075a7 */ /* 0x000e24000800017f */
[----:B0-----:R-:W-:Y:S05]  /*1c160*/  @!P0 BRA `(.L_x_722) ;  /* 0x0000000400d88947 */ /* 0x001fea0003800000 */
.L_x_740:
        /* <DEDUP_REMOVED lines=9> */
.L_x_741:
        /* <DEDUP_REMOVED lines=9> */
.L_x_742:
        /* <DEDUP_REMOVED lines=9> */
.L_x_743:
        /* <DEDUP_REMOVED lines=9> */
.L_x_744:
        /* <DEDUP_REMOVED lines=9> */
.L_x_745:
        /* <DEDUP_REMOVED lines=9> */
.L_x_746:
        /* <DEDUP_REMOVED lines=9> */
.L_x_747:
[----:B0-----:R-:W-:-:S05]  /*1c560*/  VIADD R0, R5, 0x1 ;  /* 0x0000000105007836 */ /* 0x001fca0000000000 */
[----:B------:R-:W-:-:S04]  /*1c570*/  ISETP.NE.AND P0, PT, R0, 0xb, PT ;  /* 0x0000000b0000780c */ /* 0x000fc80003f05270 */
[----:B------:R-:W-:Y:S02]  /*1c580*/  SEL R4, RZ, 0x1, P0 ;  /* 0x00000001ff047807 */ /* 0x000fe40000000000 */
[----:B------:R-:W-:Y:S02]  /*1c590*/  SEL R3, R0, RZ, P0 ;  /* 0x000000ff00037207 */ /* 0x000fe40000000000 */
[----:B------:R-:W-:-:S03]  /*1c5a0*/  LOP3.LUT R0, R7, R4, RZ, 0x3c, !PT ;  /* 0x0000000407007212 */ /* 0x000fc600078e3cff */
[----:B------:R-:W-:Y:S01]  /*1c5b0*/  IMAD R3, R3, 0x8, R2 ;  /* 0x0000000803037824 */ /* 0x000fe200078e0202 */
[----:B------:R-:W-:-:S07]  /*1c5c0*/  SHF.L.U32 R0, R0, 0x1f, RZ ;  /* 0x0000001f00007819 */ /* 0x000fce00000006ff */
.L_x_730:
[----:B0-----:R0:W1:Y:S02]  /*1c5d0*/  SYNCS.PHASECHK.TRANS64.TRYWAIT P0, [R3+URZ], R0 ;  /* 0x00000000030075a7 */ /* 0x001064000800017f */
[----:B-1----:R-:W-:Y:S05]  /*1c5e0*/  @!P0 NANOSLEEP.SYNCS 0x989680 ;  /* 0x009896800000895d */ /* 0x002fea0003900000 */
[----:B------:R-:W1:Y:S02]  /*1c5f0*/  @!P0 SYNCS.PHASECHK.TRANS64 P0, [R3+URZ], R0 ;  /* 0x00000000030085a7 */ /* 0x000e64000800007f */
[----:B-1----:R-:W-:Y:S05]  /*1c600*/  @!P0 BRA `(.L_x_730) ;  /* 0xfffffffc00f08947 */ /* 0x002fea000383ffff */
.L_x_718:
[----:B------:R-:W-:Y:S05]  /*1c610*/  BSYNC B0 ;  /* 0x0000000000007941 */ /* 0x000fea0003800000 */
.L_x_717:
[----:B------:R-:W-:Y:S05]  /*1c620*/  EXIT ;  /* 0x000000000000794d */ /* 0x000fea0003800000 */
.L_x_18:
[----:B-1----:R1:W4:Y:S02]  /*1c630*/  SYNCS.PHASECHK.TRANS64.TRYWAIT P1, [R3+URZ], R0 ;  /* 0x00000000030075a7 */ /* 0x002324000802017f */
[----:B----4-:R-:W-:Y:S05]  /*1c640*/  @!P1 NANOSLEEP.SYNCS 0x989680 ;  /* 0x009896800000995d */ /* 0x010fea0003900000 */
[----:B------:R-:W4:Y:S02]  /*1c650*/  @!P1 SYNCS.PHASECHK.TRANS64 P1, [R3+URZ], R0 ;  /* 0x00000000030095a7 */ /* 0x000f24000802007f */
[----:B----4-:R-:W-:Y:S05]  /*1c660*/  @!P1 BRA `(.L_x_18) ;  /* 0xfffffffc00f09947 */ /* 0x010fea000383ffff */
[----:B------:R-:W-:Y:S05]  /*1c670*/  BRA `(.L_x_17) ;  /* 0xfffffe4c00ac7947 */ /* 0x000fea000383ffff */
.L_x_23:
[----:B-1----:R-:W-:-:S04]  /*1c680*/  IMAD.U32 R6, RZ, RZ, UR4 ;  /* 0x00000004ff067e24 */ /* 0x002fc8000f8e00ff */
[----:B------:R1:W2:Y:S03]  /*1c690*/  SYNCS.PHASECHK.TRANS64.TRYWAIT P1, [R6+URZ], R4 ;  /* 0x00000004060075a7 */ /* 0x0002a6000802017f */
[----:B--2---:R-:W-:Y:S05]  /*1c6a0*/  @!P1 NANOSLEEP.SYNCS 0x989680 ;  /* 0x009896800000995d */ /* 0x004fea0003900000 */
[----:B------:R-:W2:Y:S02]  /*1c6b0*/  @!P1 SYNCS.PHASECHK.TRANS64 P1, [R6+URZ], R4 ;  /* 0x00000004060095a7 */ /* 0x000ea4000802007f */
[----:B--2---:R-:W-:Y:S05]  /*1c6c0*/  @!P1 BRA `(.L_x_23) ;  /* 0xfffffffc00ec9947 */ /* 0x004fea000383ffff */
[----:B------:R-:W-:Y:S05]  /*1c6d0*/  BRA `(.L_x_22) ;  /* 0xfffffe5800f07947 */ /* 0x000fea000383ffff */
.L_x_704:
[----:B------:R-:W-:Y:S01]  /*1c6e0*/  BSSY B1, `(.L_x_731) ;  /* 0x0000006000017945 */ /* 0x000fe20003800000 */
[----:B------:R-:W-:-:S07]  /*1c6f0*/  IMAD.MOV.U32 R15, RZ, RZ, -0x1 ;  /* 0xffffffffff0f7424 */ /* 0x000fce00078e00ff */
[----:B------:R-:W-:Y:S05]  /*1c700*/  WARPSYNC.COLLECTIVE R15, `(.L_x_732) ;  /* 0x000000000f0c7348 */ /* 0x000fea0003c00000 */
[----:B------:R-:W-:Y:S02]  /*1c710*/  ELECT P6, UR62, PT ;  /* 0x00000000003e782f */ /* 0x000fe400038c0000 */
[----:B------:R-:W-:Y:S01]  /*1c720*/  MOV R14, UR62 ;  /* 0x0000003e000e7c02 */ /* 0x000fe20008000f00 */
[----:B------:R-:W-:Y:S10]  /*1c730*/  ENDCOLLECTIVE ;  /* 0x000000000000791b */ /* 0x000ff40003800000 */
.L_x_732:
[----:B------:R-:W-:Y:S05]  /*1c740*/  BSYNC B1 ;  /* 0x0000000000017941 */ /* 0x000fea0003800000 */
.L_x_731:
[----:B------:R-:W-:Y:S05]  /*1c750*/  BRA `(.L_x_733) ;  /* 0xffffffec00187947 */ /* 0x000fea000383ffff */
.L_x_707:
[----:B-1----:R1:W2:Y:S02]  /*1c760*/  SYNCS.PHASECHK.TRANS64.TRYWAIT P1, [R15+URZ+0x58], R12 ;  /* 0x0000580c0f0075a7 */ /* 0x0022a4000802017f */
[----:B--2---:R-:W-:Y:S05]  /*1c770*/  @!P1 NANOSLEEP.SYNCS 0x989680 ;  /* 0x009896800000995d */ /* 0x004fea0003900000 */
[----:B------:R-:W2:Y:S02]  /*1c780*/  @!P1 SYNCS.PHASECHK.TRANS64 P1, [R15+URZ+0x58], R12 ;  /* 0x0000580c0f0095a7 */ /* 0x000ea4000802007f */
[----:B--2---:R-:W-:Y:S05]  /*1c790*/  @!P1 BRA `(.L_x_707) ;  /* 0xfffffffc00f09947 */ /* 0x004fea000383ffff */
[----:B------:R-:W-:Y:S05]  /*1c7a0*/  BRA `(.L_x_734) ;  /* 0xffffffec004c7947 */ /* 0x000fea000383ffff */
.L_x_716:
[----:B------:R-:W-:Y:S01]  /*1c7b0*/  BSSY B0, `(.L_x_735) ;  /* 0x0000006000007945 */ /* 0x000fe20003800000 */
[----:B------:R-:W-:-:S07]  /*1c7c0*/  IMAD.MOV.U32 R15, RZ, RZ, -0x1 ;  /* 0xffffffffff0f7424 */ /* 0x000fce00078e00ff */
[----:B------:R-:W-:Y:S05]  /*1c7d0*/  WARPSYNC.COLLECTIVE R15, `(.L_x_736) ;  /* 0x000000000f0c7348 */ /* 0x000fea0003c00000 */
[----:B------:R-:W-:Y:S02]  /*1c7e0*/  ELECT P6, UR62, PT ;  /* 0x00000000003e782f */ /* 0x000fe400038c0000 */
[----:B------:R-:W-:Y:S01]  /*1c7f0*/  MOV R14, UR62 ;  /* 0x0000003e000e7c02 */ /* 0x000fe20008000f00 */
[----:B------:R-:W-:Y:S10]  /*1c800*/  ENDCOLLECTIVE ;  /* 0x000000000000791b */ /* 0x000ff40003800000 */
.L_x_736:
[----:B------:R-:W-:Y:S05]  /*1c810*/  BSYNC B0 ;  /* 0x0000000000007941 */ /* 0x000fea0003800000 */
.L_x_735:
[----:B------:R-:W-:Y:S05]  /*1c820*/  BRA `(.L_x_737) ;  /* 0xfffffff400cc7947 */ /* 0x000fea000383ffff */
.L_x_720:
[----:B0-----:R0:W1:Y:S02]  /*1c830*/  SYNCS.PHASECHK.TRANS64.TRYWAIT P0, [R4+URZ], R3 ;  /* 0x00000003040075a7 */ /* 0x001064000800017f */
[----:B-1----:R-:W-:Y:S05]  /*1c840*/  @!P0 NANOSLEEP.SYNCS 0x989680 ;  /* 0x009896800000895d */ /* 0x002fea0003900000 */
[----:B------:R-:W1:Y:S02]  /*1c850*/  @!P0 SYNCS.PHASECHK.TRANS64 P0, [R4+URZ], R3 ;  /* 0x00000003040085a7 */ /* 0x000e64000800007f */
[----:B-1----:R-:W-:Y:S05]  /*1c860*/  @!P0 BRA `(.L_x_720) ;  /* 0xfffffffc00f08947 */ /* 0x002fea000383ffff */
[----:B------:R-:W-:Y:S05]  /*1c870*/  BRA `(.L_x_738) ;  /* 0xfffffff400f47947 */ /* 0x000fea000383ffff */
.L_x_721:
[----:B0-----:R0:W1:Y:S02]  /*1c880*/  SYNCS.PHASECHK.TRANS64.TRYWAIT P0, [R3+URZ], R0 ;  /* 0x00000000030075a7 */ /* 0x001064000800017f */
[----:B-1----:R-:W-:Y:S05]  /*1c890*/  @!P0 NANOSLEEP.SYNCS 0x989680 ;  /* 0x009896800000895d */ /* 0x002fea0003900000 */
[----:B------:R-:W1:Y:S02]  /*1c8a0*/  @!P0 SYNCS.PHASECHK.TRANS64 P0, [R3+URZ], R0 ;  /* 0x00000000030085a7 */ /* 0x000e64000800007f */
[----:B-1----:R-:W-:Y:S05]  /*1c8b0*/  @!P0 BRA `(.L_x_721) ;  /* 0xfffffffc00f08947 */ /* 0x002fea000383ffff */
[----:B------:R-:W-:Y:S05]  /*1c8c0*/  BRA `(.L_x_739) ;  /* 0xfffffff800047947 */ /* 0x000fea000383ffff */
.L_x_722:
[----:B0-----:R0:W1:Y:S02]  /*1c8d0*/  SYNCS.PHASECHK.TRANS64.TRYWAIT P0, [R3+URZ], R0 ;  /* 0x00000000030075a7 */ /* 0x001064000800017f */
[----:B-1----:R-:W-:Y:S05]  /*1c8e0*/  @!P0 NANOSLEEP.SYNCS 0x989680 ;  /* 0x009896800000895d */ /* 0x002fea0003900000 */
[----:B------:R-:W1:Y:S02]  /*1c8f0*/  @!P0 SYNCS.PHASECHK.TRANS64 P0, [R3+URZ], R0 ;  /* 0x00000000030085a7 */ /* 0x000e64000800007f */
[----:B-1----:R-:W-:Y:S05]  /*1c900*/  @!P0 BRA `(.L_x_722) ;  /* 0xfffffffc00f08947 */ /* 0x002fea000383ffff */
[----:B------:R-:W-:Y:S05]  /*1c910*/  BRA `(.L_x_740) ;  /* 0xfffffff800147947 */ /* 0x000fea000383ffff */
.L_x_723:
[----:B0-----:R0:W1:Y:S02]  /*1c920*/  SYNCS.PHASECHK.TRANS64.TRYWAIT P0, [R3+URZ], R0 ;  /* 0x00000000030075a7 */ /* 0x001064000800017f */
[----:B-1----:R-:W-:Y:S05]  /*1c930*/  @!P0 NANOSLEEP.SYNCS 0x989680 ;  /* 0x009896800000895d */ /* 0x002fea0003900000 */
[----:B------:R-:W1:Y:S02]  /*1c940*/  @!P0 SYNCS.PHASECHK.TRANS64 P0, [R3+URZ], R0 ;  /* 0x00000000030085a7 */ /* 0x000e64000800007f */
[----:B-1----:R-:W-:Y:S05]  /*1c950*/  @!P0 BRA `(.L_x_723) ;  /* 0xfffffffc00f08947 */ /* 0x002fea000383ffff */
[----:B------:R-:W-:Y:S05]  /*1c960*/  BRA `(.L_x_741) ;  /* 0xfffffff800247947 */ /* 0x000fea000383ffff */
.L_x_724:
[----:B0-----:R0:W1:Y:S02]  /*1c970*/  SYNCS.PHASECHK.TRANS64.TRYWAIT P0, [R3+URZ], R0 ;  /* 0x00000000030075a7 */ /* 0x001064000800017f */
[----:B-1----:R-:W-:Y:S05]  /*1c980*/  @!P0 NANOSLEEP.SYNCS 0x989680 ;  /* 0x009896800000895d */ /* 0x002fea0003900000 */
[----:B------:R-:W1:Y:S02]  /*1c990*/  @!P0 SYNCS.PHASECHK.TRANS64 P0, [R3+URZ], R0 ;  /* 0x00000000030085a7 */ /* 0x000e64000800007f */
[----:B-1----:R-:W-:Y:S05]  /*1c9a0*/  @!P0 BRA `(.L_x_724) ;  /* 0xfffffffc00f08947 */ /* 0x002fea000383ffff */
[----:B------:R-:W-:Y:S05]  /*1c9b0*/  BRA `(.L_x_742) ;  /* 0xfffffff800347947 */ /* 0x000fea000383ffff */
.L_x_725:
[----:B0-----:R0:W1:Y:S02]  /*1c9c0*/  SYNCS.PHASECHK.TRANS64.TRYWAIT P0, [R3+URZ], R0 ;  /* 0x00000000030075a7 */ /* 0x001064000800017f */
[----:B-1----:R-:W-:Y:S05]  /*1c9d0*/  @!P0 NANOSLEEP.SYNCS 0x989680 ;  /* 0x009896800000895d */ /* 0x002fea0003900000 */
[----:B------:R-:W1:Y:S02]  /*1c9e0*/  @!P0 SYNCS.PHASECHK.TRANS64 P0, [R3+URZ], R0 ;  /* 0x00000000030085a7 */ /* 0x000e64000800007f */
[----:B-1----:R-:W-:Y:S05]  /*1c9f0*/  @!P0 BRA `(.L_x_725) ;  /* 0xfffffffc00f08947 */ /* 0x002fea000383ffff */
[----:B------:R-:W-:Y:S05]  /*1ca00*/  BRA `(.L_x_743) ;  /* 0xfffffff800447947 */ /* 0x000fea000383ffff */
.L_x_726:
[----:B0-----:R0:W1:Y:S02]  /*1ca10*/  SYNCS.PHASECHK.TRANS64.TRYWAIT P0, [R3+URZ], R0 ;  /* 0x00000000030075a7 */ /* 0x001064000800017f */
[----:B-1----:R-:W-:Y:S05]  /*1ca20*/  @!P0 NANOSLEEP.SYNCS 0x989680 ;  /* 0x009896800000895d */ /* 0x002fea0003900000 */
[----:B------:R-:W1:Y:S02]  /*1ca30*/  @!P0 SYNCS.PHASECHK.TRANS64 P0, [R3+URZ], R0 ;  /* 0x00000000030085a7 */ /* 0x000e64000800007f */
[----:B-1----:R-:W-:Y:S05]  /*1ca40*/  @!P0 BRA `(.L_x_726) ;  /* 0xfffffffc00f08947 */ /* 0x002fea000383ffff */
[----:B------:R-:W-:Y:S05]  /*1ca50*/  BRA `(.L_x_744) ;  /* 0xfffffff800547947 */ /* 0x000fea000383ffff */
.L_x_727:
[----:B0-----:R0:W1:Y:S02]  /*1ca60*/  SYNCS.PHASECHK.TRANS64.TRYWAIT P0, [R3+URZ], R0 ;  /* 0x00000000030075a7 */ /* 0x001064000800017f */
[----:B-1----:R-:W-:Y:S05]  /*1ca70*/  @!P0 NANOSLEEP.SYNCS 0x989680 ;  /* 0x009896800000895d */ /* 0x002fea0003900000 */
[----:B------:R-:W1:Y:S02]  /*1ca80*/  @!P0 SYNCS.PHASECHK.TRANS64 P0, [R3+URZ], R0 ;  /* 0x00000000030085a7 */ /* 0x000e64000800007f */
[----:B-1----:R-:W-:Y:S05]  /*1ca90*/  @!P0 BRA `(.L_x_727) ;  /* 0xfffffffc00f08947 */ /* 0x002fea000383ffff */
[----:B------:R-:W-:Y:S05]  /*1caa0*/  BRA `(.L_x_745) ;  /* 0xfffffff800647947 */ /* 0x000fea000383ffff */
.L_x_728:
[----:B0-----:R0:W1:Y:S02]  /*1cab0*/  SYNCS.PHASECHK.TRANS64.TRYWAIT P0, [R3+URZ], R0 ;  /* 0x00000000030075a7 */ /* 0x001064000800017f */
[----:B-1----:R-:W-:Y:S05]  /*1cac0*/  @!P0 NANOSLEEP.SYNCS 0x989680 ;  /* 0x009896800000895d */ /* 0x002fea0003900000 */
[----:B------:R-:W1:Y:S02]  /*1cad0*/  @!P0 SYNCS.PHASECHK.TRANS64 P0, [R3+URZ], R0 ;  /* 0x00000000030085a7 */ /* 0x000e64000800007f */
[----:B-1----:R-:W-:Y:S05]  /*1cae0*/  @!P0 BRA `(.L_x_728) ;  /* 0xfffffffc00f08947 */ /* 0x002fea000383ffff */
[----:B------:R-:W-:Y:S05]  /*1caf0*/  BRA `(.L_x_746) ;  /* 0xfffffff800747947 */ /* 0x000fea000383ffff */
.L_x_729:
[----:B0-----:R0:W1:Y:S02]  /*1cb00*/  SYNCS.PHASECHK.TRANS64.TRYWAIT P0, [R3+URZ], R0 ;  /* 0x00000000030075a7 */ /* 0x001064000800017f */
[----:B-1----:R-:W-:Y:S05]  /*1cb10*/  @!P0 NANOSLEEP.SYNCS 0x989680 ;  /* 0x009896800000895d */ /* 0x002fea0003900000 */
[----:B------:R-:W1:Y:S02]  /*1cb20*/  @!P0 SYNCS.PHASECHK.TRANS64 P0, [R3+URZ], R0 ;  /* 0x00000000030085a7 */ /* 0x000e64000800007f */
[----:B-1----:R-:W-:Y:S05]  /*1cb30*/  @!P0 BRA `(.L_x_729) ;  /* 0xfffffffc00f08947 */ /* 0x002fea000383ffff */
[----:B------:R-:W-:Y:S05]  /*1cb40*/  BRA `(.L_x_747) ;  /* 0xfffffff800847947 */ /* 0x000fea000383ffff */
.L_x_748:
[----:B------:R-:W-:-:S00]  /*1cb50*/  BRA `(.L_x_748) ;  /* 0xfffffffc00fc7947 */ /* 0x000fc0000383ffff */
[----:B------:R-:W-:-:S00]  /*1cb60*/  NOP ;  /* 0x0000000000007918 */ /* 0x000fc00000000000 */
        /* <DEDUP_REMOVED lines=9> */
.L_x_749:


//--------------------- .nv.global.init           --------------------------
	.section	.nv.global.init,"aw",@progbits
.nv.global.init:
	.type		$str$22,@object
	.size		$str$22,($str$23 - $str$22)
$str$22:
        /*0000*/ 	.byte	0x6b, 0x5f, 0x74, 0x69, 0x6c, 0x65, 0x5f, 0x63, 0x6f, 0x75, 0x6e, 0x74, 0x20, 0x3e, 0x3d, 0x20
        /*0010*/ 	.byte	0x31, 0x00
	.type		$str$23,@object
	.size		$str$23,(__unnamed_1 - $str$23)
$str$23:
        /*0012*/ 	.byte	0x2f, 0x74, 0x6d, 0x70, 0x2f, 0x63, 0x75, 0x74, 0x6c, 0x61, 0x73, 0x73, 0x5f, 0x73, 0x77, 0x65
        /*0022*/ 	.byte	0x65, 0x70, 0x5f, 0x73, 0x72, 0x63, 0x2f, 0x69, 0x6e, 0x63, 0x6c, 0x75, 0x64, 0x65, 0x2f, 0x63
        /*0032*/ 	.byte	0x75, 0x74, 0x6c, 0x61, 0x73, 0x73, 0x2f, 0x67, 0x65, 0x6d, 0x6d, 0x2f, 0x63, 0x6f, 0x6c, 0x6c
        /*0042*/ 	.byte	0x65, 0x63, 0x74, 0x69, 0x76, 0x65, 0x2f, 0x73, 0x6d, 0x39, 0x30, 0x5f, 0x6d, 0x6d, 0x61, 0x5f
        /*0052*/ 	.byte	0x74, 0x6d, 0x61, 0x5f, 0x67, 0x6d, 0x6d, 0x61, 0x5f, 0x73, 0x73, 0x5f, 0x77, 0x61, 0x72, 0x70
        /*0062*/ 	.byte	0x73, 0x70, 0x65, 0x63, 0x69, 0x61, 0x6c, 0x69, 0x7a, 0x65, 0x64, 0x2e, 0x68, 0x70, 0x70, 0x00
	.type		__unnamed_1,@object
	.size		__unnamed_1,(.L_0 - __unnamed_1)
__unnamed_1:
        /* <DEDUP_REMOVED lines=181> */
        /*0bc2*/ 	.byte	0x6e, 0x74, 0x69, 0x74, 0x79, 0x5d, 0x00
.L_0:


//--------------------- .nv.shared._ZN7cutlass13device_kernelINS_4gemm6kernel13GemmUniversalIN4cute5tupleIJiiiiEEENS1_10collective13CollectiveMmaINS1_34MainloopSm90TmaGmmaWarpSpecializedILi11ENS5_IJNS4_1CILi1EEESB_SB_EEENS1_35KernelTmaWarpSpecializedCooperativeEEENS5_IJNSA_ILi384EEENSA_ILi224EEENSA_ILi16EEEEEENS_10bfloat16_tENS5_IJlSB_lEEESJ_SK_NS4_8TiledMMAINS4_8MMA_AtomIJNS4_4SM904GMMA27MMA_64x32x16_F32BF16BF16_SSILNSO_5MajorE0ELSQ_0ELNSO_7ScaleInE1ELSR_1EEEEEENS4_6LayoutINS5_IJNSA_ILi2EEESB_SB_EEENS5_IJSB_NSA_ILi0EEESX_EEEEENS5_IJNS4_10UnderscoreES10_S10_EEEEENS4_13SM90_TMA_LOADENS4_14ComposedLayoutINS4_7SwizzleILi1ELi4ELi3EEENS4_18smem_ptr_flag_bitsILi16EEENSU_INS5_IJNSA_ILi8EEESH_EEENS5_IJSH_SB_EEEEEEEvNS4_8identityES13_S1D_vS1E_EENS_8epilogue10collective6detail29Sm90TmaWarpSpecializedAdapterINS1H_15DefaultEpilogueISJ_SK_SK_NS1G_6thread17LinearCombinationISJ_Li1EffLNS1L_9ScaleType4KindE0ELNS_15FloatRoundStyleE2ESJ_EENS1_15EpilogueDefaultEEEEEvvEEEEvNT_6ParamsE --------------------------
	.section	.nv.shared._ZN7cutlass13device_kernelINS_4gemm6kernel13GemmUniversalIN4cute5tupleIJiiiiEEENS1_10collective13CollectiveMmaINS1_34MainloopSm90TmaGmmaWarpSpecializedILi11ENS5_IJNS4_1CILi1EEESB_SB_EEENS1_35KernelTmaWarpSpecializedCooperativeEEENS5_IJNSA_ILi384EEENSA_ILi224EEENSA_ILi16EEEEEENS_10bfloat16_tENS5_IJlSB_lEEESJ_SK_NS4_8TiledMMAINS4_8MMA_AtomIJNS4_4SM904GMMA27MMA_64x32x16_F32BF16BF16_SSILNSO_5MajorE0ELSQ_0ELNSO_7ScaleInE1ELSR_1EEEEEENS4_6LayoutINS5_IJNSA_ILi2EEESB_SB_EEENS5_IJSB_NSA_ILi0EEESX_EEEEENS5_IJNS4_10UnderscoreES10_S10_EEEEENS4_13SM90_TMA_LOADENS4_14ComposedLayoutINS4_7SwizzleILi1ELi4ELi3EEENS4_18smem_ptr_flag_bitsILi16EEENSU_INS5_IJNSA_ILi8EEESH_EEENS5_IJSH_SB_EEEEEEEvNS4_8identityES13_S1D_vS1E_EENS_8epilogue10collective6detail29Sm90TmaWarpSpecializedAdapterINS1H_15DefaultEpilogueISJ_SK_SK_NS1G_6thread17LinearCombinationISJ_Li1EffLNS1L_9ScaleType4KindE0ELNS_15FloatRoundStyleE2ESJ_EENS1_15EpilogueDefaultEEEEEvvEEEEvNT_6ParamsE,"aw",@nobits
	.sectionflags	@""
	.align	16
	.zero		1024


//--------------------- .nv.shared.reserved.0     --------------------------
	.section	.nv.shared.reserved.0,"aw",@nobits
	.weak		__nv_reservedSMEM_offset_0_alias
	.size		__nv_reservedSMEM_offset_0_alias, 0, 0
	.other		__nv_reservedSMEM_offset_0_alias,@"STO_CUDA_RESERVED_SHARED STV_DEFAULT"
__nv_reservedSMEM_offset_0_alias:
	.zero		0


//--------------------- .nv.global                --------------------------
	.section	.nv.global,"aw",@nobits
.nv.global:
	.type		_ZN39_INTERNAL_e830fef8_4_k_cu_68f2124d_43874cute1_E,@object
	.size		_ZN39_INTERNAL_e830fef8_4_k_cu_68f2124d_43874cute1_E,(_ZN39_INTERNAL_e830fef8_4_k_cu_68f2124d_43874cuda3std3__45__cpo6cbeginE - _ZN39_INTERNAL_e830fef8_4_k_cu_68f2124d_43874cute1_E)
_ZN39_INTERNAL_e830fef8_4_k_cu_68f2124d_43874cute1_E:
	.zero		1
	.type		_ZN39_INTERNAL_e830fef8_4_k_cu_68f2124d_43874cuda3std3__45__cpo6cbeginE,@object
	.size		_ZN39_INTERNAL_e830fef8_4_k_cu_68f2124d_43874cuda3std3__45__cpo6cbeginE,(_ZN39_INTERNAL_e830fef8_4_k_cu_68f2124d_43874cuda3std3__48in_placeE - _ZN39_INTERNAL_e830fef8_4_k_cu_68f2124d_43874cuda3std3__45__cpo6cbeginE)
_ZN39_INTERNAL_e830fef8_4_k_cu_68f2124d_43874cuda3std3__45__cpo6cbeginE:
	.zero		1
	.type		_ZN39_INTERNAL_e830fef8_4_k_cu_68f2124d_43874cuda3std3__48in_placeE,@object
	.size		_ZN39_INTERNAL_e830fef8_4_k_cu_68f2124d_43874cuda3std3__48in_placeE,(_ZN39_INTERNAL_e830fef8_4_k_cu_68f2124d_43874cuda3std6ranges3__45__cpo9iter_moveE - _ZN39_INTERNAL_e830fef8_4_k_cu_68f2124d_43874cuda3std3__48in_placeE)
_ZN39_INTERNAL_e830fef8_4_k_cu_68f2124d_43874cuda3std3__48in_placeE:
	.zero		1
	.type		_ZN39_INTERNAL_e830fef8_4_k_cu_68f2124d_43874cuda3std6ranges3__45__cpo9iter_moveE,@object
	.size		_ZN39_INTERNAL_e830fef8_4_k_cu_68f2124d_43874cuda3std6ranges3__45__cpo9iter_moveE,(_ZN39_INTERNAL_e830fef8_4_k_cu_68f2124d_43874cuda3std3__45__cpo5beginE - _ZN39_INTERNAL_e830fef8_4_k_cu_68f2124d_43874cuda3std6ranges3__45__cpo9iter_moveE)
_ZN39_INTERNAL_e830fef8_4_k_cu_68f2124d_43874cuda3std6ranges3__45__cpo9iter_moveE:
	.zero		1
	.type		_ZN39_INTERNAL_e830fef8_4_k_cu_68f2124d_43874cuda3std3__45__cpo5beginE,@object
	.size		_ZN39_INTERNAL_e830fef8_4_k_cu_68f2124d_43874cuda3std3__45__cpo5beginE,(_ZN39_INTERNAL_e830fef8_4_k_cu_68f2124d_43874cuda3std3__441_GLOBAL__N__e830fef8_4_k_cu_68f2124d_43876ignoreE - _ZN39_INTERNAL_e830fef8_4_k_cu_68f2124d_43874cuda3std3__45__cpo5beginE)
_ZN39_INTERNAL_e830fef8_4_k_cu_68f2124d_43874cuda3std3__45__cpo5beginE:
	.zero		1
	.type		_ZN39_INTERNAL_e830fef8_4_k_cu_68f2124d_43874cuda3std3__441_GLOBAL__N__e830fef8_4_k_cu_68f2124d_43876ignoreE,@object
	.size		_ZN39_INTERNAL_e830fef8_4_k_cu_68f2124d_43874cuda3std3__441_GLOBAL__N__e830fef8_4_k_cu_68f2124d_43876ignoreE,(_ZN39_INTERNAL_e830fef8_4_k_cu_68f2124d_43874cute7productE - _ZN39_INTERNAL_e830fef8_4_k_cu_68f2124d_43874cuda3std3__441_GLOBAL__N__e830fef8_4_k_cu_68f2124d_43876ignoreE)
_ZN39_INTERNAL_e830fef8_4_k_cu_68f2124d_43874cuda3std3__441_GLOBAL__N__e830fef8_4_k_cu_68f2124d_43876ignoreE:
	.zero		1
	.type		_ZN39_INTERNAL_e830fef8_4_k_cu_68f2124d_43874cute7productE,@object
	.size		_ZN39_INTERNAL_e830fef8_4_k_cu_68f2124d_43874cute7productE,(_ZN39_INTERNAL_e830fef8_4_k_cu_68f2124d_43874cuda3std3__45__cpo3endE - _ZN39_INTERNAL_e830fef8_4_k_cu_68f2124d_43874cute7productE)
_ZN39_INTERNAL_e830fef8_4_k_cu_68f2124d_43874cute7productE:
	.zero		1
	.type		_ZN39_INTERNAL_e830fef8_4_k_cu_68f2124d_43874cuda3std3__45__cpo3endE,@object
	.size		_ZN39_INTERNAL_e830fef8_4_k_cu_68f2124d_43874cuda3std3__45__cpo3endE,(_ZN39_INTERNAL_e830fef8_4_k_cu_68f2124d_43874cuda3std3__419piecewise_constructE - _ZN39_INTERNAL_e830fef8_4_k_cu_68f2124d_43874cuda3std3__45__cpo3endE)
_ZN39_INTERNAL_e830fef8_4_k_cu_68f2124d_43874cuda3std3__45__cpo3endE:
	.zero		1
	.type		_ZN39_INTERNAL_e830fef8_4_k_cu_68f2124d_43874cuda3std3__419piecewise_constructE,@object
	.size		_ZN39_INTERNAL_e830fef8_4_k_cu_68f2124d_43874cuda3std3__419piecewise_constructE,(_ZN39_INTERNAL_e830fef8_4_k_cu_68f2124d_43874cuda3std3__45__cpo4cendE - _ZN39_INTERNAL_e830fef8_4_k_cu_68f2124d_43874cuda3std3__419piecewise_constructE)
_ZN39_INTERNAL_e830fef8_4_k_cu_68f2124d_43874cuda3std3__419piecewise_constructE:
	.zero		1
	.type		_ZN39_INTERNAL_e830fef8_4_k_cu_68f2124d_43874cuda3std3__45__cpo4cendE,@object
	.size		_ZN39_INTERNAL_e830fef8_4_k_cu_68f2124d_43874cuda3std3__45__cpo4cendE,(_ZN39_INTERNAL_e830fef8_4_k_cu_68f2124d_43874cuda3std6ranges3__45__cpo4swapE - _ZN39_INTERNAL_e830fef8_4_k_cu_68f2124d_43874cuda3std3__45__cpo4cendE)
_ZN39_INTERNAL_e830fef8_4_k_cu_68f2124d_43874cuda3std3__45__cpo4cendE:
	.zero		1
	.type		_ZN39_INTERNAL_e830fef8_4_k_cu_68f2124d_43874cuda3std6ranges3__45__cpo4swapE,@object
	.size		_ZN39_INTERNAL_e830fef8_4_k_cu_68f2124d_43874cuda3std6ranges3__45__cpo4swapE,(.L_8 - _ZN39_INTERNAL_e830fef8_4_k_cu_68f2124d_43874cuda3std6ranges3__45__cpo4swapE)
_ZN39_INTERNAL_e830fef8_4_k_cu_68f2124d_43874cuda3std6ranges3__45__cpo4swapE:
	.zero		1
.L_8:


//--------------------- .nv.constant0._ZN7cutlass13device_kernelINS_4gemm6kernel13GemmUniversalIN4cute5tupleIJiiiiEEENS1_10collective13CollectiveMmaINS1_34MainloopSm90TmaGmmaWarpSpecializedILi11ENS5_IJNS4_1CILi1EEESB_SB_EEENS1_35KernelTmaWarpSpecializedCooperativeEEENS5_IJNSA_ILi384EEENSA_ILi224EEENSA_ILi16EEEEEENS_10bfloat16_tENS5_IJlSB_lEEESJ_SK_NS4_8TiledMMAINS4_8MMA_AtomIJNS4_4SM904GMMA27MMA_64x32x16_F32BF16BF16_SSILNSO_5MajorE0ELSQ_0ELNSO_7ScaleInE1ELSR_1EEEEEENS4_6LayoutINS5_IJNSA_ILi2EEESB_SB_EEENS5_IJSB_NSA_ILi0EEESX_EEEEENS5_IJNS4_10UnderscoreES10_S10_EEEEENS4_13SM90_TMA_LOADENS4_14ComposedLayoutINS4_7SwizzleILi1ELi4ELi3EEENS4_18smem_ptr_flag_bitsILi16EEENSU_INS5_IJNSA_ILi8EEESH_EEENS5_IJSH_SB_EEEEEEEvNS4_8identityES13_S1D_vS1E_EENS_8epilogue10collective6detail29Sm90TmaWarpSpecializedAdapterINS1H_15DefaultEpilogueISJ_SK_SK_NS1G_6thread17LinearCombinationISJ_Li1EffLNS1L_9ScaleType4KindE0ELNS_15FloatRoundStyleE2ESJ_EENS1_15EpilogueDefaultEEEEEvvEEEEvNT_6ParamsE --------------------------
	.section	.nv.constant0._ZN7cutlass13device_kernelINS_4gemm6kernel13GemmUniversalIN4cute5tupleIJiiiiEEENS1_10collective13CollectiveMmaINS1_34MainloopSm90TmaGmmaWarpSpecializedILi11ENS5_IJNS4_1CILi1EEESB_SB_EEENS1_35KernelTmaWarpSpecializedCooperativeEEENS5_IJNSA_ILi384EEENSA_ILi224EEENSA_ILi16EEEEEENS_10bfloat16_tENS5_IJlSB_lEEESJ_SK_NS4_8TiledMMAINS4_8MMA_AtomIJNS4_4SM904GMMA27MMA_64x32x16_F32BF16BF16_SSILNSO_5MajorE0ELSQ_0ELNSO_7ScaleInE1ELSR_1EEEEEENS4_6LayoutINS5_IJNSA_ILi2EEESB_SB_EEENS5_IJSB_NSA_ILi0EEESX_EEEEENS5_IJNS4_10UnderscoreES10_S10_EEEEENS4_13SM90_TMA_LOADENS4_14ComposedLayoutINS4_7SwizzleILi1ELi4ELi3EEENS4_18smem_ptr_flag_bitsILi16EEENSU_INS5_IJNSA_ILi8EEESH_EEENS5_IJSH_SB_EEEEEEEvNS4_8identityES13_S1D_vS1E_EENS_8epilogue10collective6detail29Sm90TmaWarpSpecializedAdapterINS1H_15DefaultEpilogueISJ_SK_SK_NS1G_6thread17LinearCombinationISJ_Li1EffLNS1L_9ScaleType4KindE0ELNS_15FloatRoundStyleE2ESJ_EENS1_15EpilogueDefaultEEEEEvvEEEEvNT_6ParamsE,"a",@progbits
	.sectionflags	@""
	.align	4
.nv.constant0._ZN7cutlass13device_kernelINS_4gemm6kernel13GemmUniversalIN4cute5tupleIJiiiiEEENS1_10collective13CollectiveMmaINS1_34MainloopSm90TmaGmmaWarpSpecializedILi11ENS5_IJNS4_1CILi1EEESB_SB_EEENS1_35KernelTmaWarpSpecializedCooperativeEEENS5_IJNSA_ILi384EEENSA_ILi224EEENSA_ILi16EEEEEENS_10bfloat16_tENS5_IJlSB_lEEESJ_SK_NS4_8TiledMMAINS4_8MMA_AtomIJNS4_4SM904GMMA27MMA_64x32x16_F32BF16BF16_SSILNSO_5MajorE0ELSQ_0ELNSO_7ScaleInE1ELSR_1EEEEEENS4_6LayoutINS5_IJNSA_ILi2EEESB_SB_EEENS5_IJSB_NSA_ILi0EEESX_EEEEENS5_IJNS4_10UnderscoreES10_S10_EEEEENS4_13SM90_TMA_LOADENS4_14ComposedLayoutINS4_7SwizzleILi1ELi4ELi3EEENS4_18smem_ptr_flag_bitsILi16EEENSU_INS5_IJNSA_ILi8EEESH_EEENS5_IJSH_SB_EEEEEEEvNS4_8identityES13_S1D_vS1E_EENS_8epilogue10collective6detail29Sm90TmaWarpSpecializedAdapterINS1H_15DefaultEpilogueISJ_SK_SK_NS1G_6thread17LinearCombinationISJ_Li1EffLNS1L_9ScaleType4KindE0ELNS_15FloatRoundStyleE2ESJ_EENS1_15EpilogueDefaultEEEEEvvEEEEvNT_6ParamsE:
	.zero		1664


//--------------------- SYMBOLS --------------------------

	.type		.nv.reservedSmem.offset0,@object
	.size		.nv.reservedSmem.offset0,0x4
	.type		__assertfail,@function
